//
// Generated by NVIDIA NVVM Compiler
//
// Compiler Build ID: CL-36424714
// Cuda compilation tools, release 13.0, V13.0.88
// Based on NVVM 20.0.0
//

.version 9.0
.target sm_100
.address_size 64

	// .globl	_ZN8pygpukit3ops5audio23pcm_int16_to_f32_kernelEPKsPfm
.const .align 4 .b8 _ZN8pygpukit3ops5audio15RESAMPLE_FILTERE[128] = {82, 73, 157, 185, 82, 73, 157, 186, 10, 215, 35, 187, 108, 9, 121, 187, 75, 89, 134, 187, 82, 73, 29, 187, 224, 45, 16, 59, 120, 122, 37, 60, 232, 217, 172, 60, 4, 231, 12, 61, 57, 214, 69, 61, 254, 67, 122, 61, 5, 52, 145, 61, 45, 67, 156, 61, 118, 224, 156, 61, 5, 163, 146, 61, 255, 33, 125, 61, 57, 214, 69, 61, 184, 30, 5, 61, 221, 181, 132, 60, 111, 18, 131, 58, 91, 177, 63, 188, 122, 54, 171, 188, 98, 161, 214, 188, 28, 235, 226, 188, 206, 136, 210, 188, 49, 8, 172, 188, 215, 52, 111, 188, 108, 9, 249, 187, 82, 73, 157, 186, 108, 9, 121, 59, 137, 210, 222, 59};
.extern .shared .align 16 .b8 _ZN8pygpukit3ops5audio5sdataE[];
.extern .shared .align 16 .b8 _ZN8pygpukit3ops5audio9sdata_intE[];
.global .align 4 .b8 __cudart_i2opi_f[24] = {65, 144, 67, 60, 153, 149, 98, 219, 192, 221, 52, 245, 209, 87, 39, 252, 41, 21, 68, 78, 110, 131, 249, 162};

.visible .entry _ZN8pygpukit3ops5audio23pcm_int16_to_f32_kernelEPKsPfm(
	.param .u64 .ptr .align 1 _ZN8pygpukit3ops5audio23pcm_int16_to_f32_kernelEPKsPfm_param_0,
	.param .u64 .ptr .align 1 _ZN8pygpukit3ops5audio23pcm_int16_to_f32_kernelEPKsPfm_param_1,
	.param .u64 _ZN8pygpukit3ops5audio23pcm_int16_to_f32_kernelEPKsPfm_param_2
)
{
	.reg .pred 	%p<2>;
	.reg .b16 	%rs<2>;
	.reg .b32 	%r<5>;
	.reg .b32 	%f<3>;
	.reg .b64 	%rd<11>;

	ld.param.u64 	%rd2, [_ZN8pygpukit3ops5audio23pcm_int16_to_f32_kernelEPKsPfm_param_0];
	ld.param.u64 	%rd3, [_ZN8pygpukit3ops5audio23pcm_int16_to_f32_kernelEPKsPfm_param_1];
	ld.param.u64 	%rd4, [_ZN8pygpukit3ops5audio23pcm_int16_to_f32_kernelEPKsPfm_param_2];
	mov.u32 	%r1, %ctaid.x;
	mov.u32 	%r2, %ntid.x;
	mov.u32 	%r3, %tid.x;
	mad.lo.s32 	%r4, %r1, %r2, %r3;
	cvt.u64.u32 	%rd1, %r4;
	setp.le.u64 	%p1, %rd4, %rd1;
	@%p1 bra 	$L__BB0_2;
	cvta.to.global.u64 	%rd5, %rd2;
	cvta.to.global.u64 	%rd6, %rd3;
	shl.b64 	%rd7, %rd1, 1;
	add.s64 	%rd8, %rd5, %rd7;
	ld.global.nc.u16 	%rs1, [%rd8];
	cvt.rn.f32.s16 	%f1, %rs1;
	mul.f32 	%f2, %f1, 0f38000000;
	shl.b64 	%rd9, %rd1, 2;
	add.s64 	%rd10, %rd6, %rd9;
	st.global.f32 	[%rd10], %f2;
$L__BB0_2:
	ret;

}
	// .globl	_ZN8pygpukit3ops5audio21stereo_to_mono_kernelEPKfPfm
.visible .entry _ZN8pygpukit3ops5audio21stereo_to_mono_kernelEPKfPfm(
	.param .u64 .ptr .align 1 _ZN8pygpukit3ops5audio21stereo_to_mono_kernelEPKfPfm_param_0,
	.param .u64 .ptr .align 1 _ZN8pygpukit3ops5audio21stereo_to_mono_kernelEPKfPfm_param_1,
	.param .u64 _ZN8pygpukit3ops5audio21stereo_to_mono_kernelEPKfPfm_param_2
)
{
	.reg .pred 	%p<2>;
	.reg .b32 	%r<5>;
	.reg .b32 	%f<5>;
	.reg .b64 	%rd<11>;

	ld.param.u64 	%rd2, [_ZN8pygpukit3ops5audio21stereo_to_mono_kernelEPKfPfm_param_0];
	ld.param.u64 	%rd3, [_ZN8pygpukit3ops5audio21stereo_to_mono_kernelEPKfPfm_param_1];
	ld.param.u64 	%rd4, [_ZN8pygpukit3ops5audio21stereo_to_mono_kernelEPKfPfm_param_2];
	mov.u32 	%r1, %ctaid.x;
	mov.u32 	%r2, %ntid.x;
	mov.u32 	%r3, %tid.x;
	mad.lo.s32 	%r4, %r1, %r2, %r3;
	cvt.u64.u32 	%rd1, %r4;
	setp.le.u64 	%p1, %rd4, %rd1;
	@%p1 bra 	$L__BB1_2;
	cvta.to.global.u64 	%rd5, %rd2;
	cvta.to.global.u64 	%rd6, %rd3;
	shl.b64 	%rd7, %rd1, 3;
	add.s64 	%rd8, %rd5, %rd7;
	ld.global.nc.f32 	%f1, [%rd8];
	ld.global.nc.f32 	%f2, [%rd8+4];
	add.f32 	%f3, %f1, %f2;
	mul.f32 	%f4, %f3, 0f3F000000;
	shl.b64 	%rd9, %rd1, 2;
	add.s64 	%rd10, %rd6, %rd9;
	st.global.f32 	[%rd10], %f4;
$L__BB1_2:
	ret;

}
	// .globl	_ZN8pygpukit3ops5audio19find_max_abs_kernelEPKfPfm
.visible .entry _ZN8pygpukit3ops5audio19find_max_abs_kernelEPKfPfm(
	.param .u64 .ptr .align 1 _ZN8pygpukit3ops5audio19find_max_abs_kernelEPKfPfm_param_0,
	.param .u64 .ptr .align 1 _ZN8pygpukit3ops5audio19find_max_abs_kernelEPKfPfm_param_1,
	.param .u64 _ZN8pygpukit3ops5audio19find_max_abs_kernelEPKfPfm_param_2
)
{
	.reg .pred 	%p<6>;
	.reg .b32 	%r<13>;
	.reg .b32 	%f<10>;
	.reg .b64 	%rd<11>;

	ld.param.u64 	%rd2, [_ZN8pygpukit3ops5audio19find_max_abs_kernelEPKfPfm_param_0];
	ld.param.u64 	%rd3, [_ZN8pygpukit3ops5audio19find_max_abs_kernelEPKfPfm_param_1];
	ld.param.u64 	%rd4, [_ZN8pygpukit3ops5audio19find_max_abs_kernelEPKfPfm_param_2];
	mov.u32 	%r1, %tid.x;
	mov.u32 	%r2, %ctaid.x;
	mov.u32 	%r12, %ntid.x;
	mad.lo.s32 	%r7, %r2, %r12, %r1;
	cvt.u64.u32 	%rd1, %r7;
	setp.le.u64 	%p1, %rd4, %rd1;
	mov.f32 	%f9, 0f00000000;
	@%p1 bra 	$L__BB2_2;
	cvta.to.global.u64 	%rd5, %rd2;
	shl.b64 	%rd6, %rd1, 2;
	add.s64 	%rd7, %rd5, %rd6;
	ld.global.nc.f32 	%f4, [%rd7];
	abs.f32 	%f9, %f4;
$L__BB2_2:
	shl.b32 	%r8, %r1, 2;
	mov.u32 	%r9, _ZN8pygpukit3ops5audio5sdataE;
	add.s32 	%r4, %r9, %r8;
	st.shared.f32 	[%r4], %f9;
	bar.sync 	0;
	setp.lt.u32 	%p2, %r12, 2;
	@%p2 bra 	$L__BB2_6;
$L__BB2_3:
	shr.u32 	%r6, %r12, 1;
	setp.ge.u32 	%p3, %r1, %r6;
	@%p3 bra 	$L__BB2_5;
	ld.shared.f32 	%f5, [%r4];
	shl.b32 	%r10, %r6, 2;
	add.s32 	%r11, %r4, %r10;
	ld.shared.f32 	%f6, [%r11];
	max.f32 	%f7, %f5, %f6;
	st.shared.f32 	[%r4], %f7;
$L__BB2_5:
	bar.sync 	0;
	setp.gt.u32 	%p4, %r12, 3;
	mov.u32 	%r12, %r6;
	@%p4 bra 	$L__BB2_3;
$L__BB2_6:
	setp.ne.s32 	%p5, %r1, 0;
	@%p5 bra 	$L__BB2_8;
	ld.shared.f32 	%f8, [_ZN8pygpukit3ops5audio5sdataE];
	cvta.to.global.u64 	%rd8, %rd3;
	mul.wide.u32 	%rd9, %r2, 4;
	add.s64 	%rd10, %rd8, %rd9;
	st.global.f32 	[%rd10], %f8;
$L__BB2_8:
	ret;

}
	// .globl	_ZN8pygpukit3ops5audio18apply_scale_kernelEPfmf
.visible .entry _ZN8pygpukit3ops5audio18apply_scale_kernelEPfmf(
	.param .u64 .ptr .align 1 _ZN8pygpukit3ops5audio18apply_scale_kernelEPfmf_param_0,
	.param .u64 _ZN8pygpukit3ops5audio18apply_scale_kernelEPfmf_param_1,
	.param .f32 _ZN8pygpukit3ops5audio18apply_scale_kernelEPfmf_param_2
)
{
	.reg .pred 	%p<2>;
	.reg .b32 	%r<5>;
	.reg .b32 	%f<4>;
	.reg .b64 	%rd<7>;

	ld.param.u64 	%rd2, [_ZN8pygpukit3ops5audio18apply_scale_kernelEPfmf_param_0];
	ld.param.u64 	%rd3, [_ZN8pygpukit3ops5audio18apply_scale_kernelEPfmf_param_1];
	ld.param.f32 	%f1, [_ZN8pygpukit3ops5audio18apply_scale_kernelEPfmf_param_2];
	mov.u32 	%r1, %ctaid.x;
	mov.u32 	%r2, %ntid.x;
	mov.u32 	%r3, %tid.x;
	mad.lo.s32 	%r4, %r1, %r2, %r3;
	cvt.u64.u32 	%rd1, %r4;
	setp.le.u64 	%p1, %rd3, %rd1;
	@%p1 bra 	$L__BB3_2;
	cvta.to.global.u64 	%rd4, %rd2;
	shl.b64 	%rd5, %rd1, 2;
	add.s64 	%rd6, %rd4, %rd5;
	ld.global.f32 	%f2, [%rd6];
	mul.f32 	%f3, %f1, %f2;
	st.global.f32 	[%rd6], %f3;
$L__BB3_2:
	ret;

}
	// .globl	_ZN8pygpukit3ops5audio21sum_of_squares_kernelEPKfPfm
.visible .entry _ZN8pygpukit3ops5audio21sum_of_squares_kernelEPKfPfm(
	.param .u64 .ptr .align 1 _ZN8pygpukit3ops5audio21sum_of_squares_kernelEPKfPfm_param_0,
	.param .u64 .ptr .align 1 _ZN8pygpukit3ops5audio21sum_of_squares_kernelEPKfPfm_param_1,
	.param .u64 _ZN8pygpukit3ops5audio21sum_of_squares_kernelEPKfPfm_param_2
)
{
	.reg .pred 	%p<6>;
	.reg .b32 	%r<13>;
	.reg .b32 	%f<10>;
	.reg .b64 	%rd<11>;

	ld.param.u64 	%rd2, [_ZN8pygpukit3ops5audio21sum_of_squares_kernelEPKfPfm_param_0];
	ld.param.u64 	%rd3, [_ZN8pygpukit3ops5audio21sum_of_squares_kernelEPKfPfm_param_1];
	ld.param.u64 	%rd4, [_ZN8pygpukit3ops5audio21sum_of_squares_kernelEPKfPfm_param_2];
	mov.u32 	%r1, %tid.x;
	mov.u32 	%r2, %ctaid.x;
	mov.u32 	%r12, %ntid.x;
	mad.lo.s32 	%r7, %r2, %r12, %r1;
	cvt.u64.u32 	%rd1, %r7;
	setp.le.u64 	%p1, %rd4, %rd1;
	mov.f32 	%f9, 0f00000000;
	@%p1 bra 	$L__BB4_2;
	cvta.to.global.u64 	%rd5, %rd2;
	shl.b64 	%rd6, %rd1, 2;
	add.s64 	%rd7, %rd5, %rd6;
	ld.global.nc.f32 	%f4, [%rd7];
	mul.f32 	%f9, %f4, %f4;
$L__BB4_2:
	shl.b32 	%r8, %r1, 2;
	mov.u32 	%r9, _ZN8pygpukit3ops5audio5sdataE;
	add.s32 	%r4, %r9, %r8;
	st.shared.f32 	[%r4], %f9;
	bar.sync 	0;
	setp.lt.u32 	%p2, %r12, 2;
	@%p2 bra 	$L__BB4_6;
$L__BB4_3:
	shr.u32 	%r6, %r12, 1;
	setp.ge.u32 	%p3, %r1, %r6;
	@%p3 bra 	$L__BB4_5;
	shl.b32 	%r10, %r6, 2;
	add.s32 	%r11, %r4, %r10;
	ld.shared.f32 	%f5, [%r11];
	ld.shared.f32 	%f6, [%r4];
	add.f32 	%f7, %f5, %f6;
	st.shared.f32 	[%r4], %f7;
$L__BB4_5:
	bar.sync 	0;
	setp.gt.u32 	%p4, %r12, 3;
	mov.u32 	%r12, %r6;
	@%p4 bra 	$L__BB4_3;
$L__BB4_6:
	setp.ne.s32 	%p5, %r1, 0;
	@%p5 bra 	$L__BB4_8;
	ld.shared.f32 	%f8, [_ZN8pygpukit3ops5audio5sdataE];
	cvta.to.global.u64 	%rd8, %rd3;
	mul.wide.u32 	%rd9, %r2, 4;
	add.s64 	%rd10, %rd8, %rd9;
	st.global.f32 	[%rd10], %f8;
$L__BB4_8:
	ret;

}
	// .globl	_ZN8pygpukit3ops5audio25resample_polyphase_kernelEPKfPfii
.visible .entry _ZN8pygpukit3ops5audio25resample_polyphase_kernelEPKfPfii(
	.param .u64 .ptr .align 1 _ZN8pygpukit3ops5audio25resample_polyphase_kernelEPKfPfii_param_0,
	.param .u64 .ptr .align 1 _ZN8pygpukit3ops5audio25resample_polyphase_kernelEPKfPfii_param_1,
	.param .u32 _ZN8pygpukit3ops5audio25resample_polyphase_kernelEPKfPfii_param_2,
	.param .u32 _ZN8pygpukit3ops5audio25resample_polyphase_kernelEPKfPfii_param_3
)
{
	.reg .pred 	%p<98>;
	.reg .b32 	%r<39>;
	.reg .b32 	%f<162>;
	.reg .b64 	%rd<71>;

	ld.param.u64 	%rd3, [_ZN8pygpukit3ops5audio25resample_polyphase_kernelEPKfPfii_param_0];
	ld.param.u64 	%rd2, [_ZN8pygpukit3ops5audio25resample_polyphase_kernelEPKfPfii_param_1];
	ld.param.u32 	%r33, [_ZN8pygpukit3ops5audio25resample_polyphase_kernelEPKfPfii_param_2];
	ld.param.u32 	%r34, [_ZN8pygpukit3ops5audio25resample_polyphase_kernelEPKfPfii_param_3];
	cvta.to.global.u64 	%rd1, %rd3;
	mov.u32 	%r35, %ctaid.x;
	mov.u32 	%r36, %ntid.x;
	mov.u32 	%r37, %tid.x;
	mad.lo.s32 	%r1, %r35, %r36, %r37;
	setp.ge.s32 	%p1, %r1, %r34;
	@%p1 bra 	$L__BB5_66;
	mul.lo.s32 	%r2, %r1, 3;
	add.s32 	%r3, %r2, -16;
	setp.lt.s32 	%p2, %r1, 6;
	setp.ge.s32 	%p3, %r3, %r33;
	mov.f32 	%f131, 0f00000000;
	or.pred  	%p4, %p2, %p3;
	@%p4 bra 	$L__BB5_3;
	mul.wide.u32 	%rd4, %r3, 4;
	add.s64 	%rd5, %rd1, %rd4;
	ld.global.nc.f32 	%f66, [%rd5];
	ld.const.f32 	%f67, [_ZN8pygpukit3ops5audio15RESAMPLE_FILTERE];
	fma.rn.f32 	%f131, %f66, %f67, 0f00000000;
$L__BB5_3:
	add.s32 	%r4, %r2, -15;
	setp.lt.s32 	%p5, %r1, 5;
	setp.ge.s32 	%p6, %r4, %r33;
	or.pred  	%p7, %p5, %p6;
	@%p7 bra 	$L__BB5_5;
	mul.wide.u32 	%rd6, %r4, 4;
	add.s64 	%rd7, %rd1, %rd6;
	ld.global.nc.f32 	%f68, [%rd7];
	ld.const.f32 	%f69, [_ZN8pygpukit3ops5audio15RESAMPLE_FILTERE+4];
	fma.rn.f32 	%f131, %f68, %f69, %f131;
$L__BB5_5:
	setp.lt.s32 	%p8, %r1, 5;
	add.s32 	%r5, %r2, -14;
	setp.ge.s32 	%p9, %r5, %r33;
	or.pred  	%p10, %p8, %p9;
	@%p10 bra 	$L__BB5_7;
	mul.wide.u32 	%rd8, %r5, 4;
	add.s64 	%rd9, %rd1, %rd8;
	ld.global.nc.f32 	%f70, [%rd9];
	ld.const.f32 	%f71, [_ZN8pygpukit3ops5audio15RESAMPLE_FILTERE+8];
	fma.rn.f32 	%f131, %f70, %f71, %f131;
$L__BB5_7:
	setp.lt.s32 	%p11, %r1, 5;
	add.s32 	%r6, %r2, -13;
	setp.ge.s32 	%p12, %r6, %r33;
	or.pred  	%p13, %p11, %p12;
	@%p13 bra 	$L__BB5_9;
	mul.wide.u32 	%rd10, %r6, 4;
	add.s64 	%rd11, %rd1, %rd10;
	ld.global.nc.f32 	%f72, [%rd11];
	ld.const.f32 	%f73, [_ZN8pygpukit3ops5audio15RESAMPLE_FILTERE+12];
	fma.rn.f32 	%f131, %f72, %f73, %f131;
$L__BB5_9:
	add.s32 	%r7, %r2, -12;
	setp.lt.s32 	%p14, %r1, 4;
	setp.ge.s32 	%p15, %r7, %r33;
	or.pred  	%p16, %p14, %p15;
	@%p16 bra 	$L__BB5_11;
	mul.wide.u32 	%rd12, %r7, 4;
	add.s64 	%rd13, %rd1, %rd12;
	ld.global.nc.f32 	%f74, [%rd13];
	ld.const.f32 	%f75, [_ZN8pygpukit3ops5audio15RESAMPLE_FILTERE+16];
	fma.rn.f32 	%f131, %f74, %f75, %f131;
$L__BB5_11:
	setp.lt.s32 	%p17, %r1, 4;
	add.s32 	%r8, %r2, -11;
	setp.ge.s32 	%p18, %r8, %r33;
	or.pred  	%p19, %p17, %p18;
	@%p19 bra 	$L__BB5_13;
	mul.wide.u32 	%rd14, %r8, 4;
	add.s64 	%rd15, %rd1, %rd14;
	ld.global.nc.f32 	%f76, [%rd15];
	ld.const.f32 	%f77, [_ZN8pygpukit3ops5audio15RESAMPLE_FILTERE+20];
	fma.rn.f32 	%f131, %f76, %f77, %f131;
$L__BB5_13:
	setp.lt.s32 	%p20, %r1, 4;
	add.s32 	%r9, %r2, -10;
	setp.ge.s32 	%p21, %r9, %r33;
	or.pred  	%p22, %p20, %p21;
	@%p22 bra 	$L__BB5_15;
	mul.wide.u32 	%rd16, %r9, 4;
	add.s64 	%rd17, %rd1, %rd16;
	ld.global.nc.f32 	%f78, [%rd17];
	ld.const.f32 	%f79, [_ZN8pygpukit3ops5audio15RESAMPLE_FILTERE+24];
	fma.rn.f32 	%f131, %f78, %f79, %f131;
$L__BB5_15:
	add.s32 	%r10, %r2, -9;
	setp.lt.s32 	%p23, %r1, 3;
	setp.ge.s32 	%p24, %r10, %r33;
	or.pred  	%p25, %p23, %p24;
	@%p25 bra 	$L__BB5_17;
	mul.wide.u32 	%rd18, %r10, 4;
	add.s64 	%rd19, %rd1, %rd18;
	ld.global.nc.f32 	%f80, [%rd19];
	ld.const.f32 	%f81, [_ZN8pygpukit3ops5audio15RESAMPLE_FILTERE+28];
	fma.rn.f32 	%f131, %f80, %f81, %f131;
$L__BB5_17:
	setp.lt.s32 	%p26, %r1, 3;
	add.s32 	%r11, %r2, -8;
	setp.ge.s32 	%p27, %r11, %r33;
	or.pred  	%p28, %p26, %p27;
	@%p28 bra 	$L__BB5_19;
	mul.wide.u32 	%rd20, %r11, 4;
	add.s64 	%rd21, %rd1, %rd20;
	ld.global.nc.f32 	%f82, [%rd21];
	ld.const.f32 	%f83, [_ZN8pygpukit3ops5audio15RESAMPLE_FILTERE+32];
	fma.rn.f32 	%f131, %f82, %f83, %f131;
$L__BB5_19:
	setp.lt.s32 	%p29, %r1, 3;
	add.s32 	%r12, %r2, -7;
	setp.ge.s32 	%p30, %r12, %r33;
	or.pred  	%p31, %p29, %p30;
	@%p31 bra 	$L__BB5_21;
	mul.wide.u32 	%rd22, %r12, 4;
	add.s64 	%rd23, %rd1, %rd22;
	ld.global.nc.f32 	%f84, [%rd23];
	ld.const.f32 	%f85, [_ZN8pygpukit3ops5audio15RESAMPLE_FILTERE+36];
	fma.rn.f32 	%f131, %f84, %f85, %f131;
$L__BB5_21:
	add.s32 	%r13, %r2, -6;
	setp.lt.s32 	%p32, %r1, 2;
	setp.ge.s32 	%p33, %r13, %r33;
	or.pred  	%p34, %p32, %p33;
	@%p34 bra 	$L__BB5_23;
	mul.wide.u32 	%rd24, %r13, 4;
	add.s64 	%rd25, %rd1, %rd24;
	ld.global.nc.f32 	%f86, [%rd25];
	ld.const.f32 	%f87, [_ZN8pygpukit3ops5audio15RESAMPLE_FILTERE+40];
	fma.rn.f32 	%f131, %f86, %f87, %f131;
$L__BB5_23:
	setp.lt.s32 	%p35, %r1, 2;
	add.s32 	%r14, %r2, -5;
	setp.ge.s32 	%p36, %r14, %r33;
	or.pred  	%p37, %p35, %p36;
	@%p37 bra 	$L__BB5_25;
	mul.wide.u32 	%rd26, %r14, 4;
	add.s64 	%rd27, %rd1, %rd26;
	ld.global.nc.f32 	%f88, [%rd27];
	ld.const.f32 	%f89, [_ZN8pygpukit3ops5audio15RESAMPLE_FILTERE+44];
	fma.rn.f32 	%f131, %f88, %f89, %f131;
$L__BB5_25:
	setp.lt.s32 	%p38, %r1, 2;
	add.s32 	%r15, %r2, -4;
	setp.ge.s32 	%p39, %r15, %r33;
	or.pred  	%p40, %p38, %p39;
	@%p40 bra 	$L__BB5_27;
	mul.wide.u32 	%rd28, %r15, 4;
	add.s64 	%rd29, %rd1, %rd28;
	ld.global.nc.f32 	%f90, [%rd29];
	ld.const.f32 	%f91, [_ZN8pygpukit3ops5audio15RESAMPLE_FILTERE+48];
	fma.rn.f32 	%f131, %f90, %f91, %f131;
$L__BB5_27:
	add.s32 	%r16, %r2, -3;
	setp.lt.s32 	%p41, %r1, 1;
	setp.ge.s32 	%p42, %r16, %r33;
	or.pred  	%p43, %p41, %p42;
	@%p43 bra 	$L__BB5_29;
	mul.wide.u32 	%rd30, %r16, 4;
	add.s64 	%rd31, %rd1, %rd30;
	ld.global.nc.f32 	%f92, [%rd31];
	ld.const.f32 	%f93, [_ZN8pygpukit3ops5audio15RESAMPLE_FILTERE+52];
	fma.rn.f32 	%f131, %f92, %f93, %f131;
$L__BB5_29:
	setp.lt.s32 	%p44, %r1, 1;
	add.s32 	%r17, %r2, -2;
	setp.ge.s32 	%p45, %r17, %r33;
	or.pred  	%p46, %p44, %p45;
	@%p46 bra 	$L__BB5_31;
	mul.wide.u32 	%rd32, %r17, 4;
	add.s64 	%rd33, %rd1, %rd32;
	ld.global.nc.f32 	%f94, [%rd33];
	ld.const.f32 	%f95, [_ZN8pygpukit3ops5audio15RESAMPLE_FILTERE+56];
	fma.rn.f32 	%f131, %f94, %f95, %f131;
$L__BB5_31:
	setp.lt.s32 	%p47, %r1, 1;
	setp.gt.s32 	%p48, %r2, %r33;
	or.pred  	%p49, %p47, %p48;
	@%p49 bra 	$L__BB5_33;
	add.s32 	%r38, %r2, -1;
	mul.wide.u32 	%rd34, %r38, 4;
	add.s64 	%rd35, %rd1, %rd34;
	ld.global.nc.f32 	%f96, [%rd35];
	ld.const.f32 	%f97, [_ZN8pygpukit3ops5audio15RESAMPLE_FILTERE+60];
	fma.rn.f32 	%f131, %f96, %f97, %f131;
$L__BB5_33:
	setp.lt.s32 	%p50, %r1, 0;
	setp.ge.s32 	%p51, %r2, %r33;
	or.pred  	%p52, %p50, %p51;
	@%p52 bra 	$L__BB5_35;
	mul.wide.u32 	%rd36, %r2, 4;
	add.s64 	%rd37, %rd1, %rd36;
	ld.global.nc.f32 	%f98, [%rd37];
	ld.const.f32 	%f99, [_ZN8pygpukit3ops5audio15RESAMPLE_FILTERE+64];
	fma.rn.f32 	%f131, %f98, %f99, %f131;
$L__BB5_35:
	setp.lt.s32 	%p53, %r1, 0;
	add.s32 	%r18, %r2, 1;
	setp.ge.s32 	%p54, %r18, %r33;
	or.pred  	%p55, %p53, %p54;
	@%p55 bra 	$L__BB5_37;
	mul.wide.u32 	%rd38, %r18, 4;
	add.s64 	%rd39, %rd1, %rd38;
	ld.global.nc.f32 	%f100, [%rd39];
	ld.const.f32 	%f101, [_ZN8pygpukit3ops5audio15RESAMPLE_FILTERE+68];
	fma.rn.f32 	%f131, %f100, %f101, %f131;
$L__BB5_37:
	setp.lt.s32 	%p56, %r1, 0;
	add.s32 	%r19, %r2, 2;
	setp.ge.s32 	%p57, %r19, %r33;
	or.pred  	%p58, %p56, %p57;
	@%p58 bra 	$L__BB5_39;
	mul.wide.u32 	%rd40, %r19, 4;
	add.s64 	%rd41, %rd1, %rd40;
	ld.global.nc.f32 	%f102, [%rd41];
	ld.const.f32 	%f103, [_ZN8pygpukit3ops5audio15RESAMPLE_FILTERE+72];
	fma.rn.f32 	%f131, %f102, %f103, %f131;
$L__BB5_39:
	add.s32 	%r20, %r2, 3;
	setp.lt.s32 	%p59, %r1, -1;
	setp.ge.s32 	%p60, %r20, %r33;
	or.pred  	%p61, %p59, %p60;
	@%p61 bra 	$L__BB5_41;
	mul.wide.u32 	%rd42, %r20, 4;
	add.s64 	%rd43, %rd1, %rd42;
	ld.global.nc.f32 	%f104, [%rd43];
	ld.const.f32 	%f105, [_ZN8pygpukit3ops5audio15RESAMPLE_FILTERE+76];
	fma.rn.f32 	%f131, %f104, %f105, %f131;
$L__BB5_41:
	setp.lt.s32 	%p62, %r1, -1;
	add.s32 	%r21, %r2, 4;
	setp.ge.s32 	%p63, %r21, %r33;
	or.pred  	%p64, %p62, %p63;
	@%p64 bra 	$L__BB5_43;
	mul.wide.u32 	%rd44, %r21, 4;
	add.s64 	%rd45, %rd1, %rd44;
	ld.global.nc.f32 	%f106, [%rd45];
	ld.const.f32 	%f107, [_ZN8pygpukit3ops5audio15RESAMPLE_FILTERE+80];
	fma.rn.f32 	%f131, %f106, %f107, %f131;
$L__BB5_43:
	setp.lt.s32 	%p65, %r1, -1;
	add.s32 	%r22, %r2, 5;
	setp.ge.s32 	%p66, %r22, %r33;
	or.pred  	%p67, %p65, %p66;
	@%p67 bra 	$L__BB5_45;
	mul.wide.u32 	%rd46, %r22, 4;
	add.s64 	%rd47, %rd1, %rd46;
	ld.global.nc.f32 	%f108, [%rd47];
	ld.const.f32 	%f109, [_ZN8pygpukit3ops5audio15RESAMPLE_FILTERE+84];
	fma.rn.f32 	%f131, %f108, %f109, %f131;
$L__BB5_45:
	add.s32 	%r23, %r2, 6;
	setp.lt.s32 	%p68, %r1, -2;
	setp.ge.s32 	%p69, %r23, %r33;
	or.pred  	%p70, %p68, %p69;
	@%p70 bra 	$L__BB5_47;
	mul.wide.u32 	%rd48, %r23, 4;
	add.s64 	%rd49, %rd1, %rd48;
	ld.global.nc.f32 	%f110, [%rd49];
	ld.const.f32 	%f111, [_ZN8pygpukit3ops5audio15RESAMPLE_FILTERE+88];
	fma.rn.f32 	%f131, %f110, %f111, %f131;
$L__BB5_47:
	setp.lt.s32 	%p71, %r1, -2;
	add.s32 	%r24, %r2, 7;
	setp.ge.s32 	%p72, %r24, %r33;
	or.pred  	%p73, %p71, %p72;
	@%p73 bra 	$L__BB5_49;
	mul.wide.u32 	%rd50, %r24, 4;
	add.s64 	%rd51, %rd1, %rd50;
	ld.global.nc.f32 	%f112, [%rd51];
	ld.const.f32 	%f113, [_ZN8pygpukit3ops5audio15RESAMPLE_FILTERE+92];
	fma.rn.f32 	%f131, %f112, %f113, %f131;
$L__BB5_49:
	setp.lt.s32 	%p74, %r1, -2;
	add.s32 	%r25, %r2, 8;
	setp.ge.s32 	%p75, %r25, %r33;
	or.pred  	%p76, %p74, %p75;
	@%p76 bra 	$L__BB5_51;
	mul.wide.u32 	%rd52, %r25, 4;
	add.s64 	%rd53, %rd1, %rd52;
	ld.global.nc.f32 	%f114, [%rd53];
	ld.const.f32 	%f115, [_ZN8pygpukit3ops5audio15RESAMPLE_FILTERE+96];
	fma.rn.f32 	%f131, %f114, %f115, %f131;
$L__BB5_51:
	add.s32 	%r26, %r2, 9;
	setp.lt.s32 	%p77, %r1, -3;
	setp.ge.s32 	%p78, %r26, %r33;
	or.pred  	%p79, %p77, %p78;
	@%p79 bra 	$L__BB5_53;
	mul.wide.u32 	%rd54, %r26, 4;
	add.s64 	%rd55, %rd1, %rd54;
	ld.global.nc.f32 	%f116, [%rd55];
	ld.const.f32 	%f117, [_ZN8pygpukit3ops5audio15RESAMPLE_FILTERE+100];
	fma.rn.f32 	%f131, %f116, %f117, %f131;
$L__BB5_53:
	setp.lt.s32 	%p80, %r1, -3;
	add.s32 	%r27, %r2, 10;
	setp.ge.s32 	%p81, %r27, %r33;
	or.pred  	%p82, %p80, %p81;
	@%p82 bra 	$L__BB5_55;
	mul.wide.u32 	%rd56, %r27, 4;
	add.s64 	%rd57, %rd1, %rd56;
	ld.global.nc.f32 	%f118, [%rd57];
	ld.const.f32 	%f119, [_ZN8pygpukit3ops5audio15RESAMPLE_FILTERE+104];
	fma.rn.f32 	%f131, %f118, %f119, %f131;
$L__BB5_55:
	setp.lt.s32 	%p83, %r1, -3;
	add.s32 	%r28, %r2, 11;
	setp.ge.s32 	%p84, %r28, %r33;
	or.pred  	%p85, %p83, %p84;
	@%p85 bra 	$L__BB5_57;
	mul.wide.u32 	%rd58, %r28, 4;
	add.s64 	%rd59, %rd1, %rd58;
	ld.global.nc.f32 	%f120, [%rd59];
	ld.const.f32 	%f121, [_ZN8pygpukit3ops5audio15RESAMPLE_FILTERE+108];
	fma.rn.f32 	%f131, %f120, %f121, %f131;
$L__BB5_57:
	add.s32 	%r29, %r2, 12;
	setp.lt.s32 	%p86, %r1, -4;
	setp.ge.s32 	%p87, %r29, %r33;
	or.pred  	%p88, %p86, %p87;
	@%p88 bra 	$L__BB5_59;
	mul.wide.u32 	%rd60, %r29, 4;
	add.s64 	%rd61, %rd1, %rd60;
	ld.global.nc.f32 	%f122, [%rd61];
	ld.const.f32 	%f123, [_ZN8pygpukit3ops5audio15RESAMPLE_FILTERE+112];
	fma.rn.f32 	%f131, %f122, %f123, %f131;
$L__BB5_59:
	setp.lt.s32 	%p89, %r1, -4;
	add.s32 	%r30, %r2, 13;
	setp.ge.s32 	%p90, %r30, %r33;
	or.pred  	%p91, %p89, %p90;
	@%p91 bra 	$L__BB5_61;
	mul.wide.u32 	%rd62, %r30, 4;
	add.s64 	%rd63, %rd1, %rd62;
	ld.global.nc.f32 	%f124, [%rd63];
	ld.const.f32 	%f125, [_ZN8pygpukit3ops5audio15RESAMPLE_FILTERE+116];
	fma.rn.f32 	%f131, %f124, %f125, %f131;
$L__BB5_61:
	setp.lt.s32 	%p92, %r1, -4;
	add.s32 	%r31, %r2, 14;
	setp.ge.s32 	%p93, %r31, %r33;
	or.pred  	%p94, %p92, %p93;
	@%p94 bra 	$L__BB5_63;
	mul.wide.u32 	%rd64, %r31, 4;
	add.s64 	%rd65, %rd1, %rd64;
	ld.global.nc.f32 	%f126, [%rd65];
	ld.const.f32 	%f127, [_ZN8pygpukit3ops5audio15RESAMPLE_FILTERE+120];
	fma.rn.f32 	%f131, %f126, %f127, %f131;
$L__BB5_63:
	add.s32 	%r32, %r2, 15;
	setp.lt.s32 	%p95, %r1, -5;
	setp.ge.s32 	%p96, %r32, %r33;
	or.pred  	%p97, %p95, %p96;
	@%p97 bra 	$L__BB5_65;
	mul.wide.u32 	%rd66, %r32, 4;
	add.s64 	%rd67, %rd1, %rd66;
	ld.global.nc.f32 	%f128, [%rd67];
	ld.const.f32 	%f129, [_ZN8pygpukit3ops5audio15RESAMPLE_FILTERE+124];
	fma.rn.f32 	%f131, %f128, %f129, %f131;
$L__BB5_65:
	cvta.to.global.u64 	%rd68, %rd2;
	mul.wide.s32 	%rd69, %r1, 4;
	add.s64 	%rd70, %rd68, %rd69;
	st.global.f32 	[%rd70], %f131;
$L__BB5_66:
	ret;

}
	// .globl	_ZN8pygpukit3ops5audio24ring_buffer_write_kernelEPKfPfiii
.visible .entry _ZN8pygpukit3ops5audio24ring_buffer_write_kernelEPKfPfiii(
	.param .u64 .ptr .align 1 _ZN8pygpukit3ops5audio24ring_buffer_write_kernelEPKfPfiii_param_0,
	.param .u64 .ptr .align 1 _ZN8pygpukit3ops5audio24ring_buffer_write_kernelEPKfPfiii_param_1,
	.param .u32 _ZN8pygpukit3ops5audio24ring_buffer_write_kernelEPKfPfiii_param_2,
	.param .u32 _ZN8pygpukit3ops5audio24ring_buffer_write_kernelEPKfPfiii_param_3,
	.param .u32 _ZN8pygpukit3ops5audio24ring_buffer_write_kernelEPKfPfiii_param_4
)
{
	.reg .pred 	%p<2>;
	.reg .b32 	%r<10>;
	.reg .b32 	%f<2>;
	.reg .b64 	%rd<9>;

	ld.param.u64 	%rd1, [_ZN8pygpukit3ops5audio24ring_buffer_write_kernelEPKfPfiii_param_0];
	ld.param.u64 	%rd2, [_ZN8pygpukit3ops5audio24ring_buffer_write_kernelEPKfPfiii_param_1];
	ld.param.u32 	%r2, [_ZN8pygpukit3ops5audio24ring_buffer_write_kernelEPKfPfiii_param_2];
	ld.param.u32 	%r3, [_ZN8pygpukit3ops5audio24ring_buffer_write_kernelEPKfPfiii_param_3];
	ld.param.u32 	%r4, [_ZN8pygpukit3ops5audio24ring_buffer_write_kernelEPKfPfiii_param_4];
	mov.u32 	%r5, %ctaid.x;
	mov.u32 	%r6, %ntid.x;
	mov.u32 	%r7, %tid.x;
	mad.lo.s32 	%r1, %r5, %r6, %r7;
	setp.ge.s32 	%p1, %r1, %r4;
	@%p1 bra 	$L__BB6_2;
	cvta.to.global.u64 	%rd3, %rd1;
	cvta.to.global.u64 	%rd4, %rd2;
	add.s32 	%r8, %r3, %r1;
	rem.s32 	%r9, %r8, %r2;
	mul.wide.s32 	%rd5, %r1, 4;
	add.s64 	%rd6, %rd3, %rd5;
	ld.global.nc.f32 	%f1, [%rd6];
	mul.wide.s32 	%rd7, %r9, 4;
	add.s64 	%rd8, %rd4, %rd7;
	st.global.f32 	[%rd8], %f1;
$L__BB6_2:
	ret;

}
	// .globl	_ZN8pygpukit3ops5audio23ring_buffer_read_kernelEPKfPfiii
.visible .entry _ZN8pygpukit3ops5audio23ring_buffer_read_kernelEPKfPfiii(
	.param .u64 .ptr .align 1 _ZN8pygpukit3ops5audio23ring_buffer_read_kernelEPKfPfiii_param_0,
	.param .u64 .ptr .align 1 _ZN8pygpukit3ops5audio23ring_buffer_read_kernelEPKfPfiii_param_1,
	.param .u32 _ZN8pygpukit3ops5audio23ring_buffer_read_kernelEPKfPfiii_param_2,
	.param .u32 _ZN8pygpukit3ops5audio23ring_buffer_read_kernelEPKfPfiii_param_3,
	.param .u32 _ZN8pygpukit3ops5audio23ring_buffer_read_kernelEPKfPfiii_param_4
)
{
	.reg .pred 	%p<2>;
	.reg .b32 	%r<10>;
	.reg .b32 	%f<2>;
	.reg .b64 	%rd<9>;

	ld.param.u64 	%rd1, [_ZN8pygpukit3ops5audio23ring_buffer_read_kernelEPKfPfiii_param_0];
	ld.param.u64 	%rd2, [_ZN8pygpukit3ops5audio23ring_buffer_read_kernelEPKfPfiii_param_1];
	ld.param.u32 	%r2, [_ZN8pygpukit3ops5audio23ring_buffer_read_kernelEPKfPfiii_param_2];
	ld.param.u32 	%r3, [_ZN8pygpukit3ops5audio23ring_buffer_read_kernelEPKfPfiii_param_3];
	ld.param.u32 	%r4, [_ZN8pygpukit3ops5audio23ring_buffer_read_kernelEPKfPfiii_param_4];
	mov.u32 	%r5, %ctaid.x;
	mov.u32 	%r6, %ntid.x;
	mov.u32 	%r7, %tid.x;
	mad.lo.s32 	%r1, %r5, %r6, %r7;
	setp.ge.s32 	%p1, %r1, %r4;
	@%p1 bra 	$L__BB7_2;
	cvta.to.global.u64 	%rd3, %rd1;
	cvta.to.global.u64 	%rd4, %rd2;
	add.s32 	%r8, %r3, %r1;
	rem.s32 	%r9, %r8, %r2;
	mul.wide.s32 	%rd5, %r9, 4;
	add.s64 	%rd6, %rd3, %rd5;
	ld.global.nc.f32 	%f1, [%rd6];
	mul.wide.s32 	%rd7, %r1, 4;
	add.s64 	%rd8, %rd4, %rd7;
	st.global.f32 	[%rd8], %f1;
$L__BB7_2:
	ret;

}
	// .globl	_ZN8pygpukit3ops5audio24apply_hann_window_kernelEPfi
.visible .entry _ZN8pygpukit3ops5audio24apply_hann_window_kernelEPfi(
	.param .u64 .ptr .align 1 _ZN8pygpukit3ops5audio24apply_hann_window_kernelEPfi_param_0,
	.param .u32 _ZN8pygpukit3ops5audio24apply_hann_window_kernelEPfi_param_1
)
{
	.local .align 4 .b8 	__local_depot8[28];
	.reg .b64 	%SP;
	.reg .b64 	%SPL;
	.reg .pred 	%p<10>;
	.reg .b32 	%r<47>;
	.reg .b32 	%f<36>;
	.reg .b64 	%rd<25>;
	.reg .b64 	%fd<3>;

	mov.u64 	%SPL, __local_depot8;
	ld.param.u64 	%rd9, [_ZN8pygpukit3ops5audio24apply_hann_window_kernelEPfi_param_0];
	ld.param.u32 	%r16, [_ZN8pygpukit3ops5audio24apply_hann_window_kernelEPfi_param_1];
	add.u64 	%rd1, %SPL, 0;
	mov.u32 	%r17, %ctaid.x;
	mov.u32 	%r18, %ntid.x;
	mov.u32 	%r19, %tid.x;
	mad.lo.s32 	%r1, %r17, %r18, %r19;
	setp.ge.s32 	%p1, %r1, %r16;
	@%p1 bra 	$L__BB8_10;
	cvt.rn.f32.s32 	%f7, %r1;
	add.s32 	%r20, %r16, -1;
	cvt.rn.f32.s32 	%f8, %r20;
	mul.f32 	%f9, %f7, 0f40C90FDB;
	div.rn.f32 	%f1, %f9, %f8;
	mul.f32 	%f10, %f1, 0f3F22F983;
	cvt.rni.s32.f32 	%r46, %f10;
	cvt.rn.f32.s32 	%f11, %r46;
	fma.rn.f32 	%f12, %f11, 0fBFC90FDA, %f1;
	fma.rn.f32 	%f13, %f11, 0fB3A22168, %f12;
	fma.rn.f32 	%f35, %f11, 0fA7C234C5, %f13;
	abs.f32 	%f3, %f1;
	setp.ltu.f32 	%p2, %f3, 0f47CE4780;
	@%p2 bra 	$L__BB8_9;
	setp.neu.f32 	%p3, %f3, 0f7F800000;
	@%p3 bra 	$L__BB8_4;
	mov.f32 	%f16, 0f00000000;
	mul.rn.f32 	%f35, %f1, %f16;
	mov.b32 	%r46, 0;
	bra.uni 	$L__BB8_9;
$L__BB8_4:
	mov.b32 	%r3, %f1;
	shl.b32 	%r22, %r3, 8;
	or.b32  	%r4, %r22, -2147483648;
	mov.b64 	%rd24, 0;
	mov.b32 	%r43, 0;
	mov.u64 	%rd22, __cudart_i2opi_f;
	mov.u64 	%rd23, %rd1;
$L__BB8_5:
	.pragma "nounroll";
	ld.global.nc.u32 	%r23, [%rd22];
	mad.wide.u32 	%rd13, %r23, %r4, %rd24;
	shr.u64 	%rd24, %rd13, 32;
	st.local.u32 	[%rd23], %rd13;
	add.s32 	%r43, %r43, 1;
	add.s64 	%rd23, %rd23, 4;
	add.s64 	%rd22, %rd22, 4;
	setp.ne.s32 	%p4, %r43, 6;
	@%p4 bra 	$L__BB8_5;
	shr.u32 	%r24, %r3, 23;
	st.local.u32 	[%rd1+24], %rd24;
	and.b32  	%r7, %r24, 31;
	and.b32  	%r25, %r24, 224;
	add.s32 	%r26, %r25, -128;
	shr.u32 	%r27, %r26, 5;
	mul.wide.u32 	%rd14, %r27, 4;
	sub.s64 	%rd8, %rd1, %rd14;
	ld.local.u32 	%r44, [%rd8+24];
	ld.local.u32 	%r45, [%rd8+20];
	setp.eq.s32 	%p5, %r7, 0;
	@%p5 bra 	$L__BB8_8;
	shf.l.wrap.b32 	%r44, %r45, %r44, %r7;
	ld.local.u32 	%r28, [%rd8+16];
	shf.l.wrap.b32 	%r45, %r28, %r45, %r7;
$L__BB8_8:
	shr.u32 	%r29, %r44, 30;
	shf.l.wrap.b32 	%r30, %r45, %r44, 2;
	shl.b32 	%r31, %r45, 2;
	shr.u32 	%r32, %r30, 31;
	add.s32 	%r33, %r32, %r29;
	neg.s32 	%r34, %r33;
	setp.lt.s32 	%p6, %r3, 0;
	selp.b32 	%r46, %r34, %r33, %p6;
	xor.b32  	%r35, %r30, %r3;
	shr.s32 	%r36, %r30, 31;
	xor.b32  	%r37, %r36, %r30;
	xor.b32  	%r38, %r36, %r31;
	cvt.u64.u32 	%rd15, %r37;
	shl.b64 	%rd16, %rd15, 32;
	cvt.u64.u32 	%rd17, %r38;
	or.b64  	%rd18, %rd16, %rd17;
	cvt.rn.f64.s64 	%fd1, %rd18;
	mul.f64 	%fd2, %fd1, 0d3BF921FB54442D19;
	cvt.rn.f32.f64 	%f14, %fd2;
	neg.f32 	%f15, %f14;
	setp.lt.s32 	%p7, %r35, 0;
	selp.f32 	%f35, %f15, %f14, %p7;
$L__BB8_9:
	add.s32 	%r40, %r46, 1;
	mul.rn.f32 	%f17, %f35, %f35;
	and.b32  	%r41, %r46, 1;
	setp.eq.b32 	%p8, %r41, 1;
	selp.f32 	%f18, %f35, 0f3F800000, %p8;
	fma.rn.f32 	%f19, %f17, %f18, 0f00000000;
	fma.rn.f32 	%f20, %f17, 0f37CBAC00, 0fBAB607ED;
	selp.f32 	%f21, 0fB94D4153, %f20, %p8;
	selp.f32 	%f22, 0f3C0885E4, 0f3D2AAABB, %p8;
	fma.rn.f32 	%f23, %f21, %f17, %f22;
	selp.f32 	%f24, 0fBE2AAAA8, 0fBEFFFFFF, %p8;
	fma.rn.f32 	%f25, %f23, %f17, %f24;
	fma.rn.f32 	%f26, %f25, %f19, %f18;
	and.b32  	%r42, %r40, 2;
	setp.eq.s32 	%p9, %r42, 0;
	mov.f32 	%f27, 0f00000000;
	sub.f32 	%f28, %f27, %f26;
	selp.f32 	%f29, %f26, %f28, %p9;
	mov.f32 	%f30, 0f3F800000;
	sub.f32 	%f31, %f30, %f29;
	mul.f32 	%f32, %f31, 0f3F000000;
	cvta.to.global.u64 	%rd19, %rd9;
	mul.wide.s32 	%rd20, %r1, 4;
	add.s64 	%rd21, %rd19, %rd20;
	ld.global.f32 	%f33, [%rd21];
	mul.f32 	%f34, %f33, %f32;
	st.global.f32 	[%rd21], %f34;
$L__BB8_10:
	ret;

}
	// .globl	_ZN8pygpukit3ops5audio18overlap_add_kernelEPKfPfii
.visible .entry _ZN8pygpukit3ops5audio18overlap_add_kernelEPKfPfii(
	.param .u64 .ptr .align 1 _ZN8pygpukit3ops5audio18overlap_add_kernelEPKfPfii_param_0,
	.param .u64 .ptr .align 1 _ZN8pygpukit3ops5audio18overlap_add_kernelEPKfPfii_param_1,
	.param .u32 _ZN8pygpukit3ops5audio18overlap_add_kernelEPKfPfii_param_2,
	.param .u32 _ZN8pygpukit3ops5audio18overlap_add_kernelEPKfPfii_param_3
)
{
	.reg .pred 	%p<2>;
	.reg .b32 	%r<8>;
	.reg .b32 	%f<3>;
	.reg .b64 	%rd<9>;

	ld.param.u64 	%rd1, [_ZN8pygpukit3ops5audio18overlap_add_kernelEPKfPfii_param_0];
	ld.param.u64 	%rd2, [_ZN8pygpukit3ops5audio18overlap_add_kernelEPKfPfii_param_1];
	ld.param.u32 	%r2, [_ZN8pygpukit3ops5audio18overlap_add_kernelEPKfPfii_param_2];
	ld.param.u32 	%r3, [_ZN8pygpukit3ops5audio18overlap_add_kernelEPKfPfii_param_3];
	mov.u32 	%r4, %ctaid.x;
	mov.u32 	%r5, %ntid.x;
	mov.u32 	%r6, %tid.x;
	mad.lo.s32 	%r1, %r4, %r5, %r6;
	setp.ge.s32 	%p1, %r1, %r3;
	@%p1 bra 	$L__BB9_2;
	cvta.to.global.u64 	%rd3, %rd1;
	cvta.to.global.u64 	%rd4, %rd2;
	add.s32 	%r7, %r2, %r1;
	mul.wide.s32 	%rd5, %r7, 4;
	add.s64 	%rd6, %rd4, %rd5;
	mul.wide.s32 	%rd7, %r1, 4;
	add.s64 	%rd8, %rd3, %rd7;
	ld.global.nc.f32 	%f1, [%rd8];
	atom.global.add.f32 	%f2, [%rd6], %f1;
$L__BB9_2:
	ret;

}
	// .globl	_ZN8pygpukit3ops5audio23vad_frame_energy_kernelEPKfPfiiii
.visible .entry _ZN8pygpukit3ops5audio23vad_frame_energy_kernelEPKfPfiiii(
	.param .u64 .ptr .align 1 _ZN8pygpukit3ops5audio23vad_frame_energy_kernelEPKfPfiiii_param_0,
	.param .u64 .ptr .align 1 _ZN8pygpukit3ops5audio23vad_frame_energy_kernelEPKfPfiiii_param_1,
	.param .u32 _ZN8pygpukit3ops5audio23vad_frame_energy_kernelEPKfPfiiii_param_2,
	.param .u32 _ZN8pygpukit3ops5audio23vad_frame_energy_kernelEPKfPfiiii_param_3,
	.param .u32 _ZN8pygpukit3ops5audio23vad_frame_energy_kernelEPKfPfiiii_param_4,
	.param .u32 _ZN8pygpukit3ops5audio23vad_frame_energy_kernelEPKfPfiiii_param_5
)
{
	.reg .pred 	%p<9>;
	.reg .b32 	%r<22>;
	.reg .b32 	%f<18>;
	.reg .b64 	%rd<9>;

	ld.param.u64 	%rd2, [_ZN8pygpukit3ops5audio23vad_frame_energy_kernelEPKfPfiiii_param_0];
	ld.param.u64 	%rd3, [_ZN8pygpukit3ops5audio23vad_frame_energy_kernelEPKfPfiiii_param_1];
	ld.param.u32 	%r12, [_ZN8pygpukit3ops5audio23vad_frame_energy_kernelEPKfPfiiii_param_2];
	ld.param.u32 	%r13, [_ZN8pygpukit3ops5audio23vad_frame_energy_kernelEPKfPfiiii_param_3];
	ld.param.u32 	%r14, [_ZN8pygpukit3ops5audio23vad_frame_energy_kernelEPKfPfiiii_param_4];
	ld.param.u32 	%r15, [_ZN8pygpukit3ops5audio23vad_frame_energy_kernelEPKfPfiiii_param_5];
	mov.u32 	%r1, %ctaid.x;
	setp.ge.s32 	%p1, %r1, %r15;
	@%p1 bra 	$L__BB10_12;
	mov.u32 	%r2, %tid.x;
	setp.ge.s32 	%p2, %r2, %r13;
	mov.f32 	%f16, 0f00000000;
	@%p2 bra 	$L__BB10_6;
	mov.u32 	%r3, %ntid.x;
	cvta.to.global.u64 	%rd1, %rd2;
	mul.lo.s32 	%r4, %r14, %r1;
	mov.f32 	%f16, 0f00000000;
	mov.u32 	%r20, %r2;
$L__BB10_3:
	add.s32 	%r6, %r20, %r4;
	setp.ge.s32 	%p3, %r6, %r12;
	@%p3 bra 	$L__BB10_5;
	mul.wide.s32 	%rd4, %r6, 4;
	add.s64 	%rd5, %rd1, %rd4;
	ld.global.nc.f32 	%f7, [%rd5];
	fma.rn.f32 	%f16, %f7, %f7, %f16;
$L__BB10_5:
	add.s32 	%r20, %r20, %r3;
	setp.lt.s32 	%p4, %r20, %r13;
	@%p4 bra 	$L__BB10_3;
$L__BB10_6:
	shl.b32 	%r16, %r2, 2;
	mov.u32 	%r17, _ZN8pygpukit3ops5audio5sdataE;
	add.s32 	%r8, %r17, %r16;
	st.shared.f32 	[%r8], %f16;
	bar.sync 	0;
	mov.u32 	%r21, %ntid.x;
	setp.lt.u32 	%p5, %r21, 2;
	@%p5 bra 	$L__BB10_10;
$L__BB10_7:
	shr.u32 	%r11, %r21, 1;
	setp.ge.u32 	%p6, %r2, %r11;
	@%p6 bra 	$L__BB10_9;
	shl.b32 	%r18, %r11, 2;
	add.s32 	%r19, %r8, %r18;
	ld.shared.f32 	%f8, [%r19];
	ld.shared.f32 	%f9, [%r8];
	add.f32 	%f10, %f8, %f9;
	st.shared.f32 	[%r8], %f10;
$L__BB10_9:
	bar.sync 	0;
	setp.gt.u32 	%p7, %r21, 3;
	mov.u32 	%r21, %r11;
	@%p7 bra 	$L__BB10_7;
$L__BB10_10:
	setp.ne.s32 	%p8, %r2, 0;
	@%p8 bra 	$L__BB10_12;
	ld.shared.f32 	%f11, [_ZN8pygpukit3ops5audio5sdataE];
	cvt.rn.f32.s32 	%f12, %r13;
	div.rn.f32 	%f13, %f11, %f12;
	sqrt.rn.f32 	%f14, %f13;
	cvta.to.global.u64 	%rd6, %rd3;
	mul.wide.u32 	%rd7, %r1, 4;
	add.s64 	%rd8, %rd6, %rd7;
	st.global.f32 	[%rd8], %f14;
$L__BB10_12:
	ret;

}
	// .globl	_ZN8pygpukit3ops5audio24vad_zero_crossing_kernelEPKfPfiiii
.visible .entry _ZN8pygpukit3ops5audio24vad_zero_crossing_kernelEPKfPfiiii(
	.param .u64 .ptr .align 1 _ZN8pygpukit3ops5audio24vad_zero_crossing_kernelEPKfPfiiii_param_0,
	.param .u64 .ptr .align 1 _ZN8pygpukit3ops5audio24vad_zero_crossing_kernelEPKfPfiiii_param_1,
	.param .u32 _ZN8pygpukit3ops5audio24vad_zero_crossing_kernelEPKfPfiiii_param_2,
	.param .u32 _ZN8pygpukit3ops5audio24vad_zero_crossing_kernelEPKfPfiiii_param_3,
	.param .u32 _ZN8pygpukit3ops5audio24vad_zero_crossing_kernelEPKfPfiiii_param_4,
	.param .u32 _ZN8pygpukit3ops5audio24vad_zero_crossing_kernelEPKfPfiiii_param_5
)
{
	.reg .pred 	%p<16>;
	.reg .b32 	%r<38>;
	.reg .b32 	%f<8>;
	.reg .b64 	%rd<9>;

	ld.param.u64 	%rd2, [_ZN8pygpukit3ops5audio24vad_zero_crossing_kernelEPKfPfiiii_param_0];
	ld.param.u64 	%rd3, [_ZN8pygpukit3ops5audio24vad_zero_crossing_kernelEPKfPfiiii_param_1];
	ld.param.u32 	%r17, [_ZN8pygpukit3ops5audio24vad_zero_crossing_kernelEPKfPfiiii_param_2];
	ld.param.u32 	%r18, [_ZN8pygpukit3ops5audio24vad_zero_crossing_kernelEPKfPfiiii_param_3];
	ld.param.u32 	%r19, [_ZN8pygpukit3ops5audio24vad_zero_crossing_kernelEPKfPfiiii_param_4];
	ld.param.u32 	%r20, [_ZN8pygpukit3ops5audio24vad_zero_crossing_kernelEPKfPfiiii_param_5];
	mov.u32 	%r1, %ctaid.x;
	setp.ge.s32 	%p1, %r1, %r20;
	@%p1 bra 	$L__BB11_12;
	mov.u32 	%r2, %tid.x;
	add.s32 	%r3, %r18, -1;
	setp.ge.s32 	%p2, %r2, %r3;
	mov.b32 	%r35, 0;
	@%p2 bra 	$L__BB11_6;
	mov.u32 	%r4, %ntid.x;
	cvta.to.global.u64 	%rd1, %rd2;
	mul.lo.s32 	%r5, %r19, %r1;
	mov.b32 	%r35, 0;
	mov.u32 	%r33, %r2;
$L__BB11_3:
	add.s32 	%r8, %r33, %r5;
	add.s32 	%r23, %r8, 1;
	setp.ge.s32 	%p3, %r23, %r17;
	@%p3 bra 	$L__BB11_5;
	mul.wide.s32 	%rd4, %r8, 4;
	add.s64 	%rd5, %rd1, %rd4;
	ld.global.nc.f32 	%f1, [%rd5];
	ld.global.nc.f32 	%f3, [%rd5+4];
	setp.ge.f32 	%p4, %f1, 0f00000000;
	setp.lt.f32 	%p5, %f3, 0f00000000;
	and.pred  	%p6, %p4, %p5;
	setp.lt.f32 	%p7, %f1, 0f00000000;
	setp.ge.f32 	%p8, %f3, 0f00000000;
	and.pred  	%p9, %p7, %p8;
	or.pred  	%p10, %p6, %p9;
	selp.u32 	%r24, 1, 0, %p10;
	add.s32 	%r35, %r35, %r24;
$L__BB11_5:
	add.s32 	%r33, %r33, %r4;
	setp.lt.s32 	%p11, %r33, %r3;
	@%p11 bra 	$L__BB11_3;
$L__BB11_6:
	shl.b32 	%r25, %r2, 2;
	mov.u32 	%r26, _ZN8pygpukit3ops5audio9sdata_intE;
	add.s32 	%r13, %r26, %r25;
	st.shared.u32 	[%r13], %r35;
	bar.sync 	0;
	mov.u32 	%r37, %ntid.x;
	setp.lt.u32 	%p12, %r37, 2;
	@%p12 bra 	$L__BB11_10;
$L__BB11_7:
	shr.u32 	%r16, %r37, 1;
	setp.ge.u32 	%p13, %r2, %r16;
	@%p13 bra 	$L__BB11_9;
	shl.b32 	%r27, %r16, 2;
	add.s32 	%r28, %r13, %r27;
	ld.shared.u32 	%r29, [%r28];
	ld.shared.u32 	%r30, [%r13];
	add.s32 	%r31, %r30, %r29;
	st.shared.u32 	[%r13], %r31;
$L__BB11_9:
	bar.sync 	0;
	setp.gt.u32 	%p14, %r37, 3;
	mov.u32 	%r37, %r16;
	@%p14 bra 	$L__BB11_7;
$L__BB11_10:
	setp.ne.s32 	%p15, %r2, 0;
	@%p15 bra 	$L__BB11_12;
	ld.shared.u32 	%r32, [_ZN8pygpukit3ops5audio9sdata_intE];
	cvt.rn.f32.s32 	%f5, %r32;
	cvt.rn.f32.s32 	%f6, %r3;
	div.rn.f32 	%f7, %f5, %f6;
	cvta.to.global.u64 	%rd6, %rd3;
	mul.wide.u32 	%rd7, %r1, 4;
	add.s64 	%rd8, %rd6, %rd7;
	st.global.f32 	[%rd8], %f7;
$L__BB11_12:
	ret;

}
	// .globl	_ZN8pygpukit3ops5audio19vad_decision_kernelEPKfS3_Piifff
.visible .entry _ZN8pygpukit3ops5audio19vad_decision_kernelEPKfS3_Piifff(
	.param .u64 .ptr .align 1 _ZN8pygpukit3ops5audio19vad_decision_kernelEPKfS3_Piifff_param_0,
	.param .u64 .ptr .align 1 _ZN8pygpukit3ops5audio19vad_decision_kernelEPKfS3_Piifff_param_1,
	.param .u64 .ptr .align 1 _ZN8pygpukit3ops5audio19vad_decision_kernelEPKfS3_Piifff_param_2,
	.param .u32 _ZN8pygpukit3ops5audio19vad_decision_kernelEPKfS3_Piifff_param_3,
	.param .f32 _ZN8pygpukit3ops5audio19vad_decision_kernelEPKfS3_Piifff_param_4,
	.param .f32 _ZN8pygpukit3ops5audio19vad_decision_kernelEPKfS3_Piifff_param_5,
	.param .f32 _ZN8pygpukit3ops5audio19vad_decision_kernelEPKfS3_Piifff_param_6
)
{
	.reg .pred 	%p<7>;
	.reg .b32 	%r<11>;
	.reg .b32 	%f<6>;
	.reg .b64 	%rd<12>;

	ld.param.u64 	%rd1, [_ZN8pygpukit3ops5audio19vad_decision_kernelEPKfS3_Piifff_param_0];
	ld.param.u64 	%rd2, [_ZN8pygpukit3ops5audio19vad_decision_kernelEPKfS3_Piifff_param_1];
	ld.param.u64 	%rd3, [_ZN8pygpukit3ops5audio19vad_decision_kernelEPKfS3_Piifff_param_2];
	ld.param.u32 	%r4, [_ZN8pygpukit3ops5audio19vad_decision_kernelEPKfS3_Piifff_param_3];
	ld.param.f32 	%f2, [_ZN8pygpukit3ops5audio19vad_decision_kernelEPKfS3_Piifff_param_4];
	ld.param.f32 	%f3, [_ZN8pygpukit3ops5audio19vad_decision_kernelEPKfS3_Piifff_param_5];
	ld.param.f32 	%f4, [_ZN8pygpukit3ops5audio19vad_decision_kernelEPKfS3_Piifff_param_6];
	mov.u32 	%r5, %ctaid.x;
	mov.u32 	%r6, %ntid.x;
	mov.u32 	%r7, %tid.x;
	mad.lo.s32 	%r1, %r5, %r6, %r7;
	setp.ge.s32 	%p1, %r1, %r4;
	@%p1 bra 	$L__BB12_5;
	cvta.to.global.u64 	%rd4, %rd1;
	cvta.to.global.u64 	%rd5, %rd2;
	mul.wide.s32 	%rd6, %r1, 4;
	add.s64 	%rd7, %rd4, %rd6;
	ld.global.nc.f32 	%f5, [%rd7];
	add.s64 	%rd8, %rd5, %rd6;
	ld.global.nc.f32 	%f1, [%rd8];
	setp.leu.f32 	%p2, %f5, %f2;
	mov.b32 	%r10, 0;
	@%p2 bra 	$L__BB12_4;
	setp.ge.f32 	%p3, %f1, %f3;
	setp.le.f32 	%p4, %f1, %f4;
	and.pred  	%p5, %p3, %p4;
	mov.b32 	%r10, 1;
	@%p5 bra 	$L__BB12_4;
	setp.gt.f32 	%p6, %f1, %f4;
	selp.u32 	%r10, 1, 0, %p6;
$L__BB12_4:
	cvta.to.global.u64 	%rd9, %rd3;
	add.s64 	%rd11, %rd9, %rd6;
	st.global.u32 	[%rd11], %r10;
$L__BB12_5:
	ret;

}
	// .globl	_ZN8pygpukit3ops5audio19vad_hangover_kernelEPKiPiii
.visible .entry _ZN8pygpukit3ops5audio19vad_hangover_kernelEPKiPiii(
	.param .u64 .ptr .align 1 _ZN8pygpukit3ops5audio19vad_hangover_kernelEPKiPiii_param_0,
	.param .u64 .ptr .align 1 _ZN8pygpukit3ops5audio19vad_hangover_kernelEPKiPiii_param_1,
	.param .u32 _ZN8pygpukit3ops5audio19vad_hangover_kernelEPKiPiii_param_2,
	.param .u32 _ZN8pygpukit3ops5audio19vad_hangover_kernelEPKiPiii_param_3
)
{
	.reg .pred 	%p<6>;
	.reg .b32 	%r<18>;
	.reg .b64 	%rd<9>;

	ld.param.u64 	%rd2, [_ZN8pygpukit3ops5audio19vad_hangover_kernelEPKiPiii_param_0];
	ld.param.u64 	%rd3, [_ZN8pygpukit3ops5audio19vad_hangover_kernelEPKiPiii_param_1];
	ld.param.u32 	%r7, [_ZN8pygpukit3ops5audio19vad_hangover_kernelEPKiPiii_param_2];
	ld.param.u32 	%r6, [_ZN8pygpukit3ops5audio19vad_hangover_kernelEPKiPiii_param_3];
	mov.u32 	%r8, %ctaid.x;
	mov.u32 	%r9, %ntid.x;
	mov.u32 	%r10, %tid.x;
	mad.lo.s32 	%r1, %r8, %r9, %r10;
	setp.ge.s32 	%p1, %r1, %r7;
	@%p1 bra 	$L__BB13_7;
	setp.lt.s32 	%p2, %r6, 0;
	mov.b32 	%r17, 0;
	@%p2 bra 	$L__BB13_6;
	cvta.to.global.u64 	%rd1, %rd2;
	mov.b32 	%r16, 0;
$L__BB13_3:
	sub.s32 	%r3, %r1, %r16;
	setp.lt.s32 	%p3, %r3, 0;
	@%p3 bra 	$L__BB13_5;
	mul.wide.u32 	%rd4, %r3, 4;
	add.s64 	%rd5, %rd1, %rd4;
	ld.global.nc.u32 	%r14, [%rd5];
	setp.eq.s32 	%p4, %r14, 1;
	mov.b32 	%r17, 1;
	@%p4 bra 	$L__BB13_6;
$L__BB13_5:
	add.s32 	%r4, %r16, 1;
	setp.ne.s32 	%p5, %r16, %r6;
	mov.b32 	%r17, 0;
	mov.u32 	%r16, %r4;
	@%p5 bra 	$L__BB13_3;
$L__BB13_6:
	cvta.to.global.u64 	%rd6, %rd3;
	mul.wide.s32 	%rd7, %r1, 4;
	add.s64 	%rd8, %rd6, %rd7;
	st.global.u32 	[%rd8], %r17;
$L__BB13_7:
	ret;

}
	// .globl	_ZN8pygpukit3ops5audio30vad_compute_noise_floor_kernelEPKfPfi
.visible .entry _ZN8pygpukit3ops5audio30vad_compute_noise_floor_kernelEPKfPfi(
	.param .u64 .ptr .align 1 _ZN8pygpukit3ops5audio30vad_compute_noise_floor_kernelEPKfPfi_param_0,
	.param .u64 .ptr .align 1 _ZN8pygpukit3ops5audio30vad_compute_noise_floor_kernelEPKfPfi_param_1,
	.param .u32 _ZN8pygpukit3ops5audio30vad_compute_noise_floor_kernelEPKfPfi_param_2
)
{
	.reg .pred 	%p<6>;
	.reg .b32 	%r<14>;
	.reg .b32 	%f<9>;
	.reg .b64 	%rd<9>;

	ld.param.u64 	%rd1, [_ZN8pygpukit3ops5audio30vad_compute_noise_floor_kernelEPKfPfi_param_0];
	ld.param.u64 	%rd2, [_ZN8pygpukit3ops5audio30vad_compute_noise_floor_kernelEPKfPfi_param_1];
	ld.param.u32 	%r8, [_ZN8pygpukit3ops5audio30vad_compute_noise_floor_kernelEPKfPfi_param_2];
	mov.u32 	%r1, %tid.x;
	mov.u32 	%r2, %ctaid.x;
	mov.u32 	%r13, %ntid.x;
	mad.lo.s32 	%r4, %r2, %r13, %r1;
	setp.ge.s32 	%p1, %r4, %r8;
	mov.f32 	%f8, 0f501502F9;
	@%p1 bra 	$L__BB14_2;
	cvta.to.global.u64 	%rd3, %rd1;
	mul.wide.s32 	%rd4, %r4, 4;
	add.s64 	%rd5, %rd3, %rd4;
	ld.global.nc.f32 	%f8, [%rd5];
$L__BB14_2:
	shl.b32 	%r9, %r1, 2;
	mov.u32 	%r10, _ZN8pygpukit3ops5audio5sdataE;
	add.s32 	%r5, %r10, %r9;
	st.shared.f32 	[%r5], %f8;
	bar.sync 	0;
	setp.lt.u32 	%p2, %r13, 2;
	@%p2 bra 	$L__BB14_6;
$L__BB14_3:
	shr.u32 	%r7, %r13, 1;
	setp.ge.u32 	%p3, %r1, %r7;
	@%p3 bra 	$L__BB14_5;
	ld.shared.f32 	%f4, [%r5];
	shl.b32 	%r11, %r7, 2;
	add.s32 	%r12, %r5, %r11;
	ld.shared.f32 	%f5, [%r12];
	min.f32 	%f6, %f4, %f5;
	st.shared.f32 	[%r5], %f6;
$L__BB14_5:
	bar.sync 	0;
	setp.gt.u32 	%p4, %r13, 3;
	mov.u32 	%r13, %r7;
	@%p4 bra 	$L__BB14_3;
$L__BB14_6:
	setp.ne.s32 	%p5, %r1, 0;
	@%p5 bra 	$L__BB14_8;
	ld.shared.f32 	%f7, [_ZN8pygpukit3ops5audio5sdataE];
	cvta.to.global.u64 	%rd6, %rd2;
	mul.wide.u32 	%rd7, %r2, 4;
	add.s64 	%rd8, %rd6, %rd7;
	st.global.f32 	[%rd8], %f7;
$L__BB14_8:
	ret;

}
	// .globl	_ZN8pygpukit3ops5audio18preemphasis_kernelEPfmf
.visible .entry _ZN8pygpukit3ops5audio18preemphasis_kernelEPfmf(
	.param .u64 .ptr .align 1 _ZN8pygpukit3ops5audio18preemphasis_kernelEPfmf_param_0,
	.param .u64 _ZN8pygpukit3ops5audio18preemphasis_kernelEPfmf_param_1,
	.param .f32 _ZN8pygpukit3ops5audio18preemphasis_kernelEPfmf_param_2
)
{
	.reg .pred 	%p<3>;
	.reg .b32 	%r<6>;
	.reg .b32 	%f<9>;
	.reg .b64 	%rd<7>;

	ld.param.u64 	%rd3, [_ZN8pygpukit3ops5audio18preemphasis_kernelEPfmf_param_0];
	ld.param.u64 	%rd4, [_ZN8pygpukit3ops5audio18preemphasis_kernelEPfmf_param_1];
	ld.param.f32 	%f4, [_ZN8pygpukit3ops5audio18preemphasis_kernelEPfmf_param_2];
	mov.u32 	%r1, %ctaid.x;
	mov.u32 	%r2, %ntid.x;
	mov.u32 	%r3, %tid.x;
	mad.lo.s32 	%r4, %r1, %r2, %r3;
	cvt.u64.u32 	%rd1, %r4;
	setp.le.u64 	%p1, %rd4, %rd1;
	@%p1 bra 	$L__BB15_4;
	cvt.u32.u64 	%r5, %rd1;
	cvta.to.global.u64 	%rd5, %rd3;
	shl.b64 	%rd6, %rd1, 2;
	add.s64 	%rd2, %rd5, %rd6;
	ld.global.f32 	%f1, [%rd2];
	setp.eq.s32 	%p2, %r5, 0;
	mov.f32 	%f8, 0f00000000;
	@%p2 bra 	$L__BB15_3;
	ld.global.f32 	%f8, [%rd2+-4];
$L__BB15_3:
	mul.f32 	%f6, %f4, %f8;
	sub.f32 	%f7, %f1, %f6;
	st.global.f32 	[%rd2], %f7;
$L__BB15_4:
	ret;

}
	// .globl	_ZN8pygpukit3ops5audio28deemphasis_sequential_kernelEPfmf
.visible .entry _ZN8pygpukit3ops5audio28deemphasis_sequential_kernelEPfmf(
	.param .u64 .ptr .align 1 _ZN8pygpukit3ops5audio28deemphasis_sequential_kernelEPfmf_param_0,
	.param .u64 _ZN8pygpukit3ops5audio28deemphasis_sequential_kernelEPfmf_param_1,
	.param .f32 _ZN8pygpukit3ops5audio28deemphasis_sequential_kernelEPfmf_param_2
)
{
	.reg .pred 	%p<12>;
	.reg .b32 	%r<4>;
	.reg .b32 	%f<72>;
	.reg .b64 	%rd<37>;

	ld.param.u64 	%rd22, [_ZN8pygpukit3ops5audio28deemphasis_sequential_kernelEPfmf_param_0];
	ld.param.u64 	%rd21, [_ZN8pygpukit3ops5audio28deemphasis_sequential_kernelEPfmf_param_1];
	ld.param.f32 	%f10, [_ZN8pygpukit3ops5audio28deemphasis_sequential_kernelEPfmf_param_2];
	cvta.to.global.u64 	%rd1, %rd22;
	mov.u32 	%r1, %tid.x;
	mov.u32 	%r2, %ctaid.x;
	or.b32  	%r3, %r1, %r2;
	setp.ne.s32 	%p1, %r3, 0;
	setp.eq.s64 	%p2, %rd21, 0;
	or.pred  	%p3, %p1, %p2;
	@%p3 bra 	$L__BB16_13;
	add.s64 	%rd24, %rd21, -1;
	and.b64  	%rd2, %rd21, 15;
	setp.lt.u64 	%p4, %rd24, 15;
	mov.f32 	%f68, 0f00000000;
	mov.b64 	%rd33, 0;
	@%p4 bra 	$L__BB16_4;
	and.b64  	%rd33, %rd21, -16;
	add.s64 	%rd30, %rd1, 32;
	mov.f32 	%f68, 0f00000000;
	mov.u64 	%rd31, %rd33;
$L__BB16_3:
	.pragma "nounroll";
	ld.global.f32 	%f13, [%rd30+-32];
	fma.rn.f32 	%f14, %f10, %f68, %f13;
	st.global.f32 	[%rd30+-32], %f14;
	ld.global.f32 	%f15, [%rd30+-28];
	fma.rn.f32 	%f16, %f10, %f14, %f15;
	st.global.f32 	[%rd30+-28], %f16;
	ld.global.f32 	%f17, [%rd30+-24];
	fma.rn.f32 	%f18, %f10, %f16, %f17;
	st.global.f32 	[%rd30+-24], %f18;
	ld.global.f32 	%f19, [%rd30+-20];
	fma.rn.f32 	%f20, %f10, %f18, %f19;
	st.global.f32 	[%rd30+-20], %f20;
	ld.global.f32 	%f21, [%rd30+-16];
	fma.rn.f32 	%f22, %f10, %f20, %f21;
	st.global.f32 	[%rd30+-16], %f22;
	ld.global.f32 	%f23, [%rd30+-12];
	fma.rn.f32 	%f24, %f10, %f22, %f23;
	st.global.f32 	[%rd30+-12], %f24;
	ld.global.f32 	%f25, [%rd30+-8];
	fma.rn.f32 	%f26, %f10, %f24, %f25;
	st.global.f32 	[%rd30+-8], %f26;
	ld.global.f32 	%f27, [%rd30+-4];
	fma.rn.f32 	%f28, %f10, %f26, %f27;
	st.global.f32 	[%rd30+-4], %f28;
	ld.global.f32 	%f29, [%rd30];
	fma.rn.f32 	%f30, %f10, %f28, %f29;
	st.global.f32 	[%rd30], %f30;
	ld.global.f32 	%f31, [%rd30+4];
	fma.rn.f32 	%f32, %f10, %f30, %f31;
	st.global.f32 	[%rd30+4], %f32;
	ld.global.f32 	%f33, [%rd30+8];
	fma.rn.f32 	%f34, %f10, %f32, %f33;
	st.global.f32 	[%rd30+8], %f34;
	ld.global.f32 	%f35, [%rd30+12];
	fma.rn.f32 	%f36, %f10, %f34, %f35;
	st.global.f32 	[%rd30+12], %f36;
	ld.global.f32 	%f37, [%rd30+16];
	fma.rn.f32 	%f38, %f10, %f36, %f37;
	st.global.f32 	[%rd30+16], %f38;
	ld.global.f32 	%f39, [%rd30+20];
	fma.rn.f32 	%f40, %f10, %f38, %f39;
	st.global.f32 	[%rd30+20], %f40;
	ld.global.f32 	%f41, [%rd30+24];
	fma.rn.f32 	%f42, %f10, %f40, %f41;
	st.global.f32 	[%rd30+24], %f42;
	ld.global.f32 	%f43, [%rd30+28];
	fma.rn.f32 	%f68, %f10, %f42, %f43;
	st.global.f32 	[%rd30+28], %f68;
	add.s64 	%rd31, %rd31, -16;
	add.s64 	%rd30, %rd30, 64;
	setp.ne.s64 	%p5, %rd31, 0;
	@%p5 bra 	$L__BB16_3;
$L__BB16_4:
	setp.eq.s64 	%p6, %rd2, 0;
	@%p6 bra 	$L__BB16_13;
	and.b64  	%rd10, %rd21, 7;
	setp.lt.u64 	%p7, %rd2, 8;
	@%p7 bra 	$L__BB16_7;
	shl.b64 	%rd25, %rd33, 2;
	add.s64 	%rd26, %rd1, %rd25;
	ld.global.f32 	%f44, [%rd26];
	fma.rn.f32 	%f45, %f10, %f68, %f44;
	st.global.f32 	[%rd26], %f45;
	ld.global.f32 	%f46, [%rd26+4];
	fma.rn.f32 	%f47, %f10, %f45, %f46;
	st.global.f32 	[%rd26+4], %f47;
	ld.global.f32 	%f48, [%rd26+8];
	fma.rn.f32 	%f49, %f10, %f47, %f48;
	st.global.f32 	[%rd26+8], %f49;
	ld.global.f32 	%f50, [%rd26+12];
	fma.rn.f32 	%f51, %f10, %f49, %f50;
	st.global.f32 	[%rd26+12], %f51;
	ld.global.f32 	%f52, [%rd26+16];
	fma.rn.f32 	%f53, %f10, %f51, %f52;
	st.global.f32 	[%rd26+16], %f53;
	ld.global.f32 	%f54, [%rd26+20];
	fma.rn.f32 	%f55, %f10, %f53, %f54;
	st.global.f32 	[%rd26+20], %f55;
	ld.global.f32 	%f56, [%rd26+24];
	fma.rn.f32 	%f57, %f10, %f55, %f56;
	st.global.f32 	[%rd26+24], %f57;
	ld.global.f32 	%f58, [%rd26+28];
	fma.rn.f32 	%f68, %f10, %f57, %f58;
	st.global.f32 	[%rd26+28], %f68;
	add.s64 	%rd33, %rd33, 8;
$L__BB16_7:
	setp.eq.s64 	%p8, %rd10, 0;
	@%p8 bra 	$L__BB16_13;
	and.b64  	%rd35, %rd21, 3;
	setp.lt.u64 	%p9, %rd10, 4;
	@%p9 bra 	$L__BB16_10;
	shl.b64 	%rd27, %rd33, 2;
	add.s64 	%rd28, %rd1, %rd27;
	ld.global.f32 	%f59, [%rd28];
	fma.rn.f32 	%f60, %f10, %f68, %f59;
	st.global.f32 	[%rd28], %f60;
	ld.global.f32 	%f61, [%rd28+4];
	fma.rn.f32 	%f62, %f10, %f60, %f61;
	st.global.f32 	[%rd28+4], %f62;
	ld.global.f32 	%f63, [%rd28+8];
	fma.rn.f32 	%f64, %f10, %f62, %f63;
	st.global.f32 	[%rd28+8], %f64;
	ld.global.f32 	%f65, [%rd28+12];
	fma.rn.f32 	%f68, %f10, %f64, %f65;
	st.global.f32 	[%rd28+12], %f68;
	add.s64 	%rd33, %rd33, 4;
$L__BB16_10:
	setp.eq.s64 	%p10, %rd35, 0;
	@%p10 bra 	$L__BB16_13;
	shl.b64 	%rd29, %rd33, 2;
	add.s64 	%rd36, %rd1, %rd29;
$L__BB16_12:
	.pragma "nounroll";
	ld.global.f32 	%f66, [%rd36];
	fma.rn.f32 	%f68, %f10, %f68, %f66;
	st.global.f32 	[%rd36], %f68;
	add.s64 	%rd36, %rd36, 4;
	add.s64 	%rd35, %rd35, -1;
	setp.ne.s64 	%p11, %rd35, 0;
	@%p11 bra 	$L__BB16_12;
$L__BB16_13:
	ret;

}
	// .globl	_ZN8pygpukit3ops5audio18compute_sum_kernelEPKfPfm
.visible .entry _ZN8pygpukit3ops5audio18compute_sum_kernelEPKfPfm(
	.param .u64 .ptr .align 1 _ZN8pygpukit3ops5audio18compute_sum_kernelEPKfPfm_param_0,
	.param .u64 .ptr .align 1 _ZN8pygpukit3ops5audio18compute_sum_kernelEPKfPfm_param_1,
	.param .u64 _ZN8pygpukit3ops5audio18compute_sum_kernelEPKfPfm_param_2
)
{
	.reg .pred 	%p<6>;
	.reg .b32 	%r<13>;
	.reg .b32 	%f<9>;
	.reg .b64 	%rd<11>;

	ld.param.u64 	%rd2, [_ZN8pygpukit3ops5audio18compute_sum_kernelEPKfPfm_param_0];
	ld.param.u64 	%rd3, [_ZN8pygpukit3ops5audio18compute_sum_kernelEPKfPfm_param_1];
	ld.param.u64 	%rd4, [_ZN8pygpukit3ops5audio18compute_sum_kernelEPKfPfm_param_2];
	mov.u32 	%r1, %tid.x;
	mov.u32 	%r2, %ctaid.x;
	mov.u32 	%r12, %ntid.x;
	mad.lo.s32 	%r7, %r2, %r12, %r1;
	cvt.u64.u32 	%rd1, %r7;
	setp.le.u64 	%p1, %rd4, %rd1;
	mov.f32 	%f8, 0f00000000;
	@%p1 bra 	$L__BB17_2;
	cvta.to.global.u64 	%rd5, %rd2;
	shl.b64 	%rd6, %rd1, 2;
	add.s64 	%rd7, %rd5, %rd6;
	ld.global.nc.f32 	%f8, [%rd7];
$L__BB17_2:
	shl.b32 	%r8, %r1, 2;
	mov.u32 	%r9, _ZN8pygpukit3ops5audio5sdataE;
	add.s32 	%r4, %r9, %r8;
	st.shared.f32 	[%r4], %f8;
	bar.sync 	0;
	setp.lt.u32 	%p2, %r12, 2;
	@%p2 bra 	$L__BB17_6;
$L__BB17_3:
	shr.u32 	%r6, %r12, 1;
	setp.ge.u32 	%p3, %r1, %r6;
	@%p3 bra 	$L__BB17_5;
	shl.b32 	%r10, %r6, 2;
	add.s32 	%r11, %r4, %r10;
	ld.shared.f32 	%f4, [%r11];
	ld.shared.f32 	%f5, [%r4];
	add.f32 	%f6, %f4, %f5;
	st.shared.f32 	[%r4], %f6;
$L__BB17_5:
	bar.sync 	0;
	setp.gt.u32 	%p4, %r12, 3;
	mov.u32 	%r12, %r6;
	@%p4 bra 	$L__BB17_3;
$L__BB17_6:
	setp.ne.s32 	%p5, %r1, 0;
	@%p5 bra 	$L__BB17_8;
	ld.shared.f32 	%f7, [_ZN8pygpukit3ops5audio5sdataE];
	cvta.to.global.u64 	%rd8, %rd3;
	mul.wide.u32 	%rd9, %r2, 4;
	add.s64 	%rd10, %rd8, %rd9;
	st.global.f32 	[%rd10], %f7;
$L__BB17_8:
	ret;

}
	// .globl	_ZN8pygpukit3ops5audio20subtract_mean_kernelEPfmf
.visible .entry _ZN8pygpukit3ops5audio20subtract_mean_kernelEPfmf(
	.param .u64 .ptr .align 1 _ZN8pygpukit3ops5audio20subtract_mean_kernelEPfmf_param_0,
	.param .u64 _ZN8pygpukit3ops5audio20subtract_mean_kernelEPfmf_param_1,
	.param .f32 _ZN8pygpukit3ops5audio20subtract_mean_kernelEPfmf_param_2
)
{
	.reg .pred 	%p<2>;
	.reg .b32 	%r<5>;
	.reg .b32 	%f<4>;
	.reg .b64 	%rd<7>;

	ld.param.u64 	%rd2, [_ZN8pygpukit3ops5audio20subtract_mean_kernelEPfmf_param_0];
	ld.param.u64 	%rd3, [_ZN8pygpukit3ops5audio20subtract_mean_kernelEPfmf_param_1];
	ld.param.f32 	%f1, [_ZN8pygpukit3ops5audio20subtract_mean_kernelEPfmf_param_2];
	mov.u32 	%r1, %ctaid.x;
	mov.u32 	%r2, %ntid.x;
	mov.u32 	%r3, %tid.x;
	mad.lo.s32 	%r4, %r1, %r2, %r3;
	cvt.u64.u32 	%rd1, %r4;
	setp.le.u64 	%p1, %rd3, %rd1;
	@%p1 bra 	$L__BB18_2;
	cvta.to.global.u64 	%rd4, %rd2;
	shl.b64 	%rd5, %rd1, 2;
	add.s64 	%rd6, %rd4, %rd5;
	ld.global.f32 	%f2, [%rd6];
	sub.f32 	%f3, %f2, %f1;
	st.global.f32 	[%rd6], %f3;
$L__BB18_2:
	ret;

}
	// .globl	_ZN8pygpukit3ops5audio19highpass_iir_kernelEPfmf
.visible .entry _ZN8pygpukit3ops5audio19highpass_iir_kernelEPfmf(
	.param .u64 .ptr .align 1 _ZN8pygpukit3ops5audio19highpass_iir_kernelEPfmf_param_0,
	.param .u64 _ZN8pygpukit3ops5audio19highpass_iir_kernelEPfmf_param_1,
	.param .f32 _ZN8pygpukit3ops5audio19highpass_iir_kernelEPfmf_param_2
)
{
	.reg .pred 	%p<12>;
	.reg .b32 	%r<4>;
	.reg .b32 	%f<140>;
	.reg .b64 	%rd<37>;

	ld.param.u64 	%rd22, [_ZN8pygpukit3ops5audio19highpass_iir_kernelEPfmf_param_0];
	ld.param.u64 	%rd21, [_ZN8pygpukit3ops5audio19highpass_iir_kernelEPfmf_param_1];
	ld.param.f32 	%f19, [_ZN8pygpukit3ops5audio19highpass_iir_kernelEPfmf_param_2];
	cvta.to.global.u64 	%rd1, %rd22;
	mov.u32 	%r1, %tid.x;
	mov.u32 	%r2, %ctaid.x;
	or.b32  	%r3, %r1, %r2;
	setp.ne.s32 	%p1, %r3, 0;
	setp.eq.s64 	%p2, %rd21, 0;
	or.pred  	%p3, %p1, %p2;
	@%p3 bra 	$L__BB19_13;
	add.s64 	%rd24, %rd21, -1;
	and.b64  	%rd2, %rd21, 15;
	setp.lt.u64 	%p4, %rd24, 15;
	mov.f32 	%f132, 0f00000000;
	mov.b64 	%rd33, 0;
	mov.f32 	%f133, %f132;
	@%p4 bra 	$L__BB19_4;
	and.b64  	%rd33, %rd21, -16;
	add.s64 	%rd30, %rd1, 32;
	mov.f32 	%f132, 0f00000000;
	mov.u64 	%rd31, %rd33;
$L__BB19_3:
	.pragma "nounroll";
	ld.global.f32 	%f22, [%rd30+-32];
	add.f32 	%f23, %f132, %f22;
	sub.f32 	%f24, %f23, %f133;
	mul.f32 	%f25, %f19, %f24;
	st.global.f32 	[%rd30+-32], %f25;
	ld.global.f32 	%f26, [%rd30+-28];
	add.f32 	%f27, %f25, %f26;
	sub.f32 	%f28, %f27, %f22;
	mul.f32 	%f29, %f19, %f28;
	st.global.f32 	[%rd30+-28], %f29;
	ld.global.f32 	%f30, [%rd30+-24];
	add.f32 	%f31, %f29, %f30;
	sub.f32 	%f32, %f31, %f26;
	mul.f32 	%f33, %f19, %f32;
	st.global.f32 	[%rd30+-24], %f33;
	ld.global.f32 	%f34, [%rd30+-20];
	add.f32 	%f35, %f33, %f34;
	sub.f32 	%f36, %f35, %f30;
	mul.f32 	%f37, %f19, %f36;
	st.global.f32 	[%rd30+-20], %f37;
	ld.global.f32 	%f38, [%rd30+-16];
	add.f32 	%f39, %f37, %f38;
	sub.f32 	%f40, %f39, %f34;
	mul.f32 	%f41, %f19, %f40;
	st.global.f32 	[%rd30+-16], %f41;
	ld.global.f32 	%f42, [%rd30+-12];
	add.f32 	%f43, %f41, %f42;
	sub.f32 	%f44, %f43, %f38;
	mul.f32 	%f45, %f19, %f44;
	st.global.f32 	[%rd30+-12], %f45;
	ld.global.f32 	%f46, [%rd30+-8];
	add.f32 	%f47, %f45, %f46;
	sub.f32 	%f48, %f47, %f42;
	mul.f32 	%f49, %f19, %f48;
	st.global.f32 	[%rd30+-8], %f49;
	ld.global.f32 	%f50, [%rd30+-4];
	add.f32 	%f51, %f49, %f50;
	sub.f32 	%f52, %f51, %f46;
	mul.f32 	%f53, %f19, %f52;
	st.global.f32 	[%rd30+-4], %f53;
	ld.global.f32 	%f54, [%rd30];
	add.f32 	%f55, %f53, %f54;
	sub.f32 	%f56, %f55, %f50;
	mul.f32 	%f57, %f19, %f56;
	st.global.f32 	[%rd30], %f57;
	ld.global.f32 	%f58, [%rd30+4];
	add.f32 	%f59, %f57, %f58;
	sub.f32 	%f60, %f59, %f54;
	mul.f32 	%f61, %f19, %f60;
	st.global.f32 	[%rd30+4], %f61;
	ld.global.f32 	%f62, [%rd30+8];
	add.f32 	%f63, %f61, %f62;
	sub.f32 	%f64, %f63, %f58;
	mul.f32 	%f65, %f19, %f64;
	st.global.f32 	[%rd30+8], %f65;
	ld.global.f32 	%f66, [%rd30+12];
	add.f32 	%f67, %f65, %f66;
	sub.f32 	%f68, %f67, %f62;
	mul.f32 	%f69, %f19, %f68;
	st.global.f32 	[%rd30+12], %f69;
	ld.global.f32 	%f70, [%rd30+16];
	add.f32 	%f71, %f69, %f70;
	sub.f32 	%f72, %f71, %f66;
	mul.f32 	%f73, %f19, %f72;
	st.global.f32 	[%rd30+16], %f73;
	ld.global.f32 	%f74, [%rd30+20];
	add.f32 	%f75, %f73, %f74;
	sub.f32 	%f76, %f75, %f70;
	mul.f32 	%f77, %f19, %f76;
	st.global.f32 	[%rd30+20], %f77;
	ld.global.f32 	%f78, [%rd30+24];
	add.f32 	%f79, %f77, %f78;
	sub.f32 	%f80, %f79, %f74;
	mul.f32 	%f81, %f19, %f80;
	st.global.f32 	[%rd30+24], %f81;
	ld.global.f32 	%f133, [%rd30+28];
	add.f32 	%f82, %f81, %f133;
	sub.f32 	%f83, %f82, %f78;
	mul.f32 	%f132, %f19, %f83;
	st.global.f32 	[%rd30+28], %f132;
	add.s64 	%rd31, %rd31, -16;
	add.s64 	%rd30, %rd30, 64;
	setp.ne.s64 	%p5, %rd31, 0;
	@%p5 bra 	$L__BB19_3;
$L__BB19_4:
	setp.eq.s64 	%p6, %rd2, 0;
	@%p6 bra 	$L__BB19_13;
	and.b64  	%rd10, %rd21, 7;
	setp.lt.u64 	%p7, %rd2, 8;
	@%p7 bra 	$L__BB19_7;
	shl.b64 	%rd25, %rd33, 2;
	add.s64 	%rd26, %rd1, %rd25;
	ld.global.f32 	%f84, [%rd26];
	add.f32 	%f85, %f132, %f84;
	sub.f32 	%f86, %f85, %f133;
	mul.f32 	%f87, %f19, %f86;
	st.global.f32 	[%rd26], %f87;
	ld.global.f32 	%f88, [%rd26+4];
	add.f32 	%f89, %f87, %f88;
	sub.f32 	%f90, %f89, %f84;
	mul.f32 	%f91, %f19, %f90;
	st.global.f32 	[%rd26+4], %f91;
	ld.global.f32 	%f92, [%rd26+8];
	add.f32 	%f93, %f91, %f92;
	sub.f32 	%f94, %f93, %f88;
	mul.f32 	%f95, %f19, %f94;
	st.global.f32 	[%rd26+8], %f95;
	ld.global.f32 	%f96, [%rd26+12];
	add.f32 	%f97, %f95, %f96;
	sub.f32 	%f98, %f97, %f92;
	mul.f32 	%f99, %f19, %f98;
	st.global.f32 	[%rd26+12], %f99;
	ld.global.f32 	%f100, [%rd26+16];
	add.f32 	%f101, %f99, %f100;
	sub.f32 	%f102, %f101, %f96;
	mul.f32 	%f103, %f19, %f102;
	st.global.f32 	[%rd26+16], %f103;
	ld.global.f32 	%f104, [%rd26+20];
	add.f32 	%f105, %f103, %f104;
	sub.f32 	%f106, %f105, %f100;
	mul.f32 	%f107, %f19, %f106;
	st.global.f32 	[%rd26+20], %f107;
	ld.global.f32 	%f108, [%rd26+24];
	add.f32 	%f109, %f107, %f108;
	sub.f32 	%f110, %f109, %f104;
	mul.f32 	%f111, %f19, %f110;
	st.global.f32 	[%rd26+24], %f111;
	ld.global.f32 	%f133, [%rd26+28];
	add.f32 	%f112, %f111, %f133;
	sub.f32 	%f113, %f112, %f108;
	mul.f32 	%f132, %f19, %f113;
	st.global.f32 	[%rd26+28], %f132;
	add.s64 	%rd33, %rd33, 8;
$L__BB19_7:
	setp.eq.s64 	%p8, %rd10, 0;
	@%p8 bra 	$L__BB19_13;
	and.b64  	%rd35, %rd21, 3;
	setp.lt.u64 	%p9, %rd10, 4;
	@%p9 bra 	$L__BB19_10;
	shl.b64 	%rd27, %rd33, 2;
	add.s64 	%rd28, %rd1, %rd27;
	ld.global.f32 	%f114, [%rd28];
	add.f32 	%f115, %f132, %f114;
	sub.f32 	%f116, %f115, %f133;
	mul.f32 	%f117, %f19, %f116;
	st.global.f32 	[%rd28], %f117;
	ld.global.f32 	%f118, [%rd28+4];
	add.f32 	%f119, %f117, %f118;
	sub.f32 	%f120, %f119, %f114;
	mul.f32 	%f121, %f19, %f120;
	st.global.f32 	[%rd28+4], %f121;
	ld.global.f32 	%f122, [%rd28+8];
	add.f32 	%f123, %f121, %f122;
	sub.f32 	%f124, %f123, %f118;
	mul.f32 	%f125, %f19, %f124;
	st.global.f32 	[%rd28+8], %f125;
	ld.global.f32 	%f133, [%rd28+12];
	add.f32 	%f126, %f125, %f133;
	sub.f32 	%f127, %f126, %f122;
	mul.f32 	%f132, %f19, %f127;
	st.global.f32 	[%rd28+12], %f132;
	add.s64 	%rd33, %rd33, 4;
$L__BB19_10:
	setp.eq.s64 	%p10, %rd35, 0;
	@%p10 bra 	$L__BB19_13;
	shl.b64 	%rd29, %rd33, 2;
	add.s64 	%rd36, %rd1, %rd29;
$L__BB19_12:
	.pragma "nounroll";
	ld.global.f32 	%f17, [%rd36];
	add.f32 	%f128, %f132, %f17;
	sub.f32 	%f129, %f128, %f133;
	mul.f32 	%f132, %f19, %f129;
	st.global.f32 	[%rd36], %f132;
	add.s64 	%rd36, %rd36, 4;
	add.s64 	%rd35, %rd35, -1;
	setp.ne.s64 	%p11, %rd35, 0;
	mov.f32 	%f133, %f17;
	@%p11 bra 	$L__BB19_12;
$L__BB19_13:
	ret;

}
	// .globl	_ZN8pygpukit3ops5audio17noise_gate_kernelEPfmf
.visible .entry _ZN8pygpukit3ops5audio17noise_gate_kernelEPfmf(
	.param .u64 .ptr .align 1 _ZN8pygpukit3ops5audio17noise_gate_kernelEPfmf_param_0,
	.param .u64 _ZN8pygpukit3ops5audio17noise_gate_kernelEPfmf_param_1,
	.param .f32 _ZN8pygpukit3ops5audio17noise_gate_kernelEPfmf_param_2
)
{
	.reg .pred 	%p<3>;
	.reg .b32 	%r<6>;
	.reg .b32 	%f<4>;
	.reg .b64 	%rd<7>;

	ld.param.u64 	%rd3, [_ZN8pygpukit3ops5audio17noise_gate_kernelEPfmf_param_0];
	ld.param.u64 	%rd4, [_ZN8pygpukit3ops5audio17noise_gate_kernelEPfmf_param_1];
	ld.param.f32 	%f1, [_ZN8pygpukit3ops5audio17noise_gate_kernelEPfmf_param_2];
	mov.u32 	%r1, %ctaid.x;
	mov.u32 	%r2, %ntid.x;
	mov.u32 	%r3, %tid.x;
	mad.lo.s32 	%r4, %r1, %r2, %r3;
	cvt.u64.u32 	%rd1, %r4;
	setp.le.u64 	%p1, %rd4, %rd1;
	@%p1 bra 	$L__BB20_3;
	cvta.to.global.u64 	%rd5, %rd3;
	shl.b64 	%rd6, %rd1, 2;
	add.s64 	%rd2, %rd5, %rd6;
	ld.global.f32 	%f2, [%rd2];
	abs.f32 	%f3, %f2;
	setp.geu.f32 	%p2, %f3, %f1;
	@%p2 bra 	$L__BB20_3;
	mov.b32 	%r5, 0;
	st.global.u32 	[%rd2], %r5;
$L__BB20_3:
	ret;

}
	// .globl	_ZN8pygpukit3ops5audio24short_term_energy_kernelEPKfPfiii
.visible .entry _ZN8pygpukit3ops5audio24short_term_energy_kernelEPKfPfiii(
	.param .u64 .ptr .align 1 _ZN8pygpukit3ops5audio24short_term_energy_kernelEPKfPfiii_param_0,
	.param .u64 .ptr .align 1 _ZN8pygpukit3ops5audio24short_term_energy_kernelEPKfPfiii_param_1,
	.param .u32 _ZN8pygpukit3ops5audio24short_term_energy_kernelEPKfPfiii_param_2,
	.param .u32 _ZN8pygpukit3ops5audio24short_term_energy_kernelEPKfPfiii_param_3,
	.param .u32 _ZN8pygpukit3ops5audio24short_term_energy_kernelEPKfPfiii_param_4
)
{
	.reg .pred 	%p<9>;
	.reg .b32 	%r<21>;
	.reg .b32 	%f<17>;
	.reg .b64 	%rd<9>;

	ld.param.u64 	%rd2, [_ZN8pygpukit3ops5audio24short_term_energy_kernelEPKfPfiii_param_0];
	ld.param.u64 	%rd3, [_ZN8pygpukit3ops5audio24short_term_energy_kernelEPKfPfiii_param_1];
	ld.param.u32 	%r12, [_ZN8pygpukit3ops5audio24short_term_energy_kernelEPKfPfiii_param_2];
	ld.param.u32 	%r13, [_ZN8pygpukit3ops5audio24short_term_energy_kernelEPKfPfiii_param_3];
	ld.param.u32 	%r14, [_ZN8pygpukit3ops5audio24short_term_energy_kernelEPKfPfiii_param_4];
	mov.u32 	%r1, %ctaid.x;
	setp.ge.s32 	%p1, %r1, %r14;
	@%p1 bra 	$L__BB21_12;
	mov.u32 	%r2, %tid.x;
	setp.ge.s32 	%p2, %r2, %r13;
	mov.f32 	%f15, 0f00000000;
	@%p2 bra 	$L__BB21_6;
	mov.u32 	%r3, %ntid.x;
	cvta.to.global.u64 	%rd1, %rd2;
	mul.lo.s32 	%r4, %r13, %r1;
	mov.f32 	%f15, 0f00000000;
	mov.u32 	%r19, %r2;
$L__BB21_3:
	add.s32 	%r6, %r19, %r4;
	setp.ge.s32 	%p3, %r6, %r12;
	@%p3 bra 	$L__BB21_5;
	mul.wide.s32 	%rd4, %r6, 4;
	add.s64 	%rd5, %rd1, %rd4;
	ld.global.nc.f32 	%f7, [%rd5];
	fma.rn.f32 	%f15, %f7, %f7, %f15;
$L__BB21_5:
	add.s32 	%r19, %r19, %r3;
	setp.lt.s32 	%p4, %r19, %r13;
	@%p4 bra 	$L__BB21_3;
$L__BB21_6:
	shl.b32 	%r15, %r2, 2;
	mov.u32 	%r16, _ZN8pygpukit3ops5audio5sdataE;
	add.s32 	%r8, %r16, %r15;
	st.shared.f32 	[%r8], %f15;
	bar.sync 	0;
	mov.u32 	%r20, %ntid.x;
	setp.lt.u32 	%p5, %r20, 2;
	@%p5 bra 	$L__BB21_10;
$L__BB21_7:
	shr.u32 	%r11, %r20, 1;
	setp.ge.u32 	%p6, %r2, %r11;
	@%p6 bra 	$L__BB21_9;
	shl.b32 	%r17, %r11, 2;
	add.s32 	%r18, %r8, %r17;
	ld.shared.f32 	%f8, [%r18];
	ld.shared.f32 	%f9, [%r8];
	add.f32 	%f10, %f8, %f9;
	st.shared.f32 	[%r8], %f10;
$L__BB21_9:
	bar.sync 	0;
	setp.gt.u32 	%p7, %r20, 3;
	mov.u32 	%r20, %r11;
	@%p7 bra 	$L__BB21_7;
$L__BB21_10:
	setp.ne.s32 	%p8, %r2, 0;
	@%p8 bra 	$L__BB21_12;
	ld.shared.f32 	%f11, [_ZN8pygpukit3ops5audio5sdataE];
	cvt.rn.f32.s32 	%f12, %r13;
	div.rn.f32 	%f13, %f11, %f12;
	cvta.to.global.u64 	%rd6, %rd3;
	mul.wide.u32 	%rd7, %r1, 4;
	add.s64 	%rd8, %rd6, %rd7;
	st.global.f32 	[%rd8], %f13;
$L__BB21_12:
	ret;

}
	// .globl	_ZN8pygpukit3ops5audio20spectral_gate_kernelEPfPKfiiif
.visible .entry _ZN8pygpukit3ops5audio20spectral_gate_kernelEPfPKfiiif(
	.param .u64 .ptr .align 1 _ZN8pygpukit3ops5audio20spectral_gate_kernelEPfPKfiiif_param_0,
	.param .u64 .ptr .align 1 _ZN8pygpukit3ops5audio20spectral_gate_kernelEPfPKfiiif_param_1,
	.param .u32 _ZN8pygpukit3ops5audio20spectral_gate_kernelEPfPKfiiif_param_2,
	.param .u32 _ZN8pygpukit3ops5audio20spectral_gate_kernelEPfPKfiiif_param_3,
	.param .u32 _ZN8pygpukit3ops5audio20spectral_gate_kernelEPfPKfiiif_param_4,
	.param .f32 _ZN8pygpukit3ops5audio20spectral_gate_kernelEPfPKfiiif_param_5
)
{
	.reg .pred 	%p<4>;
	.reg .b32 	%r<11>;
	.reg .b32 	%f<10>;
	.reg .b64 	%rd<9>;

	ld.param.u64 	%rd1, [_ZN8pygpukit3ops5audio20spectral_gate_kernelEPfPKfiiif_param_0];
	ld.param.u64 	%rd2, [_ZN8pygpukit3ops5audio20spectral_gate_kernelEPfPKfiiif_param_1];
	ld.param.u32 	%r4, [_ZN8pygpukit3ops5audio20spectral_gate_kernelEPfPKfiiif_param_2];
	ld.param.u32 	%r2, [_ZN8pygpukit3ops5audio20spectral_gate_kernelEPfPKfiiif_param_3];
	ld.param.u32 	%r3, [_ZN8pygpukit3ops5audio20spectral_gate_kernelEPfPKfiiif_param_4];
	ld.param.f32 	%f4, [_ZN8pygpukit3ops5audio20spectral_gate_kernelEPfPKfiiif_param_5];
	mov.u32 	%r5, %ctaid.x;
	mov.u32 	%r6, %ntid.x;
	mov.u32 	%r7, %tid.x;
	mad.lo.s32 	%r1, %r5, %r6, %r7;
	setp.ge.s32 	%p1, %r1, %r4;
	@%p1 bra 	$L__BB22_4;
	cvta.to.global.u64 	%rd3, %rd2;
	div.s32 	%r8, %r1, %r2;
	setp.lt.s32 	%p2, %r8, %r3;
	add.s32 	%r9, %r3, -1;
	selp.b32 	%r10, %r8, %r9, %p2;
	mul.wide.s32 	%rd4, %r10, 4;
	add.s64 	%rd5, %rd3, %rd4;
	ld.global.nc.f32 	%f1, [%rd5];
	setp.geu.f32 	%p3, %f1, %f4;
	mov.f32 	%f9, 0f3F800000;
	@%p3 bra 	$L__BB22_3;
	div.rn.f32 	%f6, %f1, %f4;
	mul.f32 	%f9, %f6, %f6;
$L__BB22_3:
	cvta.to.global.u64 	%rd6, %rd1;
	mul.wide.s32 	%rd7, %r1, 4;
	add.s64 	%rd8, %rd6, %rd7;
	ld.global.f32 	%f7, [%rd8];
	mul.f32 	%f8, %f9, %f7;
	st.global.f32 	[%rd8], %f8;
$L__BB22_4:
	ret;

}
	// .globl	_ZN8pygpukit3ops5audio22fft_bit_reverse_kernelEPKfS3_PfS4_iii
.visible .entry _ZN8pygpukit3ops5audio22fft_bit_reverse_kernelEPKfS3_PfS4_iii(
	.param .u64 .ptr .align 1 _ZN8pygpukit3ops5audio22fft_bit_reverse_kernelEPKfS3_PfS4_iii_param_0,
	.param .u64 .ptr .align 1 _ZN8pygpukit3ops5audio22fft_bit_reverse_kernelEPKfS3_PfS4_iii_param_1,
	.param .u64 .ptr .align 1 _ZN8pygpukit3ops5audio22fft_bit_reverse_kernelEPKfS3_PfS4_iii_param_2,
	.param .u64 .ptr .align 1 _ZN8pygpukit3ops5audio22fft_bit_reverse_kernelEPKfS3_PfS4_iii_param_3,
	.param .u32 _ZN8pygpukit3ops5audio22fft_bit_reverse_kernelEPKfS3_PfS4_iii_param_4,
	.param .u32 _ZN8pygpukit3ops5audio22fft_bit_reverse_kernelEPKfS3_PfS4_iii_param_5,
	.param .u32 _ZN8pygpukit3ops5audio22fft_bit_reverse_kernelEPKfS3_PfS4_iii_param_6
)
{
	.reg .pred 	%p<10>;
	.reg .b32 	%r<60>;
	.reg .b32 	%f<6>;
	.reg .b64 	%rd<17>;

	ld.param.u64 	%rd1, [_ZN8pygpukit3ops5audio22fft_bit_reverse_kernelEPKfS3_PfS4_iii_param_0];
	ld.param.u64 	%rd2, [_ZN8pygpukit3ops5audio22fft_bit_reverse_kernelEPKfS3_PfS4_iii_param_1];
	ld.param.u64 	%rd3, [_ZN8pygpukit3ops5audio22fft_bit_reverse_kernelEPKfS3_PfS4_iii_param_2];
	ld.param.u64 	%rd4, [_ZN8pygpukit3ops5audio22fft_bit_reverse_kernelEPKfS3_PfS4_iii_param_3];
	ld.param.u32 	%r24, [_ZN8pygpukit3ops5audio22fft_bit_reverse_kernelEPKfS3_PfS4_iii_param_4];
	ld.param.u32 	%r25, [_ZN8pygpukit3ops5audio22fft_bit_reverse_kernelEPKfS3_PfS4_iii_param_5];
	ld.param.u32 	%r26, [_ZN8pygpukit3ops5audio22fft_bit_reverse_kernelEPKfS3_PfS4_iii_param_6];
	mov.u32 	%r1, %ctaid.y;
	mov.u32 	%r27, %ctaid.x;
	mov.u32 	%r28, %ntid.x;
	mov.u32 	%r29, %tid.x;
	mad.lo.s32 	%r2, %r27, %r28, %r29;
	setp.ge.s32 	%p1, %r1, %r26;
	setp.ge.s32 	%p2, %r2, %r24;
	or.pred  	%p3, %p2, %p1;
	@%p3 bra 	$L__BB23_11;
	setp.lt.s32 	%p4, %r25, 1;
	mov.b32 	%r59, 0;
	@%p4 bra 	$L__BB23_8;
	and.b32  	%r3, %r25, 3;
	setp.lt.u32 	%p5, %r25, 4;
	mov.b32 	%r59, 0;
	mov.u32 	%r54, %r2;
	@%p5 bra 	$L__BB23_5;
	and.b32  	%r34, %r25, 2147483644;
	neg.s32 	%r50, %r34;
	mov.b32 	%r59, 0;
	mov.u32 	%r54, %r2;
$L__BB23_4:
	shl.b32 	%r35, %r54, 2;
	and.b32  	%r36, %r35, 4;
	shr.u32 	%r37, %r54, 2;
	shl.b32 	%r38, %r59, 3;
	or.b32  	%r39, %r38, %r36;
	and.b32  	%r40, %r54, 2;
	or.b32  	%r41, %r40, %r39;
	and.b32  	%r42, %r37, 1;
	or.b32  	%r43, %r42, %r41;
	shr.u32 	%r44, %r54, 3;
	shl.b32 	%r45, %r43, 1;
	and.b32  	%r46, %r44, 1;
	or.b32  	%r59, %r46, %r45;
	shr.s32 	%r54, %r54, 4;
	add.s32 	%r50, %r50, 4;
	setp.ne.s32 	%p6, %r50, 0;
	@%p6 bra 	$L__BB23_4;
$L__BB23_5:
	setp.eq.s32 	%p7, %r3, 0;
	@%p7 bra 	$L__BB23_8;
	neg.s32 	%r56, %r3;
$L__BB23_7:
	.pragma "nounroll";
	shl.b32 	%r47, %r59, 1;
	and.b32  	%r48, %r54, 1;
	or.b32  	%r59, %r48, %r47;
	shr.s32 	%r54, %r54, 1;
	add.s32 	%r56, %r56, 1;
	setp.ne.s32 	%p8, %r56, 0;
	@%p8 bra 	$L__BB23_7;
$L__BB23_8:
	mul.lo.s32 	%r49, %r24, %r1;
	add.s32 	%r22, %r49, %r2;
	cvta.to.global.u64 	%rd5, %rd1;
	mul.wide.s32 	%rd6, %r22, 4;
	add.s64 	%rd7, %rd5, %rd6;
	ld.global.nc.f32 	%f4, [%rd7];
	add.s32 	%r23, %r59, %r49;
	cvta.to.global.u64 	%rd8, %rd3;
	mul.wide.s32 	%rd9, %r23, 4;
	add.s64 	%rd10, %rd8, %rd9;
	st.global.f32 	[%rd10], %f4;
	setp.eq.s64 	%p9, %rd2, 0;
	mov.f32 	%f5, 0f00000000;
	@%p9 bra 	$L__BB23_10;
	cvta.to.global.u64 	%rd11, %rd2;
	add.s64 	%rd13, %rd11, %rd6;
	ld.global.nc.f32 	%f5, [%rd13];
$L__BB23_10:
	cvta.to.global.u64 	%rd14, %rd4;
	add.s64 	%rd16, %rd14, %rd9;
	st.global.f32 	[%rd16], %f5;
$L__BB23_11:
	ret;

}
	// .globl	_ZN8pygpukit3ops5audio20fft_butterfly_kernelEPfS2_iii
.visible .entry _ZN8pygpukit3ops5audio20fft_butterfly_kernelEPfS2_iii(
	.param .u64 .ptr .align 1 _ZN8pygpukit3ops5audio20fft_butterfly_kernelEPfS2_iii_param_0,
	.param .u64 .ptr .align 1 _ZN8pygpukit3ops5audio20fft_butterfly_kernelEPfS2_iii_param_1,
	.param .u32 _ZN8pygpukit3ops5audio20fft_butterfly_kernelEPfS2_iii_param_2,
	.param .u32 _ZN8pygpukit3ops5audio20fft_butterfly_kernelEPfS2_iii_param_3,
	.param .u32 _ZN8pygpukit3ops5audio20fft_butterfly_kernelEPfS2_iii_param_4
)
{
	.local .align 4 .b8 	__local_depot24[28];
	.reg .b64 	%SP;
	.reg .b64 	%SPL;
	.reg .pred 	%p<19>;
	.reg .b32 	%r<97>;
	.reg .b32 	%f<64>;
	.reg .b64 	%rd<49>;
	.reg .b64 	%fd<5>;

	mov.u64 	%SPL, __local_depot24;
	ld.param.u64 	%rd16, [_ZN8pygpukit3ops5audio20fft_butterfly_kernelEPfS2_iii_param_0];
	ld.param.u64 	%rd17, [_ZN8pygpukit3ops5audio20fft_butterfly_kernelEPfS2_iii_param_1];
	ld.param.u32 	%r35, [_ZN8pygpukit3ops5audio20fft_butterfly_kernelEPfS2_iii_param_2];
	ld.param.u32 	%r36, [_ZN8pygpukit3ops5audio20fft_butterfly_kernelEPfS2_iii_param_3];
	ld.param.u32 	%r37, [_ZN8pygpukit3ops5audio20fft_butterfly_kernelEPfS2_iii_param_4];
	add.u64 	%rd1, %SPL, 0;
	mov.u32 	%r1, %ctaid.y;
	setp.ge.s32 	%p1, %r1, %r37;
	@%p1 bra 	$L__BB24_19;
	mov.u32 	%r38, %tid.x;
	mov.u32 	%r39, %ntid.x;
	mov.u32 	%r40, %ctaid.x;
	mad.lo.s32 	%r2, %r40, %r39, %r38;
	mov.b32 	%r41, 1;
	shl.b32 	%r3, %r41, %r36;
	mov.b32 	%r42, 2;
	shl.b32 	%r4, %r42, %r36;
	div.s32 	%r43, %r35, %r4;
	div.s32 	%r5, %r2, %r3;
	setp.ge.s32 	%p2, %r5, %r43;
	@%p2 bra 	$L__BB24_19;
	rem.s32 	%r44, %r2, %r3;
	mul.lo.s32 	%r6, %r35, %r1;
	mad.lo.s32 	%r7, %r5, %r4, %r44;
	cvt.rn.f32.s32 	%f11, %r44;
	mul.f32 	%f12, %f11, 0fC0C90FDB;
	cvt.rn.f32.s32 	%f13, %r4;
	div.rn.f32 	%f1, %f12, %f13;
	mul.f32 	%f14, %f1, 0f3F22F983;
	cvt.rni.s32.f32 	%r96, %f14;
	cvt.rn.f32.s32 	%f15, %r96;
	fma.rn.f32 	%f16, %f15, 0fBFC90FDA, %f1;
	fma.rn.f32 	%f17, %f15, 0fB3A22168, %f16;
	fma.rn.f32 	%f63, %f15, 0fA7C234C5, %f17;
	abs.f32 	%f3, %f1;
	setp.ltu.f32 	%p3, %f3, 0f47CE4780;
	mov.u32 	%r92, %r96;
	mov.f32 	%f62, %f63;
	@%p3 bra 	$L__BB24_10;
	setp.neu.f32 	%p4, %f3, 0f7F800000;
	@%p4 bra 	$L__BB24_5;
	mov.f32 	%f20, 0f00000000;
	mul.rn.f32 	%f62, %f1, %f20;
	mov.b32 	%r92, 0;
	bra.uni 	$L__BB24_10;
$L__BB24_5:
	mov.b32 	%r9, %f1;
	shl.b32 	%r46, %r9, 8;
	or.b32  	%r10, %r46, -2147483648;
	mov.b64 	%rd45, 0;
	mov.b32 	%r89, 0;
	mov.u64 	%rd43, __cudart_i2opi_f;
	mov.u64 	%rd44, %rd1;
$L__BB24_6:
	.pragma "nounroll";
	ld.global.nc.u32 	%r47, [%rd43];
	mad.wide.u32 	%rd21, %r47, %r10, %rd45;
	shr.u64 	%rd45, %rd21, 32;
	st.local.u32 	[%rd44], %rd21;
	add.s32 	%r89, %r89, 1;
	add.s64 	%rd44, %rd44, 4;
	add.s64 	%rd43, %rd43, 4;
	setp.ne.s32 	%p5, %r89, 6;
	@%p5 bra 	$L__BB24_6;
	shr.u32 	%r48, %r9, 23;
	st.local.u32 	[%rd1+24], %rd45;
	and.b32  	%r13, %r48, 31;
	and.b32  	%r49, %r48, 224;
	add.s32 	%r50, %r49, -128;
	shr.u32 	%r51, %r50, 5;
	mul.wide.u32 	%rd22, %r51, 4;
	sub.s64 	%rd8, %rd1, %rd22;
	ld.local.u32 	%r90, [%rd8+24];
	ld.local.u32 	%r91, [%rd8+20];
	setp.eq.s32 	%p6, %r13, 0;
	@%p6 bra 	$L__BB24_9;
	shf.l.wrap.b32 	%r90, %r91, %r90, %r13;
	ld.local.u32 	%r52, [%rd8+16];
	shf.l.wrap.b32 	%r91, %r52, %r91, %r13;
$L__BB24_9:
	shr.u32 	%r53, %r90, 30;
	shf.l.wrap.b32 	%r54, %r91, %r90, 2;
	shl.b32 	%r55, %r91, 2;
	shr.u32 	%r56, %r54, 31;
	add.s32 	%r57, %r56, %r53;
	neg.s32 	%r58, %r57;
	setp.lt.s32 	%p7, %r9, 0;
	selp.b32 	%r92, %r58, %r57, %p7;
	xor.b32  	%r59, %r54, %r9;
	shr.s32 	%r60, %r54, 31;
	xor.b32  	%r61, %r60, %r54;
	xor.b32  	%r62, %r60, %r55;
	cvt.u64.u32 	%rd23, %r61;
	shl.b64 	%rd24, %rd23, 32;
	cvt.u64.u32 	%rd25, %r62;
	or.b64  	%rd26, %rd24, %rd25;
	cvt.rn.f64.s64 	%fd1, %rd26;
	mul.f64 	%fd2, %fd1, 0d3BF921FB54442D19;
	cvt.rn.f32.f64 	%f18, %fd2;
	neg.f32 	%f19, %f18;
	setp.lt.s32 	%p8, %r59, 0;
	selp.f32 	%f62, %f19, %f18, %p8;
$L__BB24_10:
	setp.ltu.f32 	%p9, %f3, 0f47CE4780;
	add.s32 	%r64, %r92, 1;
	mul.rn.f32 	%f21, %f62, %f62;
	and.b32  	%r65, %r92, 1;
	setp.eq.b32 	%p10, %r65, 1;
	selp.f32 	%f22, %f62, 0f3F800000, %p10;
	fma.rn.f32 	%f23, %f21, %f22, 0f00000000;
	fma.rn.f32 	%f24, %f21, 0f37CBAC00, 0fBAB607ED;
	selp.f32 	%f25, 0fB94D4153, %f24, %p10;
	selp.f32 	%f26, 0f3C0885E4, 0f3D2AAABB, %p10;
	fma.rn.f32 	%f27, %f25, %f21, %f26;
	selp.f32 	%f28, 0fBE2AAAA8, 0fBEFFFFFF, %p10;
	fma.rn.f32 	%f29, %f27, %f21, %f28;
	fma.rn.f32 	%f30, %f29, %f23, %f22;
	and.b32  	%r66, %r64, 2;
	setp.eq.s32 	%p11, %r66, 0;
	mov.f32 	%f31, 0f00000000;
	sub.f32 	%f32, %f31, %f30;
	selp.f32 	%f7, %f30, %f32, %p11;
	@%p9 bra 	$L__BB24_18;
	setp.neu.f32 	%p12, %f3, 0f7F800000;
	@%p12 bra 	$L__BB24_13;
	mov.f32 	%f35, 0f00000000;
	mul.rn.f32 	%f63, %f1, %f35;
	mov.b32 	%r96, 0;
	bra.uni 	$L__BB24_18;
$L__BB24_13:
	mov.b32 	%r22, %f1;
	shl.b32 	%r68, %r22, 8;
	or.b32  	%r23, %r68, -2147483648;
	mov.b64 	%rd48, 0;
	mov.b32 	%r93, 0;
	mov.u64 	%rd46, __cudart_i2opi_f;
	mov.u64 	%rd47, %rd1;
$L__BB24_14:
	.pragma "nounroll";
	ld.global.nc.u32 	%r69, [%rd46];
	mad.wide.u32 	%rd29, %r69, %r23, %rd48;
	shr.u64 	%rd48, %rd29, 32;
	st.local.u32 	[%rd47], %rd29;
	add.s32 	%r93, %r93, 1;
	add.s64 	%rd47, %rd47, 4;
	add.s64 	%rd46, %rd46, 4;
	setp.ne.s32 	%p13, %r93, 6;
	@%p13 bra 	$L__BB24_14;
	shr.u32 	%r70, %r22, 23;
	st.local.u32 	[%rd1+24], %rd48;
	and.b32  	%r26, %r70, 31;
	and.b32  	%r71, %r70, 224;
	add.s32 	%r72, %r71, -128;
	shr.u32 	%r73, %r72, 5;
	mul.wide.u32 	%rd30, %r73, 4;
	sub.s64 	%rd15, %rd1, %rd30;
	ld.local.u32 	%r94, [%rd15+24];
	ld.local.u32 	%r95, [%rd15+20];
	setp.eq.s32 	%p14, %r26, 0;
	@%p14 bra 	$L__BB24_17;
	shf.l.wrap.b32 	%r94, %r95, %r94, %r26;
	ld.local.u32 	%r74, [%rd15+16];
	shf.l.wrap.b32 	%r95, %r74, %r95, %r26;
$L__BB24_17:
	shr.u32 	%r75, %r94, 30;
	shf.l.wrap.b32 	%r76, %r95, %r94, 2;
	shl.b32 	%r77, %r95, 2;
	shr.u32 	%r78, %r76, 31;
	add.s32 	%r79, %r78, %r75;
	neg.s32 	%r80, %r79;
	setp.lt.s32 	%p15, %r22, 0;
	selp.b32 	%r96, %r80, %r79, %p15;
	xor.b32  	%r81, %r76, %r22;
	shr.s32 	%r82, %r76, 31;
	xor.b32  	%r83, %r82, %r76;
	xor.b32  	%r84, %r82, %r77;
	cvt.u64.u32 	%rd31, %r83;
	shl.b64 	%rd32, %rd31, 32;
	cvt.u64.u32 	%rd33, %r84;
	or.b64  	%rd34, %rd32, %rd33;
	cvt.rn.f64.s64 	%fd3, %rd34;
	mul.f64 	%fd4, %fd3, 0d3BF921FB54442D19;
	cvt.rn.f32.f64 	%f33, %fd4;
	neg.f32 	%f34, %f33;
	setp.lt.s32 	%p16, %r81, 0;
	selp.f32 	%f63, %f34, %f33, %p16;
$L__BB24_18:
	mul.rn.f32 	%f36, %f63, %f63;
	and.b32  	%r86, %r96, 1;
	setp.eq.b32 	%p17, %r86, 1;
	selp.f32 	%f37, 0f3F800000, %f63, %p17;
	fma.rn.f32 	%f38, %f36, %f37, 0f00000000;
	fma.rn.f32 	%f39, %f36, 0f37CBAC00, 0fBAB607ED;
	selp.f32 	%f40, %f39, 0fB94D4153, %p17;
	selp.f32 	%f41, 0f3D2AAABB, 0f3C0885E4, %p17;
	fma.rn.f32 	%f42, %f40, %f36, %f41;
	selp.f32 	%f43, 0fBEFFFFFF, 0fBE2AAAA8, %p17;
	fma.rn.f32 	%f44, %f42, %f36, %f43;
	fma.rn.f32 	%f45, %f44, %f38, %f37;
	and.b32  	%r87, %r96, 2;
	setp.eq.s32 	%p18, %r87, 0;
	mov.f32 	%f46, 0f00000000;
	sub.f32 	%f47, %f46, %f45;
	selp.f32 	%f48, %f45, %f47, %p18;
	add.s32 	%r88, %r7, %r6;
	cvta.to.global.u64 	%rd35, %rd16;
	mul.wide.s32 	%rd36, %r88, 4;
	add.s64 	%rd37, %rd35, %rd36;
	ld.global.f32 	%f49, [%rd37];
	cvta.to.global.u64 	%rd38, %rd17;
	add.s64 	%rd39, %rd38, %rd36;
	ld.global.f32 	%f50, [%rd39];
	mul.wide.s32 	%rd40, %r3, 4;
	add.s64 	%rd41, %rd37, %rd40;
	ld.global.f32 	%f51, [%rd41];
	add.s64 	%rd42, %rd39, %rd40;
	ld.global.f32 	%f52, [%rd42];
	mul.f32 	%f53, %f7, %f51;
	mul.f32 	%f54, %f52, %f48;
	sub.f32 	%f55, %f53, %f54;
	mul.f32 	%f56, %f51, %f48;
	fma.rn.f32 	%f57, %f7, %f52, %f56;
	add.f32 	%f58, %f49, %f55;
	st.global.f32 	[%rd37], %f58;
	add.f32 	%f59, %f50, %f57;
	st.global.f32 	[%rd39], %f59;
	sub.f32 	%f60, %f49, %f55;
	st.global.f32 	[%rd41], %f60;
	sub.f32 	%f61, %f50, %f57;
	st.global.f32 	[%rd42], %f61;
$L__BB24_19:
	ret;

}
	// .globl	_ZN8pygpukit3ops5audio26fft_real_to_complex_kernelEPKfS3_PfS4_iii
.visible .entry _ZN8pygpukit3ops5audio26fft_real_to_complex_kernelEPKfS3_PfS4_iii(
	.param .u64 .ptr .align 1 _ZN8pygpukit3ops5audio26fft_real_to_complex_kernelEPKfS3_PfS4_iii_param_0,
	.param .u64 .ptr .align 1 _ZN8pygpukit3ops5audio26fft_real_to_complex_kernelEPKfS3_PfS4_iii_param_1,
	.param .u64 .ptr .align 1 _ZN8pygpukit3ops5audio26fft_real_to_complex_kernelEPKfS3_PfS4_iii_param_2,
	.param .u64 .ptr .align 1 _ZN8pygpukit3ops5audio26fft_real_to_complex_kernelEPKfS3_PfS4_iii_param_3,
	.param .u32 _ZN8pygpukit3ops5audio26fft_real_to_complex_kernelEPKfS3_PfS4_iii_param_4,
	.param .u32 _ZN8pygpukit3ops5audio26fft_real_to_complex_kernelEPKfS3_PfS4_iii_param_5,
	.param .u32 _ZN8pygpukit3ops5audio26fft_real_to_complex_kernelEPKfS3_PfS4_iii_param_6
)
{
	.reg .pred 	%p<4>;
	.reg .b32 	%r<11>;
	.reg .b32 	%f<3>;
	.reg .b64 	%rd<15>;

	ld.param.u64 	%rd1, [_ZN8pygpukit3ops5audio26fft_real_to_complex_kernelEPKfS3_PfS4_iii_param_0];
	ld.param.u64 	%rd2, [_ZN8pygpukit3ops5audio26fft_real_to_complex_kernelEPKfS3_PfS4_iii_param_1];
	ld.param.u64 	%rd3, [_ZN8pygpukit3ops5audio26fft_real_to_complex_kernelEPKfS3_PfS4_iii_param_2];
	ld.param.u64 	%rd4, [_ZN8pygpukit3ops5audio26fft_real_to_complex_kernelEPKfS3_PfS4_iii_param_3];
	ld.param.u32 	%r3, [_ZN8pygpukit3ops5audio26fft_real_to_complex_kernelEPKfS3_PfS4_iii_param_4];
	ld.param.u32 	%r4, [_ZN8pygpukit3ops5audio26fft_real_to_complex_kernelEPKfS3_PfS4_iii_param_5];
	ld.param.u32 	%r5, [_ZN8pygpukit3ops5audio26fft_real_to_complex_kernelEPKfS3_PfS4_iii_param_6];
	mov.u32 	%r1, %ctaid.y;
	mov.u32 	%r6, %ctaid.x;
	mov.u32 	%r7, %ntid.x;
	mov.u32 	%r8, %tid.x;
	mad.lo.s32 	%r2, %r6, %r7, %r8;
	setp.ge.s32 	%p1, %r1, %r5;
	setp.ge.s32 	%p2, %r2, %r4;
	or.pred  	%p3, %p2, %p1;
	@%p3 bra 	$L__BB25_2;
	cvta.to.global.u64 	%rd5, %rd1;
	cvta.to.global.u64 	%rd6, %rd3;
	cvta.to.global.u64 	%rd7, %rd2;
	cvta.to.global.u64 	%rd8, %rd4;
	mad.lo.s32 	%r9, %r3, %r1, %r2;
	mul.wide.s32 	%rd9, %r9, 4;
	add.s64 	%rd10, %rd5, %rd9;
	ld.global.nc.f32 	%f1, [%rd10];
	mad.lo.s32 	%r10, %r4, %r1, %r2;
	mul.wide.s32 	%rd11, %r10, 4;
	add.s64 	%rd12, %rd6, %rd11;
	st.global.f32 	[%rd12], %f1;
	add.s64 	%rd13, %rd7, %rd9;
	ld.global.nc.f32 	%f2, [%rd13];
	add.s64 	%rd14, %rd8, %rd11;
	st.global.f32 	[%rd14], %f2;
$L__BB25_2:
	ret;

}
	// .globl	_ZN8pygpukit3ops5audio29apply_window_to_frames_kernelEPfPKfii
.visible .entry _ZN8pygpukit3ops5audio29apply_window_to_frames_kernelEPfPKfii(
	.param .u64 .ptr .align 1 _ZN8pygpukit3ops5audio29apply_window_to_frames_kernelEPfPKfii_param_0,
	.param .u64 .ptr .align 1 _ZN8pygpukit3ops5audio29apply_window_to_frames_kernelEPfPKfii_param_1,
	.param .u32 _ZN8pygpukit3ops5audio29apply_window_to_frames_kernelEPfPKfii_param_2,
	.param .u32 _ZN8pygpukit3ops5audio29apply_window_to_frames_kernelEPfPKfii_param_3
)
{
	.reg .pred 	%p<4>;
	.reg .b32 	%r<6>;
	.reg .b32 	%f<4>;
	.reg .b64 	%rd<9>;

	ld.param.u64 	%rd1, [_ZN8pygpukit3ops5audio29apply_window_to_frames_kernelEPfPKfii_param_0];
	ld.param.u64 	%rd2, [_ZN8pygpukit3ops5audio29apply_window_to_frames_kernelEPfPKfii_param_1];
	ld.param.u32 	%r4, [_ZN8pygpukit3ops5audio29apply_window_to_frames_kernelEPfPKfii_param_2];
	ld.param.u32 	%r3, [_ZN8pygpukit3ops5audio29apply_window_to_frames_kernelEPfPKfii_param_3];
	mov.u32 	%r1, %ctaid.x;
	mov.u32 	%r2, %tid.x;
	setp.ge.s32 	%p1, %r1, %r4;
	setp.ge.s32 	%p2, %r2, %r3;
	or.pred  	%p3, %p1, %p2;
	@%p3 bra 	$L__BB26_2;
	cvta.to.global.u64 	%rd3, %rd2;
	cvta.to.global.u64 	%rd4, %rd1;
	mad.lo.s32 	%r5, %r3, %r1, %r2;
	mul.wide.u32 	%rd5, %r2, 4;
	add.s64 	%rd6, %rd3, %rd5;
	ld.global.nc.f32 	%f1, [%rd6];
	mul.wide.u32 	%rd7, %r5, 4;
	add.s64 	%rd8, %rd4, %rd7;
	ld.global.f32 	%f2, [%rd8];
	mul.f32 	%f3, %f1, %f2;
	st.global.f32 	[%rd8], %f3;
$L__BB26_2:
	ret;

}
	// .globl	_ZN8pygpukit3ops5audio21extract_frames_kernelEPKfPfiiii
.visible .entry _ZN8pygpukit3ops5audio21extract_frames_kernelEPKfPfiiii(
	.param .u64 .ptr .align 1 _ZN8pygpukit3ops5audio21extract_frames_kernelEPKfPfiiii_param_0,
	.param .u64 .ptr .align 1 _ZN8pygpukit3ops5audio21extract_frames_kernelEPKfPfiiii_param_1,
	.param .u32 _ZN8pygpukit3ops5audio21extract_frames_kernelEPKfPfiiii_param_2,
	.param .u32 _ZN8pygpukit3ops5audio21extract_frames_kernelEPKfPfiiii_param_3,
	.param .u32 _ZN8pygpukit3ops5audio21extract_frames_kernelEPKfPfiiii_param_4,
	.param .u32 _ZN8pygpukit3ops5audio21extract_frames_kernelEPKfPfiiii_param_5
)
{
	.reg .pred 	%p<5>;
	.reg .b32 	%r<10>;
	.reg .b32 	%f<2>;
	.reg .b64 	%rd<11>;

	ld.param.u64 	%rd2, [_ZN8pygpukit3ops5audio21extract_frames_kernelEPKfPfiiii_param_0];
	ld.param.u64 	%rd3, [_ZN8pygpukit3ops5audio21extract_frames_kernelEPKfPfiiii_param_1];
	ld.param.u32 	%r5, [_ZN8pygpukit3ops5audio21extract_frames_kernelEPKfPfiiii_param_2];
	ld.param.u32 	%r6, [_ZN8pygpukit3ops5audio21extract_frames_kernelEPKfPfiiii_param_3];
	ld.param.u32 	%r7, [_ZN8pygpukit3ops5audio21extract_frames_kernelEPKfPfiiii_param_4];
	ld.param.u32 	%r8, [_ZN8pygpukit3ops5audio21extract_frames_kernelEPKfPfiiii_param_5];
	cvta.to.global.u64 	%rd1, %rd3;
	mov.u32 	%r1, %ctaid.x;
	mov.u32 	%r2, %tid.x;
	setp.ge.s32 	%p1, %r1, %r8;
	setp.ge.s32 	%p2, %r2, %r6;
	or.pred  	%p3, %p2, %p1;
	@%p3 bra 	$L__BB27_4;
	mad.lo.s32 	%r3, %r7, %r1, %r2;
	mad.lo.s32 	%r4, %r6, %r1, %r2;
	setp.ge.s32 	%p4, %r3, %r5;
	@%p4 bra 	$L__BB27_3;
	cvta.to.global.u64 	%rd6, %rd2;
	mul.wide.s32 	%rd7, %r3, 4;
	add.s64 	%rd8, %rd6, %rd7;
	ld.global.nc.f32 	%f1, [%rd8];
	mul.wide.u32 	%rd9, %r4, 4;
	add.s64 	%rd10, %rd1, %rd9;
	st.global.f32 	[%rd10], %f1;
	bra.uni 	$L__BB27_4;
$L__BB27_3:
	mul.wide.u32 	%rd4, %r4, 4;
	add.s64 	%rd5, %rd1, %rd4;
	mov.b32 	%r9, 0;
	st.global.u32 	[%rd5], %r9;
$L__BB27_4:
	ret;

}
	// .globl	_ZN8pygpukit3ops5audio21power_spectrum_kernelEPKfS3_Pfi
.visible .entry _ZN8pygpukit3ops5audio21power_spectrum_kernelEPKfS3_Pfi(
	.param .u64 .ptr .align 1 _ZN8pygpukit3ops5audio21power_spectrum_kernelEPKfS3_Pfi_param_0,
	.param .u64 .ptr .align 1 _ZN8pygpukit3ops5audio21power_spectrum_kernelEPKfS3_Pfi_param_1,
	.param .u64 .ptr .align 1 _ZN8pygpukit3ops5audio21power_spectrum_kernelEPKfS3_Pfi_param_2,
	.param .u32 _ZN8pygpukit3ops5audio21power_spectrum_kernelEPKfS3_Pfi_param_3
)
{
	.reg .pred 	%p<2>;
	.reg .b32 	%r<6>;
	.reg .b32 	%f<5>;
	.reg .b64 	%rd<11>;

	ld.param.u64 	%rd1, [_ZN8pygpukit3ops5audio21power_spectrum_kernelEPKfS3_Pfi_param_0];
	ld.param.u64 	%rd2, [_ZN8pygpukit3ops5audio21power_spectrum_kernelEPKfS3_Pfi_param_1];
	ld.param.u64 	%rd3, [_ZN8pygpukit3ops5audio21power_spectrum_kernelEPKfS3_Pfi_param_2];
	ld.param.u32 	%r2, [_ZN8pygpukit3ops5audio21power_spectrum_kernelEPKfS3_Pfi_param_3];
	mov.u32 	%r3, %ctaid.x;
	mov.u32 	%r4, %ntid.x;
	mov.u32 	%r5, %tid.x;
	mad.lo.s32 	%r1, %r3, %r4, %r5;
	setp.ge.s32 	%p1, %r1, %r2;
	@%p1 bra 	$L__BB28_2;
	cvta.to.global.u64 	%rd4, %rd1;
	cvta.to.global.u64 	%rd5, %rd2;
	cvta.to.global.u64 	%rd6, %rd3;
	mul.wide.s32 	%rd7, %r1, 4;
	add.s64 	%rd8, %rd4, %rd7;
	ld.global.nc.f32 	%f1, [%rd8];
	add.s64 	%rd9, %rd5, %rd7;
	ld.global.nc.f32 	%f2, [%rd9];
	mul.f32 	%f3, %f2, %f2;
	fma.rn.f32 	%f4, %f1, %f1, %f3;
	add.s64 	%rd10, %rd6, %rd7;
	st.global.f32 	[%rd10], %f4;
$L__BB28_2:
	ret;

}
	// .globl	_ZN8pygpukit3ops5audio25magnitude_spectrum_kernelEPKfS3_Pfi
.visible .entry _ZN8pygpukit3ops5audio25magnitude_spectrum_kernelEPKfS3_Pfi(
	.param .u64 .ptr .align 1 _ZN8pygpukit3ops5audio25magnitude_spectrum_kernelEPKfS3_Pfi_param_0,
	.param .u64 .ptr .align 1 _ZN8pygpukit3ops5audio25magnitude_spectrum_kernelEPKfS3_Pfi_param_1,
	.param .u64 .ptr .align 1 _ZN8pygpukit3ops5audio25magnitude_spectrum_kernelEPKfS3_Pfi_param_2,
	.param .u32 _ZN8pygpukit3ops5audio25magnitude_spectrum_kernelEPKfS3_Pfi_param_3
)
{
	.reg .pred 	%p<2>;
	.reg .b32 	%r<6>;
	.reg .b32 	%f<6>;
	.reg .b64 	%rd<11>;

	ld.param.u64 	%rd1, [_ZN8pygpukit3ops5audio25magnitude_spectrum_kernelEPKfS3_Pfi_param_0];
	ld.param.u64 	%rd2, [_ZN8pygpukit3ops5audio25magnitude_spectrum_kernelEPKfS3_Pfi_param_1];
	ld.param.u64 	%rd3, [_ZN8pygpukit3ops5audio25magnitude_spectrum_kernelEPKfS3_Pfi_param_2];
	ld.param.u32 	%r2, [_ZN8pygpukit3ops5audio25magnitude_spectrum_kernelEPKfS3_Pfi_param_3];
	mov.u32 	%r3, %ctaid.x;
	mov.u32 	%r4, %ntid.x;
	mov.u32 	%r5, %tid.x;
	mad.lo.s32 	%r1, %r3, %r4, %r5;
	setp.ge.s32 	%p1, %r1, %r2;
	@%p1 bra 	$L__BB29_2;
	cvta.to.global.u64 	%rd4, %rd1;
	cvta.to.global.u64 	%rd5, %rd2;
	cvta.to.global.u64 	%rd6, %rd3;
	mul.wide.s32 	%rd7, %r1, 4;
	add.s64 	%rd8, %rd4, %rd7;
	ld.global.nc.f32 	%f1, [%rd8];
	add.s64 	%rd9, %rd5, %rd7;
	ld.global.nc.f32 	%f2, [%rd9];
	mul.f32 	%f3, %f2, %f2;
	fma.rn.f32 	%f4, %f1, %f1, %f3;
	sqrt.rn.f32 	%f5, %f4;
	add.s64 	%rd10, %rd6, %rd7;
	st.global.f32 	[%rd10], %f5;
$L__BB29_2:
	ret;

}
	// .globl	_ZN8pygpukit3ops5audio28create_mel_filterbank_kernelEPfiiiff
.visible .entry _ZN8pygpukit3ops5audio28create_mel_filterbank_kernelEPfiiiff(
	.param .u64 .ptr .align 1 _ZN8pygpukit3ops5audio28create_mel_filterbank_kernelEPfiiiff_param_0,
	.param .u32 _ZN8pygpukit3ops5audio28create_mel_filterbank_kernelEPfiiiff_param_1,
	.param .u32 _ZN8pygpukit3ops5audio28create_mel_filterbank_kernelEPfiiiff_param_2,
	.param .u32 _ZN8pygpukit3ops5audio28create_mel_filterbank_kernelEPfiiiff_param_3,
	.param .f32 _ZN8pygpukit3ops5audio28create_mel_filterbank_kernelEPfiiiff_param_4,
	.param .f32 _ZN8pygpukit3ops5audio28create_mel_filterbank_kernelEPfiiiff_param_5
)
{
	.reg .pred 	%p<30>;
	.reg .b32 	%r<37>;
	.reg .b32 	%f<183>;
	.reg .b64 	%rd<5>;

	ld.param.u64 	%rd1, [_ZN8pygpukit3ops5audio28create_mel_filterbank_kernelEPfiiiff_param_0];
	ld.param.u32 	%r4, [_ZN8pygpukit3ops5audio28create_mel_filterbank_kernelEPfiiiff_param_1];
	ld.param.u32 	%r5, [_ZN8pygpukit3ops5audio28create_mel_filterbank_kernelEPfiiiff_param_2];
	ld.param.u32 	%r6, [_ZN8pygpukit3ops5audio28create_mel_filterbank_kernelEPfiiiff_param_3];
	ld.param.f32 	%f24, [_ZN8pygpukit3ops5audio28create_mel_filterbank_kernelEPfiiiff_param_4];
	ld.param.f32 	%f25, [_ZN8pygpukit3ops5audio28create_mel_filterbank_kernelEPfiiiff_param_5];
	mov.u32 	%r1, %ctaid.x;
	mov.u32 	%r2, %tid.x;
	setp.ge.s32 	%p1, %r1, %r4;
	@%p1 bra 	$L__BB30_16;
	shr.u32 	%r7, %r5, 31;
	add.s32 	%r8, %r5, %r7;
	shr.s32 	%r3, %r8, 1;
	setp.gt.s32 	%p2, %r2, %r3;
	@%p2 bra 	$L__BB30_16;
	div.rn.f32 	%f27, %f24, 0f442F0000;
	add.f32 	%f28, %f27, 0f3F800000;
	setp.lt.f32 	%p3, %f28, 0f00800000;
	mul.f32 	%f29, %f28, 0f4B000000;
	selp.f32 	%f30, %f29, %f28, %p3;
	selp.f32 	%f31, 0fC1B80000, 0f00000000, %p3;
	mov.b32 	%r9, %f30;
	add.s32 	%r10, %r9, -1059760811;
	and.b32  	%r11, %r10, -8388608;
	sub.s32 	%r12, %r9, %r11;
	mov.b32 	%f32, %r12;
	cvt.rn.f32.s32 	%f33, %r11;
	fma.rn.f32 	%f34, %f33, 0f34000000, %f31;
	add.f32 	%f35, %f32, 0fBF800000;
	fma.rn.f32 	%f36, %f35, 0fBE055027, 0f3E1039F6;
	fma.rn.f32 	%f37, %f36, %f35, 0fBDF8CDCC;
	fma.rn.f32 	%f38, %f37, %f35, 0f3E0F2955;
	fma.rn.f32 	%f39, %f38, %f35, 0fBE2AD8B9;
	fma.rn.f32 	%f40, %f39, %f35, 0f3E4CED0B;
	fma.rn.f32 	%f41, %f40, %f35, 0fBE7FFF22;
	fma.rn.f32 	%f42, %f41, %f35, 0f3EAAAA78;
	fma.rn.f32 	%f43, %f42, %f35, 0fBF000000;
	mul.f32 	%f44, %f35, %f43;
	fma.rn.f32 	%f45, %f44, %f35, %f35;
	fma.rn.f32 	%f46, %f34, 0f3F317218, %f45;
	setp.gt.u32 	%p4, %r9, 2139095039;
	fma.rn.f32 	%f47, %f30, 0f7F800000, 0f7F800000;
	selp.f32 	%f48, %f47, %f46, %p4;
	setp.eq.f32 	%p5, %f30, 0f00000000;
	mul.f32 	%f49, %f48, 0f3EDE5BD9;
	mul.f32 	%f50, %f49, 0f45223000;
	selp.f32 	%f51, 0fFF800000, %f50, %p5;
	div.rn.f32 	%f52, %f25, 0f442F0000;
	add.f32 	%f53, %f52, 0f3F800000;
	setp.lt.f32 	%p6, %f53, 0f00800000;
	mul.f32 	%f54, %f53, 0f4B000000;
	selp.f32 	%f55, %f54, %f53, %p6;
	selp.f32 	%f56, 0fC1B80000, 0f00000000, %p6;
	mov.b32 	%r13, %f55;
	add.s32 	%r14, %r13, -1059760811;
	and.b32  	%r15, %r14, -8388608;
	sub.s32 	%r16, %r13, %r15;
	mov.b32 	%f57, %r16;
	cvt.rn.f32.s32 	%f58, %r15;
	fma.rn.f32 	%f59, %f58, 0f34000000, %f56;
	add.f32 	%f60, %f57, 0fBF800000;
	fma.rn.f32 	%f61, %f60, 0fBE055027, 0f3E1039F6;
	fma.rn.f32 	%f62, %f61, %f60, 0fBDF8CDCC;
	fma.rn.f32 	%f63, %f62, %f60, 0f3E0F2955;
	fma.rn.f32 	%f64, %f63, %f60, 0fBE2AD8B9;
	fma.rn.f32 	%f65, %f64, %f60, 0f3E4CED0B;
	fma.rn.f32 	%f66, %f65, %f60, 0fBE7FFF22;
	fma.rn.f32 	%f67, %f66, %f60, 0f3EAAAA78;
	fma.rn.f32 	%f68, %f67, %f60, 0fBF000000;
	mul.f32 	%f69, %f60, %f68;
	fma.rn.f32 	%f70, %f69, %f60, %f60;
	fma.rn.f32 	%f71, %f59, 0f3F317218, %f70;
	setp.gt.u32 	%p7, %r13, 2139095039;
	fma.rn.f32 	%f72, %f55, 0f7F800000, 0f7F800000;
	selp.f32 	%f73, %f72, %f71, %p7;
	setp.eq.f32 	%p8, %f55, 0f00000000;
	mul.f32 	%f74, %f73, 0f3EDE5BD9;
	mul.f32 	%f75, %f74, 0f45223000;
	selp.f32 	%f76, 0fFF800000, %f75, %p8;
	sub.f32 	%f77, %f76, %f51;
	add.s32 	%r17, %r4, 1;
	cvt.rn.f32.u32 	%f78, %r17;
	div.rn.f32 	%f79, %f77, %f78;
	cvt.rn.f32.u32 	%f80, %r1;
	fma.rn.f32 	%f81, %f79, %f80, %f51;
	add.s32 	%r18, %r1, 1;
	cvt.rn.f32.u32 	%f82, %r18;
	fma.rn.f32 	%f1, %f79, %f82, %f51;
	add.s32 	%r19, %r1, 2;
	cvt.rn.f32.u32 	%f83, %r19;
	fma.rn.f32 	%f2, %f79, %f83, %f51;
	div.rn.f32 	%f3, %f81, 0f45223000;
	mov.f32 	%f84, 0fB1800000;
	mov.f32 	%f85, 0f3EE38E39;
	mul.rn.f32 	%f86, %f85, %f84;
	mov.f32 	%f87, 0f3D4A4588;
	mov.f32 	%f88, 0f3DF80F5F;
	mul.rn.f32 	%f89, %f88, %f87;
	fma.rn.f32 	%f90, %f86, 0f3FB8AA3B, 0f336DD092;
	fma.rn.f32 	%f91, 0f3E638E39, 0f32A55E34, %f90;
	mul.f32 	%f92, %f89, 0f40400000;
	fma.rn.f32 	%f93, %f92, %f86, %f91;
	fma.rn.f32 	%f94, %f89, 0f3E638E39, %f93;
	mov.f32 	%f95, 0f405484B1;
	add.rn.f32 	%f4, %f95, %f94;
	mov.f32 	%f96, 0fC05484B1;
	add.rn.f32 	%f97, %f4, %f96;
	neg.f32 	%f98, %f97;
	add.rn.f32 	%f5, %f94, %f98;
	setp.eq.f32 	%p9, %f3, 0f00000000;
	mov.f32 	%f179, 0f3F800000;
	@%p9 bra 	$L__BB30_5;
	mul.rn.f32 	%f99, %f4, %f3;
	cvt.rni.f32.f32 	%f100, %f99;
	sub.f32 	%f101, %f99, %f100;
	neg.f32 	%f102, %f99;
	fma.rn.f32 	%f103, %f4, %f3, %f102;
	fma.rn.f32 	%f104, %f5, %f3, %f103;
	add.f32 	%f105, %f101, %f104;
	setp.gt.f32 	%p10, %f100, 0f00000000;
	selp.b32 	%r20, 0, -2097152000, %p10;
	abs.f32 	%f106, %f3;
	setp.num.f32 	%p11, %f106, %f106;
	setp.lt.f32 	%p12, %f99, 0f00000000;
	selp.f32 	%f107, 0f00000000, 0f7F800000, %p12;
	abs.f32 	%f108, %f99;
	setp.gt.f32 	%p13, %f108, 0f43180000;
	cvt.rzi.s32.f32 	%r21, %f100;
	shl.b32 	%r22, %r21, 23;
	sub.s32 	%r23, %r22, %r20;
	mov.b32 	%f109, %r23;
	add.s32 	%r24, %r20, 2130706432;
	mov.b32 	%f110, %r24;
	fma.rn.f32 	%f111, %f105, 0f391FCB8E, 0f3AAF85ED;
	fma.rn.f32 	%f112, %f111, %f105, 0f3C1D9856;
	fma.rn.f32 	%f113, %f112, %f105, 0f3D6357BB;
	fma.rn.f32 	%f114, %f113, %f105, 0f3E75FDEC;
	fma.rn.f32 	%f115, %f114, %f105, 0f3F317218;
	fma.rn.f32 	%f116, %f115, %f105, 0f3F800000;
	mul.f32 	%f117, %f116, %f110;
	mul.f32 	%f118, %f117, %f109;
	selp.f32 	%f179, %f107, %f118, %p13;
	@%p11 bra 	$L__BB30_5;
	mov.f32 	%f119, 0f41200000;
	add.rn.f32 	%f179, %f119, %f3;
$L__BB30_5:
	add.f32 	%f121, %f179, 0fBF800000;
	mul.f32 	%f9, %f121, 0f442F0000;
	div.rn.f32 	%f10, %f1, 0f45223000;
	setp.eq.f32 	%p14, %f10, 0f00000000;
	mov.f32 	%f180, 0f3F800000;
	@%p14 bra 	$L__BB30_8;
	mul.rn.f32 	%f122, %f4, %f10;
	cvt.rni.f32.f32 	%f123, %f122;
	sub.f32 	%f124, %f122, %f123;
	neg.f32 	%f125, %f122;
	fma.rn.f32 	%f126, %f4, %f10, %f125;
	fma.rn.f32 	%f127, %f5, %f10, %f126;
	add.f32 	%f128, %f124, %f127;
	setp.gt.f32 	%p15, %f123, 0f00000000;
	selp.b32 	%r25, 0, -2097152000, %p15;
	abs.f32 	%f129, %f10;
	setp.num.f32 	%p16, %f129, %f129;
	setp.lt.f32 	%p17, %f122, 0f00000000;
	selp.f32 	%f130, 0f00000000, 0f7F800000, %p17;
	abs.f32 	%f131, %f122;
	setp.gt.f32 	%p18, %f131, 0f43180000;
	cvt.rzi.s32.f32 	%r26, %f123;
	shl.b32 	%r27, %r26, 23;
	sub.s32 	%r28, %r27, %r25;
	mov.b32 	%f132, %r28;
	add.s32 	%r29, %r25, 2130706432;
	mov.b32 	%f133, %r29;
	fma.rn.f32 	%f134, %f128, 0f391FCB8E, 0f3AAF85ED;
	fma.rn.f32 	%f135, %f134, %f128, 0f3C1D9856;
	fma.rn.f32 	%f136, %f135, %f128, 0f3D6357BB;
	fma.rn.f32 	%f137, %f136, %f128, 0f3E75FDEC;
	fma.rn.f32 	%f138, %f137, %f128, 0f3F317218;
	fma.rn.f32 	%f139, %f138, %f128, 0f3F800000;
	mul.f32 	%f140, %f139, %f133;
	mul.f32 	%f141, %f140, %f132;
	selp.f32 	%f180, %f130, %f141, %p18;
	@%p16 bra 	$L__BB30_8;
	mov.f32 	%f142, 0f41200000;
	add.rn.f32 	%f180, %f142, %f10;
$L__BB30_8:
	add.f32 	%f144, %f180, 0fBF800000;
	mul.f32 	%f14, %f144, 0f442F0000;
	div.rn.f32 	%f15, %f2, 0f45223000;
	mul.rn.f32 	%f145, %f4, %f15;
	neg.f32 	%f146, %f145;
	fma.rn.f32 	%f147, %f4, %f15, %f146;
	fma.rn.f32 	%f148, %f5, %f15, %f147;
	cvt.rni.f32.f32 	%f149, %f145;
	sub.f32 	%f150, %f145, %f149;
	add.f32 	%f151, %f150, %f148;
	fma.rn.f32 	%f152, %f151, 0f391FCB8E, 0f3AAF85ED;
	fma.rn.f32 	%f153, %f152, %f151, 0f3C1D9856;
	fma.rn.f32 	%f154, %f153, %f151, 0f3D6357BB;
	fma.rn.f32 	%f155, %f154, %f151, 0f3E75FDEC;
	fma.rn.f32 	%f156, %f155, %f151, 0f3F317218;
	fma.rn.f32 	%f157, %f156, %f151, 0f3F800000;
	cvt.rzi.s32.f32 	%r30, %f149;
	setp.gt.f32 	%p19, %f149, 0f00000000;
	selp.b32 	%r31, 0, -2097152000, %p19;
	add.s32 	%r32, %r31, 2130706432;
	mov.b32 	%f158, %r32;
	mul.f32 	%f159, %f157, %f158;
	shl.b32 	%r33, %r30, 23;
	sub.s32 	%r34, %r33, %r31;
	mov.b32 	%f160, %r34;
	mul.f32 	%f161, %f159, %f160;
	abs.f32 	%f162, %f145;
	setp.gt.f32 	%p20, %f162, 0f43180000;
	setp.lt.f32 	%p21, %f145, 0f00000000;
	selp.f32 	%f163, 0f00000000, 0f7F800000, %p21;
	selp.f32 	%f16, %f163, %f161, %p20;
	setp.eq.f32 	%p22, %f15, 0f00000000;
	mov.f32 	%f181, 0f3F800000;
	@%p22 bra 	$L__BB30_11;
	abs.f32 	%f164, %f15;
	setp.num.f32 	%p23, %f164, %f164;
	mov.f32 	%f181, %f16;
	@%p23 bra 	$L__BB30_11;
	mov.f32 	%f165, 0f41200000;
	add.rn.f32 	%f181, %f165, %f15;
$L__BB30_11:
	add.f32 	%f166, %f181, 0fBF800000;
	mul.f32 	%f19, %f166, 0f442F0000;
	cvt.rn.f32.u32 	%f167, %r2;
	cvt.rn.f32.s32 	%f168, %r6;
	mul.f32 	%f169, %f167, %f168;
	cvt.rn.f32.s32 	%f170, %r5;
	div.rn.f32 	%f171, %f169, %f170;
	setp.ltu.f32 	%p24, %f171, %f9;
	setp.gtu.f32 	%p25, %f171, %f14;
	or.pred  	%p26, %p24, %p25;
	@%p26 bra 	$L__BB30_13;
	sub.f32 	%f176, %f171, %f9;
	sub.f32 	%f177, %f14, %f9;
	add.f32 	%f178, %f177, 0f2EDBE6FF;
	div.rn.f32 	%f182, %f176, %f178;
	bra.uni 	$L__BB30_15;
$L__BB30_13:
	setp.leu.f32 	%p27, %f171, %f14;
	setp.gtu.f32 	%p28, %f171, %f19;
	mov.f32 	%f182, 0f00000000;
	or.pred  	%p29, %p27, %p28;
	@%p29 bra 	$L__BB30_15;
	sub.f32 	%f173, %f19, %f171;
	sub.f32 	%f174, %f19, %f14;
	add.f32 	%f175, %f174, 0f2EDBE6FF;
	div.rn.f32 	%f182, %f173, %f175;
$L__BB30_15:
	mad.lo.s32 	%r35, %r1, %r3, %r1;
	add.s32 	%r36, %r35, %r2;
	cvta.to.global.u64 	%rd2, %rd1;
	mul.wide.u32 	%rd3, %r36, 4;
	add.s64 	%rd4, %rd2, %rd3;
	st.global.f32 	[%rd4], %f182;
$L__BB30_16:
	ret;

}
	// .globl	_ZN8pygpukit3ops5audio10log_kernelEPKfPfif
.visible .entry _ZN8pygpukit3ops5audio10log_kernelEPKfPfif(
	.param .u64 .ptr .align 1 _ZN8pygpukit3ops5audio10log_kernelEPKfPfif_param_0,
	.param .u64 .ptr .align 1 _ZN8pygpukit3ops5audio10log_kernelEPKfPfif_param_1,
	.param .u32 _ZN8pygpukit3ops5audio10log_kernelEPKfPfif_param_2,
	.param .f32 _ZN8pygpukit3ops5audio10log_kernelEPKfPfif_param_3
)
{
	.reg .pred 	%p<5>;
	.reg .b32 	%r<10>;
	.reg .b32 	%f<25>;
	.reg .b64 	%rd<8>;

	ld.param.u64 	%rd1, [_ZN8pygpukit3ops5audio10log_kernelEPKfPfif_param_0];
	ld.param.u64 	%rd2, [_ZN8pygpukit3ops5audio10log_kernelEPKfPfif_param_1];
	ld.param.u32 	%r2, [_ZN8pygpukit3ops5audio10log_kernelEPKfPfif_param_2];
	ld.param.f32 	%f1, [_ZN8pygpukit3ops5audio10log_kernelEPKfPfif_param_3];
	mov.u32 	%r3, %ctaid.x;
	mov.u32 	%r4, %ntid.x;
	mov.u32 	%r5, %tid.x;
	mad.lo.s32 	%r1, %r3, %r4, %r5;
	setp.ge.s32 	%p1, %r1, %r2;
	@%p1 bra 	$L__BB31_2;
	cvta.to.global.u64 	%rd3, %rd1;
	cvta.to.global.u64 	%rd4, %rd2;
	mul.wide.s32 	%rd5, %r1, 4;
	add.s64 	%rd6, %rd3, %rd5;
	ld.global.nc.f32 	%f2, [%rd6];
	add.f32 	%f3, %f1, %f2;
	setp.lt.f32 	%p2, %f3, 0f00800000;
	mul.f32 	%f4, %f3, 0f4B000000;
	selp.f32 	%f5, %f4, %f3, %p2;
	selp.f32 	%f6, 0fC1B80000, 0f00000000, %p2;
	mov.b32 	%r6, %f5;
	add.s32 	%r7, %r6, -1059760811;
	and.b32  	%r8, %r7, -8388608;
	sub.s32 	%r9, %r6, %r8;
	mov.b32 	%f7, %r9;
	cvt.rn.f32.s32 	%f8, %r8;
	fma.rn.f32 	%f9, %f8, 0f34000000, %f6;
	add.f32 	%f10, %f7, 0fBF800000;
	fma.rn.f32 	%f11, %f10, 0fBE055027, 0f3E1039F6;
	fma.rn.f32 	%f12, %f11, %f10, 0fBDF8CDCC;
	fma.rn.f32 	%f13, %f12, %f10, 0f3E0F2955;
	fma.rn.f32 	%f14, %f13, %f10, 0fBE2AD8B9;
	fma.rn.f32 	%f15, %f14, %f10, 0f3E4CED0B;
	fma.rn.f32 	%f16, %f15, %f10, 0fBE7FFF22;
	fma.rn.f32 	%f17, %f16, %f10, 0f3EAAAA78;
	fma.rn.f32 	%f18, %f17, %f10, 0fBF000000;
	mul.f32 	%f19, %f10, %f18;
	fma.rn.f32 	%f20, %f19, %f10, %f10;
	fma.rn.f32 	%f21, %f9, 0f3F317218, %f20;
	setp.gt.u32 	%p3, %r6, 2139095039;
	fma.rn.f32 	%f22, %f5, 0f7F800000, 0f7F800000;
	selp.f32 	%f23, %f22, %f21, %p3;
	setp.eq.f32 	%p4, %f5, 0f00000000;
	selp.f32 	%f24, 0fFF800000, %f23, %p4;
	add.s64 	%rd7, %rd4, %rd5;
	st.global.f32 	[%rd7], %f24;
$L__BB31_2:
	ret;

}
	// .globl	_ZN8pygpukit3ops5audio18to_decibels_kernelEPKfPfif
.visible .entry _ZN8pygpukit3ops5audio18to_decibels_kernelEPKfPfif(
	.param .u64 .ptr .align 1 _ZN8pygpukit3ops5audio18to_decibels_kernelEPKfPfif_param_0,
	.param .u64 .ptr .align 1 _ZN8pygpukit3ops5audio18to_decibels_kernelEPKfPfif_param_1,
	.param .u32 _ZN8pygpukit3ops5audio18to_decibels_kernelEPKfPfif_param_2,
	.param .f32 _ZN8pygpukit3ops5audio18to_decibels_kernelEPKfPfif_param_3
)
{
	.reg .pred 	%p<5>;
	.reg .b32 	%r<10>;
	.reg .b32 	%f<27>;
	.reg .b64 	%rd<8>;

	ld.param.u64 	%rd1, [_ZN8pygpukit3ops5audio18to_decibels_kernelEPKfPfif_param_0];
	ld.param.u64 	%rd2, [_ZN8pygpukit3ops5audio18to_decibels_kernelEPKfPfif_param_1];
	ld.param.u32 	%r2, [_ZN8pygpukit3ops5audio18to_decibels_kernelEPKfPfif_param_2];
	ld.param.f32 	%f1, [_ZN8pygpukit3ops5audio18to_decibels_kernelEPKfPfif_param_3];
	mov.u32 	%r3, %ctaid.x;
	mov.u32 	%r4, %ntid.x;
	mov.u32 	%r5, %tid.x;
	mad.lo.s32 	%r1, %r3, %r4, %r5;
	setp.ge.s32 	%p1, %r1, %r2;
	@%p1 bra 	$L__BB32_2;
	cvta.to.global.u64 	%rd3, %rd1;
	cvta.to.global.u64 	%rd4, %rd2;
	mul.wide.s32 	%rd5, %r1, 4;
	add.s64 	%rd6, %rd3, %rd5;
	ld.global.nc.f32 	%f2, [%rd6];
	add.f32 	%f3, %f1, %f2;
	setp.lt.f32 	%p2, %f3, 0f00800000;
	mul.f32 	%f4, %f3, 0f4B000000;
	selp.f32 	%f5, %f4, %f3, %p2;
	selp.f32 	%f6, 0fC1B80000, 0f00000000, %p2;
	mov.b32 	%r6, %f5;
	add.s32 	%r7, %r6, -1059760811;
	and.b32  	%r8, %r7, -8388608;
	sub.s32 	%r9, %r6, %r8;
	mov.b32 	%f7, %r9;
	cvt.rn.f32.s32 	%f8, %r8;
	fma.rn.f32 	%f9, %f8, 0f34000000, %f6;
	add.f32 	%f10, %f7, 0fBF800000;
	fma.rn.f32 	%f11, %f10, 0fBE055027, 0f3E1039F6;
	fma.rn.f32 	%f12, %f11, %f10, 0fBDF8CDCC;
	fma.rn.f32 	%f13, %f12, %f10, 0f3E0F2955;
	fma.rn.f32 	%f14, %f13, %f10, 0fBE2AD8B9;
	fma.rn.f32 	%f15, %f14, %f10, 0f3E4CED0B;
	fma.rn.f32 	%f16, %f15, %f10, 0fBE7FFF22;
	fma.rn.f32 	%f17, %f16, %f10, 0f3EAAAA78;
	fma.rn.f32 	%f18, %f17, %f10, 0fBF000000;
	mul.f32 	%f19, %f10, %f18;
	fma.rn.f32 	%f20, %f19, %f10, %f10;
	fma.rn.f32 	%f21, %f9, 0f3F317218, %f20;
	setp.gt.u32 	%p3, %r6, 2139095039;
	fma.rn.f32 	%f22, %f5, 0f7F800000, 0f7F800000;
	selp.f32 	%f23, %f22, %f21, %p3;
	setp.eq.f32 	%p4, %f5, 0f00000000;
	mul.f32 	%f24, %f23, 0f3EDE5BD9;
	mul.f32 	%f25, %f24, 0f41200000;
	selp.f32 	%f26, 0fFF800000, %f25, %p4;
	add.s64 	%rd7, %rd4, %rd5;
	st.global.f32 	[%rd7], %f26;
$L__BB32_2:
	ret;

}
	// .globl	_ZN8pygpukit3ops5audio13dct_ii_kernelEPKfPfiii
.visible .entry _ZN8pygpukit3ops5audio13dct_ii_kernelEPKfPfiii(
	.param .u64 .ptr .align 1 _ZN8pygpukit3ops5audio13dct_ii_kernelEPKfPfiii_param_0,
	.param .u64 .ptr .align 1 _ZN8pygpukit3ops5audio13dct_ii_kernelEPKfPfiii_param_1,
	.param .u32 _ZN8pygpukit3ops5audio13dct_ii_kernelEPKfPfiii_param_2,
	.param .u32 _ZN8pygpukit3ops5audio13dct_ii_kernelEPKfPfiii_param_3,
	.param .u32 _ZN8pygpukit3ops5audio13dct_ii_kernelEPKfPfiii_param_4
)
{
	.local .align 4 .b8 	__local_depot33[28];
	.reg .b64 	%SP;
	.reg .b64 	%SPL;
	.reg .pred 	%p<15>;
	.reg .b32 	%r<55>;
	.reg .b32 	%f<46>;
	.reg .b64 	%rd<29>;
	.reg .b64 	%fd<3>;

	mov.u64 	%SPL, __local_depot33;
	ld.param.u64 	%rd10, [_ZN8pygpukit3ops5audio13dct_ii_kernelEPKfPfiii_param_0];
	ld.param.u64 	%rd11, [_ZN8pygpukit3ops5audio13dct_ii_kernelEPKfPfiii_param_1];
	ld.param.u32 	%r23, [_ZN8pygpukit3ops5audio13dct_ii_kernelEPKfPfiii_param_2];
	ld.param.u32 	%r21, [_ZN8pygpukit3ops5audio13dct_ii_kernelEPKfPfiii_param_3];
	ld.param.u32 	%r22, [_ZN8pygpukit3ops5audio13dct_ii_kernelEPKfPfiii_param_4];
	add.u64 	%rd1, %SPL, 0;
	mov.u32 	%r1, %ctaid.x;
	mov.u32 	%r2, %tid.x;
	setp.ge.s32 	%p1, %r1, %r23;
	setp.ge.s32 	%p2, %r2, %r22;
	or.pred  	%p3, %p1, %p2;
	@%p3 bra 	$L__BB33_13;
	cvt.rn.f32.s32 	%f1, %r21;
	setp.lt.s32 	%p4, %r21, 1;
	mov.f32 	%f45, 0f00000000;
	@%p4 bra 	$L__BB33_12;
	mul.lo.s32 	%r3, %r21, %r1;
	cvta.to.global.u64 	%rd2, %rd10;
	add.f32 	%f15, %f1, %f1;
	cvt.rn.f32.u32 	%f16, %r2;
	mul.f32 	%f17, %f16, 0f40490FDB;
	div.rn.f32 	%f2, %f17, %f15;
	mov.f32 	%f45, 0f00000000;
	mov.b32 	%r50, 0;
	mov.u64 	%rd15, __cudart_i2opi_f;
$L__BB33_3:
	add.s32 	%r25, %r50, %r3;
	mul.wide.u32 	%rd13, %r25, 4;
	add.s64 	%rd14, %rd2, %rd13;
	ld.global.nc.f32 	%f4, [%rd14];
	shl.b32 	%r26, %r50, 1;
	or.b32  	%r5, %r26, 1;
	cvt.rn.f32.u32 	%f18, %r5;
	mul.f32 	%f5, %f2, %f18;
	mul.f32 	%f19, %f5, 0f3F22F983;
	cvt.rni.s32.f32 	%r54, %f19;
	cvt.rn.f32.s32 	%f20, %r54;
	fma.rn.f32 	%f21, %f20, 0fBFC90FDA, %f5;
	fma.rn.f32 	%f22, %f20, 0fB3A22168, %f21;
	fma.rn.f32 	%f44, %f20, 0fA7C234C5, %f22;
	abs.f32 	%f7, %f5;
	setp.ltu.f32 	%p5, %f7, 0f47CE4780;
	@%p5 bra 	$L__BB33_11;
	setp.neu.f32 	%p6, %f7, 0f7F800000;
	@%p6 bra 	$L__BB33_6;
	mov.f32 	%f25, 0f00000000;
	mul.rn.f32 	%f44, %f5, %f25;
	mov.b32 	%r54, 0;
	bra.uni 	$L__BB33_11;
$L__BB33_6:
	mov.b32 	%r7, %f5;
	shl.b32 	%r28, %r7, 8;
	or.b32  	%r8, %r28, -2147483648;
	mov.b64 	%rd28, 0;
	mov.b32 	%r51, 0;
	mov.u64 	%rd26, %rd15;
	mov.u64 	%rd27, %rd1;
$L__BB33_7:
	.pragma "nounroll";
	ld.global.nc.u32 	%r29, [%rd26];
	mad.wide.u32 	%rd17, %r29, %r8, %rd28;
	shr.u64 	%rd28, %rd17, 32;
	st.local.u32 	[%rd27], %rd17;
	add.s32 	%r51, %r51, 1;
	add.s64 	%rd27, %rd27, 4;
	add.s64 	%rd26, %rd26, 4;
	setp.ne.s32 	%p7, %r51, 6;
	@%p7 bra 	$L__BB33_7;
	shr.u32 	%r30, %r7, 23;
	st.local.u32 	[%rd1+24], %rd28;
	and.b32  	%r11, %r30, 31;
	and.b32  	%r31, %r30, 224;
	add.s32 	%r32, %r31, -128;
	shr.u32 	%r33, %r32, 5;
	mul.wide.u32 	%rd18, %r33, 4;
	sub.s64 	%rd9, %rd1, %rd18;
	ld.local.u32 	%r52, [%rd9+24];
	ld.local.u32 	%r53, [%rd9+20];
	setp.eq.s32 	%p8, %r11, 0;
	@%p8 bra 	$L__BB33_10;
	shf.l.wrap.b32 	%r52, %r53, %r52, %r11;
	ld.local.u32 	%r34, [%rd9+16];
	shf.l.wrap.b32 	%r53, %r34, %r53, %r11;
$L__BB33_10:
	shr.u32 	%r35, %r52, 30;
	shf.l.wrap.b32 	%r36, %r53, %r52, 2;
	shl.b32 	%r37, %r53, 2;
	shr.u32 	%r38, %r36, 31;
	add.s32 	%r39, %r38, %r35;
	neg.s32 	%r40, %r39;
	setp.lt.s32 	%p9, %r7, 0;
	selp.b32 	%r54, %r40, %r39, %p9;
	xor.b32  	%r41, %r36, %r7;
	shr.s32 	%r42, %r36, 31;
	xor.b32  	%r43, %r42, %r36;
	xor.b32  	%r44, %r42, %r37;
	cvt.u64.u32 	%rd19, %r43;
	shl.b64 	%rd20, %rd19, 32;
	cvt.u64.u32 	%rd21, %r44;
	or.b64  	%rd22, %rd20, %rd21;
	cvt.rn.f64.s64 	%fd1, %rd22;
	mul.f64 	%fd2, %fd1, 0d3BF921FB54442D19;
	cvt.rn.f32.f64 	%f23, %fd2;
	neg.f32 	%f24, %f23;
	setp.lt.s32 	%p10, %r41, 0;
	selp.f32 	%f44, %f24, %f23, %p10;
$L__BB33_11:
	add.s32 	%r46, %r54, 1;
	mul.rn.f32 	%f26, %f44, %f44;
	and.b32  	%r47, %r54, 1;
	setp.eq.b32 	%p11, %r47, 1;
	selp.f32 	%f27, %f44, 0f3F800000, %p11;
	fma.rn.f32 	%f28, %f26, %f27, 0f00000000;
	fma.rn.f32 	%f29, %f26, 0f37CBAC00, 0fBAB607ED;
	selp.f32 	%f30, 0fB94D4153, %f29, %p11;
	selp.f32 	%f31, 0f3C0885E4, 0f3D2AAABB, %p11;
	fma.rn.f32 	%f32, %f30, %f26, %f31;
	selp.f32 	%f33, 0fBE2AAAA8, 0fBEFFFFFF, %p11;
	fma.rn.f32 	%f34, %f32, %f26, %f33;
	fma.rn.f32 	%f35, %f34, %f28, %f27;
	and.b32  	%r48, %r46, 2;
	setp.eq.s32 	%p12, %r48, 0;
	mov.f32 	%f36, 0f00000000;
	sub.f32 	%f37, %f36, %f35;
	selp.f32 	%f38, %f35, %f37, %p12;
	fma.rn.f32 	%f45, %f4, %f38, %f45;
	sub.s32 	%r50, %r5, %r50;
	setp.ne.s32 	%p13, %r50, %r21;
	@%p13 bra 	$L__BB33_3;
$L__BB33_12:
	setp.eq.s32 	%p14, %r2, 0;
	selp.f32 	%f39, 0f3F800000, 0f40000000, %p14;
	div.rn.f32 	%f40, %f39, %f1;
	sqrt.rn.f32 	%f41, %f40;
	mul.f32 	%f42, %f45, %f41;
	mad.lo.s32 	%r49, %r22, %r1, %r2;
	cvta.to.global.u64 	%rd23, %rd11;
	mul.wide.u32 	%rd24, %r49, 4;
	add.s64 	%rd25, %rd23, %rd24;
	st.global.f32 	[%rd25], %f42;
$L__BB33_13:
	ret;

}
	// .globl	_ZN8pygpukit3ops5audio21delta_features_kernelEPKfPfiii
.visible .entry _ZN8pygpukit3ops5audio21delta_features_kernelEPKfPfiii(
	.param .u64 .ptr .align 1 _ZN8pygpukit3ops5audio21delta_features_kernelEPKfPfiii_param_0,
	.param .u64 .ptr .align 1 _ZN8pygpukit3ops5audio21delta_features_kernelEPKfPfiii_param_1,
	.param .u32 _ZN8pygpukit3ops5audio21delta_features_kernelEPKfPfiii_param_2,
	.param .u32 _ZN8pygpukit3ops5audio21delta_features_kernelEPKfPfiii_param_3,
	.param .u32 _ZN8pygpukit3ops5audio21delta_features_kernelEPKfPfiii_param_4
)
{
	.reg .pred 	%p<18>;
	.reg .b32 	%r<162>;
	.reg .b32 	%f<126>;
	.reg .b64 	%rd<67>;

	ld.param.u64 	%rd3, [_ZN8pygpukit3ops5audio21delta_features_kernelEPKfPfiii_param_0];
	ld.param.u64 	%rd2, [_ZN8pygpukit3ops5audio21delta_features_kernelEPKfPfiii_param_1];
	ld.param.u32 	%r33, [_ZN8pygpukit3ops5audio21delta_features_kernelEPKfPfiii_param_2];
	ld.param.u32 	%r34, [_ZN8pygpukit3ops5audio21delta_features_kernelEPKfPfiii_param_3];
	ld.param.u32 	%r35, [_ZN8pygpukit3ops5audio21delta_features_kernelEPKfPfiii_param_4];
	cvta.to.global.u64 	%rd1, %rd3;
	mov.u32 	%r1, %ctaid.x;
	mov.u32 	%r2, %tid.x;
	setp.ge.s32 	%p1, %r1, %r33;
	setp.ge.s32 	%p2, %r2, %r34;
	or.pred  	%p3, %p1, %p2;
	@%p3 bra 	$L__BB34_24;
	setp.lt.s32 	%p4, %r35, 1;
	mov.f32 	%f117, 0f2EDBE6FF;
	@%p4 bra 	$L__BB34_10;
	and.b32  	%r3, %r35, 3;
	setp.lt.u32 	%p5, %r35, 4;
	mov.f32 	%f116, 0f00000000;
	mov.b32 	%r155, 1;
	@%p5 bra 	$L__BB34_6;
	and.b32  	%r38, %r35, 2147483644;
	neg.s32 	%r151, %r38;
	mov.f32 	%f116, 0f00000000;
	mov.b32 	%r152, 2;
$L__BB34_4:
	add.s32 	%r39, %r152, -1;
	mul.lo.s32 	%r40, %r39, %r39;
	cvt.rn.f32.u32 	%f26, %r40;
	add.f32 	%f27, %f116, %f26;
	add.s32 	%r41, %r152, 2;
	mul.lo.s32 	%r42, %r152, %r152;
	cvt.rn.f32.u32 	%f28, %r42;
	add.f32 	%f29, %f27, %f28;
	add.s32 	%r43, %r42, %r152;
	add.s32 	%r44, %r152, %r43;
	add.s32 	%r45, %r44, 1;
	cvt.rn.f32.u32 	%f30, %r45;
	add.f32 	%f31, %f29, %f30;
	mul.lo.s32 	%r46, %r41, %r41;
	cvt.rn.f32.u32 	%f32, %r46;
	add.f32 	%f116, %f31, %f32;
	add.s32 	%r152, %r152, 4;
	add.s32 	%r151, %r151, 4;
	setp.ne.s32 	%p6, %r151, 0;
	@%p6 bra 	$L__BB34_4;
	add.s32 	%r155, %r152, -1;
$L__BB34_6:
	setp.eq.s32 	%p7, %r3, 0;
	@%p7 bra 	$L__BB34_9;
	neg.s32 	%r154, %r3;
$L__BB34_8:
	.pragma "nounroll";
	mul.lo.s32 	%r47, %r155, %r155;
	cvt.rn.f32.u32 	%f33, %r47;
	add.f32 	%f116, %f116, %f33;
	add.s32 	%r155, %r155, 1;
	add.s32 	%r154, %r154, 1;
	setp.ne.s32 	%p8, %r154, 0;
	@%p8 bra 	$L__BB34_8;
$L__BB34_9:
	fma.rn.f32 	%f117, %f116, 0f40000000, 0f2EDBE6FF;
$L__BB34_10:
	setp.lt.s32 	%p9, %r35, 1;
	mov.f32 	%f125, 0f00000000;
	@%p9 bra 	$L__BB34_23;
	add.s32 	%r16, %r33, -1;
	and.b32  	%r17, %r35, 7;
	setp.lt.u32 	%p10, %r35, 8;
	mov.f32 	%f125, 0f00000000;
	mov.b32 	%r160, 1;
	@%p10 bra 	$L__BB34_15;
	and.b32  	%r18, %r35, 2147483640;
	add.s32 	%r157, %r1, -4;
	mov.f32 	%f125, 0f00000000;
	mov.b32 	%r158, 4;
	mov.u32 	%r156, %r1;
$L__BB34_13:
	.pragma "nounroll";
	add.s32 	%r50, %r158, -3;
	add.s32 	%r51, %r156, 1;
	min.s32 	%r52, %r51, %r16;
	add.s32 	%r53, %r157, 3;
	max.s32 	%r54, %r53, 0;
	mad.lo.s32 	%r55, %r52, %r34, %r2;
	mul.wide.s32 	%rd4, %r55, 4;
	add.s64 	%rd5, %rd1, %rd4;
	ld.global.nc.f32 	%f38, [%rd5];
	mad.lo.s32 	%r56, %r54, %r34, %r2;
	mul.wide.u32 	%rd6, %r56, 4;
	add.s64 	%rd7, %rd1, %rd6;
	ld.global.nc.f32 	%f39, [%rd7];
	cvt.rn.f32.u32 	%f40, %r50;
	sub.f32 	%f41, %f38, %f39;
	fma.rn.f32 	%f42, %f41, %f40, %f125;
	add.s32 	%r57, %r156, 2;
	min.s32 	%r58, %r57, %r16;
	add.s32 	%r59, %r157, 2;
	max.s32 	%r60, %r59, 0;
	mad.lo.s32 	%r61, %r58, %r34, %r2;
	mul.wide.s32 	%rd8, %r61, 4;
	add.s64 	%rd9, %rd1, %rd8;
	ld.global.nc.f32 	%f43, [%rd9];
	mad.lo.s32 	%r62, %r60, %r34, %r2;
	mul.wide.u32 	%rd10, %r62, 4;
	add.s64 	%rd11, %rd1, %rd10;
	ld.global.nc.f32 	%f44, [%rd11];
	add.s32 	%r63, %r158, -2;
	cvt.rn.f32.u32 	%f45, %r63;
	sub.f32 	%f46, %f43, %f44;
	fma.rn.f32 	%f47, %f46, %f45, %f42;
	add.s32 	%r64, %r156, 3;
	min.s32 	%r65, %r64, %r16;
	add.s32 	%r66, %r157, 1;
	max.s32 	%r67, %r66, 0;
	mad.lo.s32 	%r68, %r65, %r34, %r2;
	mul.wide.s32 	%rd12, %r68, 4;
	add.s64 	%rd13, %rd1, %rd12;
	ld.global.nc.f32 	%f48, [%rd13];
	mad.lo.s32 	%r69, %r67, %r34, %r2;
	mul.wide.u32 	%rd14, %r69, 4;
	add.s64 	%rd15, %rd1, %rd14;
	ld.global.nc.f32 	%f49, [%rd15];
	add.s32 	%r70, %r158, -1;
	cvt.rn.f32.u32 	%f50, %r70;
	sub.f32 	%f51, %f48, %f49;
	fma.rn.f32 	%f52, %f51, %f50, %f47;
	add.s32 	%r71, %r156, 4;
	min.s32 	%r72, %r71, %r16;
	add.s32 	%r73, %r157, -4;
	max.s32 	%r74, %r157, 0;
	mad.lo.s32 	%r75, %r72, %r34, %r2;
	mul.wide.s32 	%rd16, %r75, 4;
	add.s64 	%rd17, %rd1, %rd16;
	ld.global.nc.f32 	%f53, [%rd17];
	mad.lo.s32 	%r76, %r74, %r34, %r2;
	mul.wide.u32 	%rd18, %r76, 4;
	add.s64 	%rd19, %rd1, %rd18;
	ld.global.nc.f32 	%f54, [%rd19];
	cvt.rn.f32.u32 	%f55, %r158;
	sub.f32 	%f56, %f53, %f54;
	fma.rn.f32 	%f57, %f56, %f55, %f52;
	add.s32 	%r77, %r156, 5;
	min.s32 	%r78, %r77, %r16;
	add.s32 	%r79, %r157, -1;
	max.s32 	%r80, %r79, 0;
	mad.lo.s32 	%r81, %r78, %r34, %r2;
	mul.wide.s32 	%rd20, %r81, 4;
	add.s64 	%rd21, %rd1, %rd20;
	ld.global.nc.f32 	%f58, [%rd21];
	mad.lo.s32 	%r82, %r80, %r34, %r2;
	mul.wide.u32 	%rd22, %r82, 4;
	add.s64 	%rd23, %rd1, %rd22;
	ld.global.nc.f32 	%f59, [%rd23];
	add.s32 	%r83, %r158, 1;
	cvt.rn.f32.u32 	%f60, %r83;
	sub.f32 	%f61, %f58, %f59;
	fma.rn.f32 	%f62, %f61, %f60, %f57;
	add.s32 	%r84, %r156, 6;
	min.s32 	%r85, %r84, %r16;
	add.s32 	%r86, %r157, -2;
	max.s32 	%r87, %r86, 0;
	mad.lo.s32 	%r88, %r85, %r34, %r2;
	mul.wide.s32 	%rd24, %r88, 4;
	add.s64 	%rd25, %rd1, %rd24;
	ld.global.nc.f32 	%f63, [%rd25];
	mad.lo.s32 	%r89, %r87, %r34, %r2;
	mul.wide.u32 	%rd26, %r89, 4;
	add.s64 	%rd27, %rd1, %rd26;
	ld.global.nc.f32 	%f64, [%rd27];
	add.s32 	%r90, %r158, 2;
	cvt.rn.f32.u32 	%f65, %r90;
	sub.f32 	%f66, %f63, %f64;
	fma.rn.f32 	%f67, %f66, %f65, %f62;
	add.s32 	%r91, %r156, 7;
	min.s32 	%r92, %r91, %r16;
	add.s32 	%r93, %r157, -3;
	max.s32 	%r94, %r93, 0;
	mad.lo.s32 	%r95, %r92, %r34, %r2;
	mul.wide.s32 	%rd28, %r95, 4;
	add.s64 	%rd29, %rd1, %rd28;
	ld.global.nc.f32 	%f68, [%rd29];
	mad.lo.s32 	%r96, %r94, %r34, %r2;
	mul.wide.u32 	%rd30, %r96, 4;
	add.s64 	%rd31, %rd1, %rd30;
	ld.global.nc.f32 	%f69, [%rd31];
	add.s32 	%r97, %r158, 3;
	cvt.rn.f32.u32 	%f70, %r97;
	sub.f32 	%f71, %f68, %f69;
	fma.rn.f32 	%f72, %f71, %f70, %f67;
	add.s32 	%r156, %r156, 8;
	min.s32 	%r98, %r156, %r16;
	max.s32 	%r99, %r73, 0;
	mad.lo.s32 	%r100, %r98, %r34, %r2;
	mul.wide.s32 	%rd32, %r100, 4;
	add.s64 	%rd33, %rd1, %rd32;
	ld.global.nc.f32 	%f73, [%rd33];
	mad.lo.s32 	%r101, %r99, %r34, %r2;
	mul.wide.u32 	%rd34, %r101, 4;
	add.s64 	%rd35, %rd1, %rd34;
	ld.global.nc.f32 	%f74, [%rd35];
	add.s32 	%r102, %r158, 4;
	cvt.rn.f32.u32 	%f75, %r102;
	sub.f32 	%f76, %f73, %f74;
	fma.rn.f32 	%f125, %f76, %f75, %f72;
	add.s32 	%r158, %r158, 8;
	add.s32 	%r157, %r157, -8;
	setp.ne.s32 	%p11, %r102, %r18;
	@%p11 bra 	$L__BB34_13;
	add.s32 	%r160, %r158, -3;
$L__BB34_15:
	setp.eq.s32 	%p12, %r17, 0;
	@%p12 bra 	$L__BB34_23;
	and.b32  	%r28, %r35, 3;
	setp.lt.u32 	%p13, %r17, 4;
	@%p13 bra 	$L__BB34_18;
	add.s32 	%r103, %r160, %r1;
	min.s32 	%r104, %r103, %r16;
	sub.s32 	%r105, %r1, %r160;
	max.s32 	%r106, %r105, 0;
	mad.lo.s32 	%r107, %r104, %r34, %r2;
	mul.wide.s32 	%rd36, %r107, 4;
	add.s64 	%rd37, %rd1, %rd36;
	ld.global.nc.f32 	%f78, [%rd37];
	mad.lo.s32 	%r108, %r106, %r34, %r2;
	mul.wide.u32 	%rd38, %r108, 4;
	add.s64 	%rd39, %rd1, %rd38;
	ld.global.nc.f32 	%f79, [%rd39];
	cvt.rn.f32.u32 	%f80, %r160;
	sub.f32 	%f81, %f78, %f79;
	fma.rn.f32 	%f82, %f81, %f80, %f125;
	add.s32 	%r109, %r160, 1;
	add.s32 	%r110, %r103, 1;
	min.s32 	%r111, %r110, %r16;
	sub.s32 	%r112, %r1, %r109;
	max.s32 	%r113, %r112, 0;
	mad.lo.s32 	%r114, %r111, %r34, %r2;
	mul.wide.s32 	%rd40, %r114, 4;
	add.s64 	%rd41, %rd1, %rd40;
	ld.global.nc.f32 	%f83, [%rd41];
	mad.lo.s32 	%r115, %r113, %r34, %r2;
	mul.wide.u32 	%rd42, %r115, 4;
	add.s64 	%rd43, %rd1, %rd42;
	ld.global.nc.f32 	%f84, [%rd43];
	cvt.rn.f32.u32 	%f85, %r109;
	sub.f32 	%f86, %f83, %f84;
	fma.rn.f32 	%f87, %f86, %f85, %f82;
	add.s32 	%r116, %r160, 2;
	add.s32 	%r117, %r103, 2;
	min.s32 	%r118, %r117, %r16;
	sub.s32 	%r119, %r1, %r116;
	max.s32 	%r120, %r119, 0;
	mad.lo.s32 	%r121, %r118, %r34, %r2;
	mul.wide.s32 	%rd44, %r121, 4;
	add.s64 	%rd45, %rd1, %rd44;
	ld.global.nc.f32 	%f88, [%rd45];
	mad.lo.s32 	%r122, %r120, %r34, %r2;
	mul.wide.u32 	%rd46, %r122, 4;
	add.s64 	%rd47, %rd1, %rd46;
	ld.global.nc.f32 	%f89, [%rd47];
	cvt.rn.f32.u32 	%f90, %r116;
	sub.f32 	%f91, %f88, %f89;
	fma.rn.f32 	%f92, %f91, %f90, %f87;
	add.s32 	%r123, %r160, 3;
	add.s32 	%r124, %r103, 3;
	min.s32 	%r125, %r124, %r16;
	sub.s32 	%r126, %r1, %r123;
	max.s32 	%r127, %r126, 0;
	mad.lo.s32 	%r128, %r125, %r34, %r2;
	mul.wide.s32 	%rd48, %r128, 4;
	add.s64 	%rd49, %rd1, %rd48;
	ld.global.nc.f32 	%f93, [%rd49];
	mad.lo.s32 	%r129, %r127, %r34, %r2;
	mul.wide.u32 	%rd50, %r129, 4;
	add.s64 	%rd51, %rd1, %rd50;
	ld.global.nc.f32 	%f94, [%rd51];
	cvt.rn.f32.u32 	%f95, %r123;
	sub.f32 	%f96, %f93, %f94;
	fma.rn.f32 	%f125, %f96, %f95, %f92;
	add.s32 	%r160, %r160, 4;
$L__BB34_18:
	setp.eq.s32 	%p14, %r28, 0;
	@%p14 bra 	$L__BB34_23;
	setp.eq.s32 	%p15, %r28, 1;
	@%p15 bra 	$L__BB34_21;
	add.s32 	%r130, %r160, %r1;
	min.s32 	%r131, %r130, %r16;
	sub.s32 	%r132, %r1, %r160;
	max.s32 	%r133, %r132, 0;
	mad.lo.s32 	%r134, %r131, %r34, %r2;
	mul.wide.s32 	%rd52, %r134, 4;
	add.s64 	%rd53, %rd1, %rd52;
	ld.global.nc.f32 	%f98, [%rd53];
	mad.lo.s32 	%r135, %r133, %r34, %r2;
	mul.wide.u32 	%rd54, %r135, 4;
	add.s64 	%rd55, %rd1, %rd54;
	ld.global.nc.f32 	%f99, [%rd55];
	cvt.rn.f32.u32 	%f100, %r160;
	sub.f32 	%f101, %f98, %f99;
	fma.rn.f32 	%f102, %f101, %f100, %f125;
	add.s32 	%r136, %r160, 1;
	add.s32 	%r137, %r130, 1;
	min.s32 	%r138, %r137, %r16;
	sub.s32 	%r139, %r1, %r136;
	max.s32 	%r140, %r139, 0;
	mad.lo.s32 	%r141, %r138, %r34, %r2;
	mul.wide.s32 	%rd56, %r141, 4;
	add.s64 	%rd57, %rd1, %rd56;
	ld.global.nc.f32 	%f103, [%rd57];
	mad.lo.s32 	%r142, %r140, %r34, %r2;
	mul.wide.u32 	%rd58, %r142, 4;
	add.s64 	%rd59, %rd1, %rd58;
	ld.global.nc.f32 	%f104, [%rd59];
	cvt.rn.f32.u32 	%f105, %r136;
	sub.f32 	%f106, %f103, %f104;
	fma.rn.f32 	%f125, %f106, %f105, %f102;
	add.s32 	%r160, %r160, 2;
$L__BB34_21:
	and.b32  	%r143, %r35, 1;
	setp.eq.b32 	%p16, %r143, 1;
	not.pred 	%p17, %p16;
	@%p17 bra 	$L__BB34_23;
	add.s32 	%r144, %r160, %r1;
	min.s32 	%r145, %r144, %r16;
	sub.s32 	%r146, %r1, %r160;
	max.s32 	%r147, %r146, 0;
	mad.lo.s32 	%r148, %r145, %r34, %r2;
	mul.wide.s32 	%rd60, %r148, 4;
	add.s64 	%rd61, %rd1, %rd60;
	ld.global.nc.f32 	%f107, [%rd61];
	mad.lo.s32 	%r149, %r147, %r34, %r2;
	mul.wide.u32 	%rd62, %r149, 4;
	add.s64 	%rd63, %rd1, %rd62;
	ld.global.nc.f32 	%f108, [%rd63];
	cvt.rn.f32.u32 	%f109, %r160;
	sub.f32 	%f110, %f107, %f108;
	fma.rn.f32 	%f125, %f110, %f109, %f125;
$L__BB34_23:
	div.rn.f32 	%f111, %f125, %f117;
	mad.lo.s32 	%r150, %r34, %r1, %r2;
	cvta.to.global.u64 	%rd64, %rd2;
	mul.wide.u32 	%rd65, %r150, 4;
	add.s64 	%rd66, %rd64, %rd65;
	st.global.f32 	[%rd66], %f111;
$L__BB34_24:
	ret;

}
	// .globl	_ZN8pygpukit3ops5audio27generate_hann_window_kernelEPfi
.visible .entry _ZN8pygpukit3ops5audio27generate_hann_window_kernelEPfi(
	.param .u64 .ptr .align 1 _ZN8pygpukit3ops5audio27generate_hann_window_kernelEPfi_param_0,
	.param .u32 _ZN8pygpukit3ops5audio27generate_hann_window_kernelEPfi_param_1
)
{
	.local .align 4 .b8 	__local_depot35[28];
	.reg .b64 	%SP;
	.reg .b64 	%SPL;
	.reg .pred 	%p<10>;
	.reg .b32 	%r<46>;
	.reg .b32 	%f<34>;
	.reg .b64 	%rd<25>;
	.reg .b64 	%fd<3>;

	mov.u64 	%SPL, __local_depot35;
	ld.param.u64 	%rd9, [_ZN8pygpukit3ops5audio27generate_hann_window_kernelEPfi_param_0];
	ld.param.u32 	%r16, [_ZN8pygpukit3ops5audio27generate_hann_window_kernelEPfi_param_1];
	add.u64 	%rd1, %SPL, 0;
	mov.u32 	%r17, %ctaid.x;
	mov.u32 	%r18, %ntid.x;
	mov.u32 	%r19, %tid.x;
	mad.lo.s32 	%r1, %r17, %r18, %r19;
	setp.ge.s32 	%p1, %r1, %r16;
	@%p1 bra 	$L__BB35_10;
	cvt.rn.f32.s32 	%f7, %r1;
	cvt.rn.f32.s32 	%f8, %r16;
	mul.f32 	%f9, %f7, 0f40C90FDB;
	div.rn.f32 	%f1, %f9, %f8;
	mul.f32 	%f10, %f1, 0f3F22F983;
	cvt.rni.s32.f32 	%r45, %f10;
	cvt.rn.f32.s32 	%f11, %r45;
	fma.rn.f32 	%f12, %f11, 0fBFC90FDA, %f1;
	fma.rn.f32 	%f13, %f11, 0fB3A22168, %f12;
	fma.rn.f32 	%f33, %f11, 0fA7C234C5, %f13;
	abs.f32 	%f3, %f1;
	setp.ltu.f32 	%p2, %f3, 0f47CE4780;
	@%p2 bra 	$L__BB35_9;
	setp.neu.f32 	%p3, %f3, 0f7F800000;
	@%p3 bra 	$L__BB35_4;
	mov.f32 	%f16, 0f00000000;
	mul.rn.f32 	%f33, %f1, %f16;
	mov.b32 	%r45, 0;
	bra.uni 	$L__BB35_9;
$L__BB35_4:
	mov.b32 	%r3, %f1;
	shl.b32 	%r21, %r3, 8;
	or.b32  	%r4, %r21, -2147483648;
	mov.b64 	%rd24, 0;
	mov.b32 	%r42, 0;
	mov.u64 	%rd22, __cudart_i2opi_f;
	mov.u64 	%rd23, %rd1;
$L__BB35_5:
	.pragma "nounroll";
	ld.global.nc.u32 	%r22, [%rd22];
	mad.wide.u32 	%rd13, %r22, %r4, %rd24;
	shr.u64 	%rd24, %rd13, 32;
	st.local.u32 	[%rd23], %rd13;
	add.s32 	%r42, %r42, 1;
	add.s64 	%rd23, %rd23, 4;
	add.s64 	%rd22, %rd22, 4;
	setp.ne.s32 	%p4, %r42, 6;
	@%p4 bra 	$L__BB35_5;
	shr.u32 	%r23, %r3, 23;
	st.local.u32 	[%rd1+24], %rd24;
	and.b32  	%r7, %r23, 31;
	and.b32  	%r24, %r23, 224;
	add.s32 	%r25, %r24, -128;
	shr.u32 	%r26, %r25, 5;
	mul.wide.u32 	%rd14, %r26, 4;
	sub.s64 	%rd8, %rd1, %rd14;
	ld.local.u32 	%r43, [%rd8+24];
	ld.local.u32 	%r44, [%rd8+20];
	setp.eq.s32 	%p5, %r7, 0;
	@%p5 bra 	$L__BB35_8;
	shf.l.wrap.b32 	%r43, %r44, %r43, %r7;
	ld.local.u32 	%r27, [%rd8+16];
	shf.l.wrap.b32 	%r44, %r27, %r44, %r7;
$L__BB35_8:
	shr.u32 	%r28, %r43, 30;
	shf.l.wrap.b32 	%r29, %r44, %r43, 2;
	shl.b32 	%r30, %r44, 2;
	shr.u32 	%r31, %r29, 31;
	add.s32 	%r32, %r31, %r28;
	neg.s32 	%r33, %r32;
	setp.lt.s32 	%p6, %r3, 0;
	selp.b32 	%r45, %r33, %r32, %p6;
	xor.b32  	%r34, %r29, %r3;
	shr.s32 	%r35, %r29, 31;
	xor.b32  	%r36, %r35, %r29;
	xor.b32  	%r37, %r35, %r30;
	cvt.u64.u32 	%rd15, %r36;
	shl.b64 	%rd16, %rd15, 32;
	cvt.u64.u32 	%rd17, %r37;
	or.b64  	%rd18, %rd16, %rd17;
	cvt.rn.f64.s64 	%fd1, %rd18;
	mul.f64 	%fd2, %fd1, 0d3BF921FB54442D19;
	cvt.rn.f32.f64 	%f14, %fd2;
	neg.f32 	%f15, %f14;
	setp.lt.s32 	%p7, %r34, 0;
	selp.f32 	%f33, %f15, %f14, %p7;
$L__BB35_9:
	add.s32 	%r39, %r45, 1;
	mul.rn.f32 	%f17, %f33, %f33;
	and.b32  	%r40, %r45, 1;
	setp.eq.b32 	%p8, %r40, 1;
	selp.f32 	%f18, %f33, 0f3F800000, %p8;
	fma.rn.f32 	%f19, %f17, %f18, 0f00000000;
	fma.rn.f32 	%f20, %f17, 0f37CBAC00, 0fBAB607ED;
	selp.f32 	%f21, 0fB94D4153, %f20, %p8;
	selp.f32 	%f22, 0f3C0885E4, 0f3D2AAABB, %p8;
	fma.rn.f32 	%f23, %f21, %f17, %f22;
	selp.f32 	%f24, 0fBE2AAAA8, 0fBEFFFFFF, %p8;
	fma.rn.f32 	%f25, %f23, %f17, %f24;
	fma.rn.f32 	%f26, %f25, %f19, %f18;
	and.b32  	%r41, %r39, 2;
	setp.eq.s32 	%p9, %r41, 0;
	mov.f32 	%f27, 0f00000000;
	sub.f32 	%f28, %f27, %f26;
	selp.f32 	%f29, %f26, %f28, %p9;
	mov.f32 	%f30, 0f3F800000;
	sub.f32 	%f31, %f30, %f29;
	mul.f32 	%f32, %f31, 0f3F000000;
	cvta.to.global.u64 	%rd19, %rd9;
	mul.wide.s32 	%rd20, %r1, 4;
	add.s64 	%rd21, %rd19, %rd20;
	st.global.f32 	[%rd21], %f32;
$L__BB35_10:
	ret;

}
	// .globl	_ZN8pygpukit3ops5audio18pad_reflect_kernelEPKfPfiii
.visible .entry _ZN8pygpukit3ops5audio18pad_reflect_kernelEPKfPfiii(
	.param .u64 .ptr .align 1 _ZN8pygpukit3ops5audio18pad_reflect_kernelEPKfPfiii_param_0,
	.param .u64 .ptr .align 1 _ZN8pygpukit3ops5audio18pad_reflect_kernelEPKfPfiii_param_1,
	.param .u32 _ZN8pygpukit3ops5audio18pad_reflect_kernelEPKfPfiii_param_2,
	.param .u32 _ZN8pygpukit3ops5audio18pad_reflect_kernelEPKfPfiii_param_3,
	.param .u32 _ZN8pygpukit3ops5audio18pad_reflect_kernelEPKfPfiii_param_4
)
{
	.reg .pred 	%p<4>;
	.reg .b32 	%r<19>;
	.reg .b32 	%f<2>;
	.reg .b64 	%rd<9>;

	ld.param.u64 	%rd1, [_ZN8pygpukit3ops5audio18pad_reflect_kernelEPKfPfiii_param_0];
	ld.param.u64 	%rd2, [_ZN8pygpukit3ops5audio18pad_reflect_kernelEPKfPfiii_param_1];
	ld.param.u32 	%r7, [_ZN8pygpukit3ops5audio18pad_reflect_kernelEPKfPfiii_param_2];
	ld.param.u32 	%r8, [_ZN8pygpukit3ops5audio18pad_reflect_kernelEPKfPfiii_param_3];
	ld.param.u32 	%r9, [_ZN8pygpukit3ops5audio18pad_reflect_kernelEPKfPfiii_param_4];
	mov.u32 	%r10, %ctaid.x;
	mov.u32 	%r11, %ntid.x;
	mov.u32 	%r12, %tid.x;
	mad.lo.s32 	%r1, %r10, %r11, %r12;
	setp.ge.s32 	%p1, %r1, %r9;
	@%p1 bra 	$L__BB36_7;
	setp.ge.s32 	%p2, %r1, %r8;
	@%p2 bra 	$L__BB36_3;
	sub.s32 	%r18, %r8, %r1;
	bra.uni 	$L__BB36_6;
$L__BB36_3:
	add.s32 	%r3, %r8, %r7;
	setp.ge.s32 	%p3, %r1, %r3;
	@%p3 bra 	$L__BB36_5;
	sub.s32 	%r18, %r1, %r8;
	bra.uni 	$L__BB36_6;
$L__BB36_5:
	sub.s32 	%r13, %r7, %r1;
	add.s32 	%r14, %r13, %r3;
	add.s32 	%r18, %r14, -2;
$L__BB36_6:
	add.s32 	%r15, %r7, -1;
	min.s32 	%r16, %r18, %r15;
	max.s32 	%r17, %r16, 0;
	cvta.to.global.u64 	%rd3, %rd1;
	mul.wide.u32 	%rd4, %r17, 4;
	add.s64 	%rd5, %rd3, %rd4;
	ld.global.nc.f32 	%f1, [%rd5];
	cvta.to.global.u64 	%rd6, %rd2;
	mul.wide.s32 	%rd7, %r1, 4;
	add.s64 	%rd8, %rd6, %rd7;
	st.global.f32 	[%rd8], %f1;
$L__BB36_7:
	ret;

}


// ===== COMPILED SASS (sm_100) =====

	.target	sm_100

	.elftype	@"ET_EXEC"


//--------------------- .note.nv.tkinfo           --------------------------
	.section	.note.nv.tkinfo,"",@"SHT_NOTE"
	.sectionflags	@"SHF_NOTE_NV_TKINFO"
	.tkinfo
        /*0018*/ 	.word	0x00000002
        /*0030*/ 	.string	""
        /*0030*/ 	.string	"ptxas"
        /*0030*/ 	.string	"Cuda compilation tools, release 13.0, V13.0.88"
        /*0030*/ 	.string	"Build cuda_13.0.r13.0/compiler.36424714_0"
        /*0030*/ 	.string	"-arch sm_100 -m 64 "



//--------------------- .note.nv.cuinfo           --------------------------
	.section	.note.nv.cuinfo,"",@"SHT_NOTE"
	.sectionflags	@"SHF_NOTE_NV_CUINFO"
        /*0018*/ 	.short	0x0002
        /*001a*/ 	.short	0x0064
        /*001c*/ 	.short	0x0082
	.zero		2


//--------------------- .nv.info                  --------------------------
	.section	.nv.info,"",@"SHT_CUDA_INFO"
	.align	4


	//----- nvinfo : EIATTR_REGCOUNT
	.align		4
        /*0000*/ 	.byte	0x04, 0x2f
        /*0002*/ 	.short	(.L_3 - .L_2)
	.align		4
.L_2:
        /*0004*/ 	.word	index@(_ZN8pygpukit3ops5audio23pcm_int16_to_f32_kernelEPKsPfm)
        /*0008*/ 	.word	0x0000000a


	//----- nvinfo : EIATTR_FRAME_SIZE
	.align		4
.L_3:
        /*000c*/ 	.byte	0x04, 0x11
        /*000e*/ 	.short	(.L_5 - .L_4)
	.align		4
.L_4:
        /*0010*/ 	.word	index@(_ZN8pygpukit3ops5audio23pcm_int16_to_f32_kernelEPKsPfm)
        /*0014*/ 	.word	0x00000000


	//----- nvinfo : EIATTR_REGCOUNT
	.align		4
.L_5:
        /*0018*/ 	.byte	0x04, 0x2f
        /*001a*/ 	.short	(.L_7 - .L_6)
	.align		4
.L_6:
        /*001c*/ 	.word	index@(_ZN8pygpukit3ops5audio21stereo_to_mono_kernelEPKfPfm)
        /*0020*/ 	.word	0x0000000a


	//----- nvinfo : EIATTR_FRAME_SIZE
	.align		4
.L_7:
        /*0024*/ 	.byte	0x04, 0x11
        /*0026*/ 	.short	(.L_9 - .L_8)
	.align		4
.L_8:
        /*0028*/ 	.word	index@(_ZN8pygpukit3ops5audio21stereo_to_mono_kernelEPKfPfm)
        /*002c*/ 	.word	0x00000000


	//----- nvinfo : EIATTR_REGCOUNT
	.align		4
.L_9:
        /*0030*/ 	.byte	0x04, 0x2f
        /*0032*/ 	.short	(.L_11 - .L_10)
	.align		4
.L_10:
        /*0034*/ 	.word	index@(_ZN8pygpukit3ops5audio19find_max_abs_kernelEPKfPfm)
        /*0038*/ 	.word	0x0000000a


	//----- nvinfo : EIATTR_FRAME_SIZE
	.align		4
.L_11:
        /*003c*/ 	.byte	0x04, 0x11
        /*003e*/ 	.short	(.L_13 - .L_12)
	.align		4
.L_12:
        /*0040*/ 	.word	index@(_ZN8pygpukit3ops5audio19find_max_abs_kernelEPKfPfm)
        /*0044*/ 	.word	0x00000000


	//----- nvinfo : EIATTR_REGCOUNT
	.align		4
.L_13:
        /*0048*/ 	.byte	0x04, 0x2f
        /*004a*/ 	.short	(.L_15 - .L_14)
	.align		4
.L_14:
        /*004c*/ 	.word	index@(_ZN8pygpukit3ops5audio18apply_scale_kernelEPfmf)
        /*0050*/ 	.word	0x00000008


	//----- nvinfo : EIATTR_FRAME_SIZE
	.align		4
.L_15:
        /*0054*/ 	.byte	0x04, 0x11
        /*0056*/ 	.short	(.L_17 - .L_16)
	.align		4
.L_16:
        /*0058*/ 	.word	index@(_ZN8pygpukit3ops5audio18apply_scale_kernelEPfmf)
        /*005c*/ 	.word	0x00000000


	//----- nvinfo : EIATTR_REGCOUNT
	.align		4
.L_17:
        /*0060*/ 	.byte	0x04, 0x2f
        /*0062*/ 	.short	(.L_19 - .L_18)
	.align		4
.L_18:
        /*0064*/ 	.word	index@(_ZN8pygpukit3ops5audio21sum_of_squares_kernelEPKfPfm)
        /*0068*/ 	.word	0x0000000b


	//----- nvinfo : EIATTR_FRAME_SIZE
	.align		4
.L_19:
        /*006c*/ 	.byte	0x04, 0x11
        /*006e*/ 	.short	(.L_21 - .L_20)
	.align		4
.L_20:
        /*0070*/ 	.word	index@(_ZN8pygpukit3ops5audio21sum_of_squares_kernelEPKfPfm)
        /*0074*/ 	.word	0x00000000


	//----- nvinfo : EIATTR_REGCOUNT
	.align		4
.L_21:
        /*0078*/ 	.byte	0x04, 0x2f
        /*007a*/ 	.short	(.L_23 - .L_22)
	.align		4
.L_22:
        /*007c*/ 	.word	index@(_ZN8pygpukit3ops5audio25resample_polyphase_kernelEPKfPfii)
        /*0080*/ 	.word	0x00000020


	//----- nvinfo : EIATTR_FRAME_SIZE
	.align		4
.L_23:
        /*0084*/ 	.byte	0x04, 0x11
        /*0086*/ 	.short	(.L_25 - .L_24)
	.align		4
.L_24:
        /*0088*/ 	.word	index@(_ZN8pygpukit3ops5audio25resample_polyphase_kernelEPKfPfii)
        /*008c*/ 	.word	0x00000000


	//----- nvinfo : EIATTR_REGCOUNT
	.align		4
.L_25:
        /*0090*/ 	.byte	0x04, 0x2f
        /*0092*/ 	.short	(.L_27 - .L_26)
	.align		4
.L_26:
        /*0094*/ 	.word	index@(_ZN8pygpukit3ops5audio24ring_buffer_write_kernelEPKfPfiii)
        /*0098*/ 	.word	0x0000000e


	//----- nvinfo : EIATTR_FRAME_SIZE
	.align		4
.L_27:
        /*009c*/ 	.byte	0x04, 0x11
        /*009e*/ 	.short	(.L_29 - .L_28)
	.align		4
.L_28:
        /*00a0*/ 	.word	index@(_ZN8pygpukit3ops5audio24ring_buffer_write_kernelEPKfPfiii)
        /*00a4*/ 	.word	0x00000000


	//----- nvinfo : EIATTR_REGCOUNT
	.align		4
.L_29:
        /*00a8*/ 	.byte	0x04, 0x2f
        /*00aa*/ 	.short	(.L_31 - .L_30)
	.align		4
.L_30:
        /*00ac*/ 	.word	index@(_ZN8pygpukit3ops5audio23ring_buffer_read_kernelEPKfPfiii)
        /*00b0*/ 	.word	0x0000000c


	//----- nvinfo : EIATTR_FRAME_SIZE
	.align		4
.L_31:
        /*00b4*/ 	.byte	0x04, 0x11
        /*00b6*/ 	.short	(.L_33 - .L_32)
	.align		4
.L_32:
        /*00b8*/ 	.word	index@(_ZN8pygpukit3ops5audio23ring_buffer_read_kernelEPKfPfiii)
        /*00bc*/ 	.word	0x00000000


	//----- nvinfo : EIATTR_REGCOUNT
	.align		4
.L_33:
        /*00c0*/ 	.byte	0x04, 0x2f
        /*00c2*/ 	.short	(.L_35 - .L_34)
	.align		4
.L_34:
        /*00c4*/ 	.word	index@(_ZN8pygpukit3ops5audio24apply_hann_window_kernelEPfi)
        /*00c8*/ 	.word	0x00000010


	//----- nvinfo : EIATTR_FRAME_SIZE
	.align		4
.L_35:
        /*00cc*/ 	.byte	0x04, 0x11
        /*00ce*/ 	.short	(.L_37 - .L_36)
	.align		4
.L_36:
        /*00d0*/ 	.word	index@($__internal_12_$__cuda_sm3x_div_rn_noftz_f32_slowpath)
        /*00d4*/ 	.word	0x00000020


	//----- nvinfo : EIATTR_FRAME_SIZE
	.align		4
.L_37:
        /*00d8*/ 	.byte	0x04, 0x11
        /*00da*/ 	.short	(.L_39 - .L_38)
	.align		4
.L_38:
        /*00dc*/ 	.word	index@(_ZN8pygpukit3ops5audio24apply_hann_window_kernelEPfi)
        /*00e0*/ 	.word	0x00000020


	//----- nvinfo : EIATTR_REGCOUNT
	.align		4
.L_39:
        /*00e4*/ 	.byte	0x04, 0x2f
        /*00e6*/ 	.short	(.L_41 - .L_40)
	.align		4
.L_40:
        /*00e8*/ 	.word	index@(_ZN8pygpukit3ops5audio18overlap_add_kernelEPKfPfii)
        /*00ec*/ 	.word	0x0000000a


	//----- nvinfo : EIATTR_FRAME_SIZE
	.align		4
.L_41:
        /*00f0*/ 	.byte	0x04, 0x11
        /*00f2*/ 	.short	(.L_43 - .L_42)
	.align		4
.L_42:
        /*00f4*/ 	.word	index@(_ZN8pygpukit3ops5audio18overlap_add_kernelEPKfPfii)
        /*00f8*/ 	.word	0x00000000


	//----- nvinfo : EIATTR_REGCOUNT
	.align		4
.L_43:
        /*00fc*/ 	.byte	0x04, 0x2f
        /*00fe*/ 	.short	(.L_45 - .L_44)
	.align		4
.L_44:
        /*0100*/ 	.word	index@(_ZN8pygpukit3ops5audio23vad_frame_energy_kernelEPKfPfiiii)
        /*0104*/ 	.word	0x00000010


	//----- nvinfo : EIATTR_FRAME_SIZE
	.align		4
.L_45:
        /*0108*/ 	.byte	0x04, 0x11
        /*010a*/ 	.short	(.L_47 - .L_46)
	.align		4
.L_46:
        /*010c*/ 	.word	index@($__internal_11_$__cuda_sm3x_div_rn_noftz_f32_slowpath)
        /*0110*/ 	.word	0x00000000


	//----- nvinfo : EIATTR_FRAME_SIZE
	.align		4
.L_47:
        /*0114*/ 	.byte	0x04, 0x11
        /*0116*/ 	.short	(.L_49 - .L_48)
	.align		4
.L_48:
        /*0118*/ 	.word	index@($__internal_10_$__cuda_sm20_sqrt_rn_f32_slowpath)
        /*011c*/ 	.word	0x00000000


	//----- nvinfo : EIATTR_FRAME_SIZE
	.align		4
.L_49:
        /*0120*/ 	.byte	0x04, 0x11
        /*0122*/ 	.short	(.L_51 - .L_50)
	.align		4
.L_50:
        /*0124*/ 	.word	index@(_ZN8pygpukit3ops5audio23vad_frame_energy_kernelEPKfPfiiii)
        /*0128*/ 	.word	0x00000000


	//----- nvinfo : EIATTR_REGCOUNT
	.align		4
.L_51:
        /*012c*/ 	.byte	0x04, 0x2f
        /*012e*/ 	.short	(.L_53 - .L_52)
	.align		4
.L_52:
        /*0130*/ 	.word	index@(_ZN8pygpukit3ops5audio24vad_zero_crossing_kernelEPKfPfiiii)
        /*0134*/ 	.word	0x00000010


	//----- nvinfo : EIATTR_FRAME_SIZE
	.align		4
.L_53:
        /*0138*/ 	.byte	0x04, 0x11
        /*013a*/ 	.short	(.L_55 - .L_54)
	.align		4
.L_54:
        /*013c*/ 	.word	index@($__internal_9_$__cuda_sm3x_div_rn_noftz_f32_slowpath)
        /*0140*/ 	.word	0x00000000


	//----- nvinfo : EIATTR_FRAME_SIZE
	.align		4
.L_55:
        /*0144*/ 	.byte	0x04, 0x11
        /*0146*/ 	.short	(.L_57 - .L_56)
	.align		4
.L_56:
        /*0148*/ 	.word	index@(_ZN8pygpukit3ops5audio24vad_zero_crossing_kernelEPKfPfiiii)
        /*014c*/ 	.word	0x00000000


	//----- nvinfo : EIATTR_REGCOUNT
	.align		4
.L_57:
        /*0150*/ 	.byte	0x04, 0x2f
        /*0152*/ 	.short	(.L_59 - .L_58)
	.align		4
.L_58:
        /*0154*/ 	.word	index@(_ZN8pygpukit3ops5audio19vad_decision_kernelEPKfS3_Piifff)
        /*0158*/ 	.word	0x0000000e


	//----- nvinfo : EIATTR_FRAME_SIZE
	.align		4
.L_59:
        /*015c*/ 	.byte	0x04, 0x11
        /*015e*/ 	.short	(.L_61 - .L_60)
	.align		4
.L_60:
        /*0160*/ 	.word	index@(_ZN8pygpukit3ops5audio19vad_decision_kernelEPKfS3_Piifff)
        /*0164*/ 	.word	0x00000000


	//----- nvinfo : EIATTR_REGCOUNT
	.align		4
.L_61:
        /*0168*/ 	.byte	0x04, 0x2f
        /*016a*/ 	.short	(.L_63 - .L_62)
	.align		4
.L_62:
        /*016c*/ 	.word	index@(_ZN8pygpukit3ops5audio19vad_hangover_kernelEPKiPiii)
        /*0170*/ 	.word	0x0000000c


	//----- nvinfo : EIATTR_FRAME_SIZE
	.align		4
.L_63:
        /*0174*/ 	.byte	0x04, 0x11
        /*0176*/ 	.short	(.L_65 - .L_64)
	.align		4
.L_64:
        /*0178*/ 	.word	index@(_ZN8pygpukit3ops5audio19vad_hangover_kernelEPKiPiii)
        /*017c*/ 	.word	0x00000000


	//----- nvinfo : EIATTR_REGCOUNT
	.align		4
.L_65:
        /*0180*/ 	.byte	0x04, 0x2f
        /*0182*/ 	.short	(.L_67 - .L_66)
	.align		4
.L_66:
        /*0184*/ 	.word	index@(_ZN8pygpukit3ops5audio30vad_compute_noise_floor_kernelEPKfPfi)
        /*0188*/ 	.word	0x0000000a


	//----- nvinfo : EIATTR_FRAME_SIZE
	.align		4
.L_67:
        /*018c*/ 	.byte	0x04, 0x11
        /*018e*/ 	.short	(.L_69 - .L_68)
	.align		4
.L_68:
        /*0190*/ 	.word	index@(_ZN8pygpukit3ops5audio30vad_compute_noise_floor_kernelEPKfPfi)
        /*0194*/ 	.word	0x00000000


	//----- nvinfo : EIATTR_REGCOUNT
	.align		4
.L_69:
        /*0198*/ 	.byte	0x04, 0x2f
        /*019a*/ 	.short	(.L_71 - .L_70)
	.align		4
.L_70:
        /*019c*/ 	.word	index@(_ZN8pygpukit3ops5audio18preemphasis_kernelEPfmf)
        /*01a0*/ 	.word	0x00000008


	//----- nvinfo : EIATTR_FRAME_SIZE
	.align		4
.L_71:
        /*01a4*/ 	.byte	0x04, 0x11
        /*01a6*/ 	.short	(.L_73 - .L_72)
	.align		4
.L_72:
        /*01a8*/ 	.word	index@(_ZN8pygpukit3ops5audio18preemphasis_kernelEPfmf)
        /*01ac*/ 	.word	0x00000000


	//----- nvinfo : EIATTR_REGCOUNT
	.align		4
.L_73:
        /*01b0*/ 	.byte	0x04, 0x2f
        /*01b2*/ 	.short	(.L_75 - .L_74)
	.align		4
.L_74:
        /*01b4*/ 	.word	index@(_ZN8pygpukit3ops5audio28deemphasis_sequential_kernelEPfmf)
        /*01b8*/ 	.word	0x00000020


	//----- nvinfo : EIATTR_FRAME_SIZE
	.align		4
.L_75:
        /*01bc*/ 	.byte	0x04, 0x11
        /*01be*/ 	.short	(.L_77 - .L_76)
	.align		4
.L_76:
        /*01c0*/ 	.word	index@(_ZN8pygpukit3ops5audio28deemphasis_sequential_kernelEPfmf)
        /*01c4*/ 	.word	0x00000000


	//----- nvinfo : EIATTR_REGCOUNT
	.align		4
.L_77:
        /*01c8*/ 	.byte	0x04, 0x2f
        /*01ca*/ 	.short	(.L_79 - .L_78)
	.align		4
.L_78:
        /*01cc*/ 	.word	index@(_ZN8pygpukit3ops5audio18compute_sum_kernelEPKfPfm)
        /*01d0*/ 	.word	0x0000000b


	//----- nvinfo : EIATTR_FRAME_SIZE
	.align		4
.L_79:
        /*01d4*/ 	.byte	0x04, 0x11
        /*01d6*/ 	.short	(.L_81 - .L_80)
	.align		4
.L_80:
        /*01d8*/ 	.word	index@(_ZN8pygpukit3ops5audio18compute_sum_kernelEPKfPfm)
        /*01dc*/ 	.word	0x00000000


	//----- nvinfo : EIATTR_REGCOUNT
	.align		4
.L_81:
        /*01e0*/ 	.byte	0x04, 0x2f
        /*01e2*/ 	.short	(.L_83 - .L_82)
	.align		4
.L_82:
        /*01e4*/ 	.word	index@(_ZN8pygpukit3ops5audio20subtract_mean_kernelEPfmf)
        /*01e8*/ 	.word	0x00000008


	//----- nvinfo : EIATTR_FRAME_SIZE
	.align		4
.L_83:
        /*01ec*/ 	.byte	0x04, 0x11
        /*01ee*/ 	.short	(.L_85 - .L_84)
	.align		4
.L_84:
        /*01f0*/ 	.word	index@(_ZN8pygpukit3ops5audio20subtract_mean_kernelEPfmf)
        /*01f4*/ 	.word	0x00000000


	//----- nvinfo : EIATTR_REGCOUNT
	.align		4
.L_85:
        /*01f8*/ 	.byte	0x04, 0x2f
        /*01fa*/ 	.short	(.L_87 - .L_86)
	.align		4
.L_86:
        /*01fc*/ 	.word	index@(_ZN8pygpukit3ops5audio19highpass_iir_kernelEPfmf)
        /*0200*/ 	.word	0x00000020


	//----- nvinfo : EIATTR_FRAME_SIZE
	.align		4
.L_87:
        /*0204*/ 	.byte	0x04, 0x11
        /*0206*/ 	.short	(.L_89 - .L_88)
	.align		4
.L_88:
        /*0208*/ 	.word	index@(_ZN8pygpukit3ops5audio19highpass_iir_kernelEPfmf)
        /*020c*/ 	.word	0x00000000


	//----- nvinfo : EIATTR_REGCOUNT
	.align		4
.L_89:
        /*0210*/ 	.byte	0x04, 0x2f
        /*0212*/ 	.short	(.L_91 - .L_90)
	.align		4
.L_90:
        /*0214*/ 	.word	index@(_ZN8pygpukit3ops5audio17noise_gate_kernelEPfmf)
        /*0218*/ 	.word	0x00000006


	//----- nvinfo : EIATTR_FRAME_SIZE
	.align		4
.L_91:
        /*021c*/ 	.byte	0x04, 0x11
        /*021e*/ 	.short	(.L_93 - .L_92)
	.align		4
.L_92:
        /*0220*/ 	.word	index@(_ZN8pygpukit3ops5audio17noise_gate_kernelEPfmf)
        /*0224*/ 	.word	0x00000000


	//----- nvinfo : EIATTR_REGCOUNT
	.align		4
.L_93:
        /*0228*/ 	.byte	0x04, 0x2f
        /*022a*/ 	.short	(.L_95 - .L_94)
	.align		4
.L_94:
        /*022c*/ 	.word	index@(_ZN8pygpukit3ops5audio24short_term_energy_kernelEPKfPfiii)
        /*0230*/ 	.word	0x00000010


	//----- nvinfo : EIATTR_FRAME_SIZE
	.align		4
.L_95:
        /*0234*/ 	.byte	0x04, 0x11
        /*0236*/ 	.short	(.L_97 - .L_96)
	.align		4
.L_96:
        /*0238*/ 	.word	index@($__internal_8_$__cuda_sm3x_div_rn_noftz_f32_slowpath)
        /*023c*/ 	.word	0x00000000


	//----- nvinfo : EIATTR_FRAME_SIZE
	.align		4
.L_97:
        /*0240*/ 	.byte	0x04, 0x11
        /*0242*/ 	.short	(.L_99 - .L_98)
	.align		4
.L_98:
        /*0244*/ 	.word	index@(_ZN8pygpukit3ops5audio24short_term_energy_kernelEPKfPfiii)
        /*0248*/ 	.word	0x00000000


	//----- nvinfo : EIATTR_REGCOUNT
	.align		4
.L_99:
        /*024c*/ 	.byte	0x04, 0x2f
        /*024e*/ 	.short	(.L_101 - .L_100)
	.align		4
.L_100:
        /*0250*/ 	.word	index@(_ZN8pygpukit3ops5audio20spectral_gate_kernelEPfPKfiiif)
        /*0254*/ 	.word	0x0000000f


	//----- nvinfo : EIATTR_FRAME_SIZE
	.align		4
.L_101:
        /*0258*/ 	.byte	0x04, 0x11
        /*025a*/ 	.short	(.L_103 - .L_102)
	.align		4
.L_102:
        /*025c*/ 	.word	index@($__internal_7_$__cuda_sm3x_div_rn_noftz_f32_slowpath)
        /*0260*/ 	.word	0x00000000


	//----- nvinfo : EIATTR_FRAME_SIZE
	.align		4
.L_103:
        /*0264*/ 	.byte	0x04, 0x11
        /*0266*/ 	.short	(.L_105 - .L_104)
	.align		4
.L_104:
        /*0268*/ 	.word	index@(_ZN8pygpukit3ops5audio20spectral_gate_kernelEPfPKfiiif)
        /*026c*/ 	.word	0x00000000


	//----- nvinfo : EIATTR_REGCOUNT
	.align		4
.L_105:
        /*0270*/ 	.byte	0x04, 0x2f
        /*0272*/ 	.short	(.L_107 - .L_106)
	.align		4
.L_106:
        /*0274*/ 	.word	index@(_ZN8pygpukit3ops5audio22fft_bit_reverse_kernelEPKfS3_PfS4_iii)
        /*0278*/ 	.word	0x00000012


	//----- nvinfo : EIATTR_FRAME_SIZE
	.align		4
.L_107:
        /*027c*/ 	.byte	0x04, 0x11
        /*027e*/ 	.short	(.L_109 - .L_108)
	.align		4
.L_108:
        /*0280*/ 	.word	index@(_ZN8pygpukit3ops5audio22fft_bit_reverse_kernelEPKfS3_PfS4_iii)
        /*0284*/ 	.word	0x00000000


	//----- nvinfo : EIATTR_REGCOUNT
	.align		4
.L_109:
        /*0288*/ 	.byte	0x04, 0x2f
        /*028a*/ 	.short	(.L_111 - .L_110)
	.align		4
.L_110:
        /*028c*/ 	.word	index@(_ZN8pygpukit3ops5audio20fft_butterfly_kernelEPfS2_iii)
        /*0290*/ 	.word	0x0000001a


	//----- nvinfo : EIATTR_FRAME_SIZE
	.align		4
.L_111:
        /*0294*/ 	.byte	0x04, 0x11
        /*0296*/ 	.short	(.L_113 - .L_112)
	.align		4
.L_112:
        /*0298*/ 	.word	index@($__internal_6_$__cuda_sm3x_div_rn_noftz_f32_slowpath)
        /*029c*/ 	.word	0x00000020


	//----- nvinfo : EIATTR_FRAME_SIZE
	.align		4
.L_113:
        /*02a0*/ 	.byte	0x04, 0x11
        /*02a2*/ 	.short	(.L_115 - .L_114)
	.align		4
.L_114:
        /*02a4*/ 	.word	index@(_ZN8pygpukit3ops5audio20fft_butterfly_kernelEPfS2_iii)
        /*02a8*/ 	.word	0x00000020


	//----- nvinfo : EIATTR_REGCOUNT
	.align		4
.L_115:
        /*02ac*/ 	.byte	0x04, 0x2f
        /*02ae*/ 	.short	(.L_117 - .L_116)
	.align		4
.L_116:
        /*02b0*/ 	.word	index@(_ZN8pygpukit3ops5audio26fft_real_to_complex_kernelEPKfS3_PfS4_iii)
        /*02b4*/ 	.word	0x0000000e


	//----- nvinfo : EIATTR_FRAME_SIZE
	.align		4
.L_117:
        /*02b8*/ 	.byte	0x04, 0x11
        /*02ba*/ 	.short	(.L_119 - .L_118)
	.align		4
.L_118:
        /*02bc*/ 	.word	index@(_ZN8pygpukit3ops5audio26fft_real_to_complex_kernelEPKfS3_PfS4_iii)
        /*02c0*/ 	.word	0x00000000


	//----- nvinfo : EIATTR_REGCOUNT
	.align		4
.L_119:
        /*02c4*/ 	.byte	0x04, 0x2f
        /*02c6*/ 	.short	(.L_121 - .L_120)
	.align		4
.L_120:
        /*02c8*/ 	.word	index@(_ZN8pygpukit3ops5audio29apply_window_to_frames_kernelEPfPKfii)
        /*02cc*/ 	.word	0x0000000a


	//----- nvinfo : EIATTR_FRAME_SIZE
	.align		4
.L_121:
        /*02d0*/ 	.byte	0x04, 0x11
        /*02d2*/ 	.short	(.L_123 - .L_122)
	.align		4
.L_122:
        /*02d4*/ 	.word	index@(_ZN8pygpukit3ops5audio29apply_window_to_frames_kernelEPfPKfii)
        /*02d8*/ 	.word	0x00000000


	//----- nvinfo : EIATTR_REGCOUNT
	.align		4
.L_123:
        /*02dc*/ 	.byte	0x04, 0x2f
        /*02de*/ 	.short	(.L_125 - .L_124)
	.align		4
.L_124:
        /*02e0*/ 	.word	index@(_ZN8pygpukit3ops5audio21extract_frames_kernelEPKfPfiiii)
        /*02e4*/ 	.word	0x0000000a


	//----- nvinfo : EIATTR_FRAME_SIZE
	.align		4
.L_125:
        /*02e8*/ 	.byte	0x04, 0x11
        /*02ea*/ 	.short	(.L_127 - .L_126)
	.align		4
.L_126:
        /*02ec*/ 	.word	index@(_ZN8pygpukit3ops5audio21extract_frames_kernelEPKfPfiiii)
        /*02f0*/ 	.word	0x00000000


	//----- nvinfo : EIATTR_REGCOUNT
	.align		4
.L_127:
        /*02f4*/ 	.byte	0x04, 0x2f
        /*02f6*/ 	.short	(.L_129 - .L_128)
	.align		4
.L_128:
        /*02f8*/ 	.word	index@(_ZN8pygpukit3ops5audio21power_spectrum_kernelEPKfS3_Pfi)
        /*02fc*/ 	.word	0x0000000e


	//----- nvinfo : EIATTR_FRAME_SIZE
	.align		4
.L_129:
        /*0300*/ 	.byte	0x04, 0x11
        /*0302*/ 	.short	(.L_131 - .L_130)
	.align		4
.L_130:
        /*0304*/ 	.word	index@(_ZN8pygpukit3ops5audio21power_spectrum_kernelEPKfS3_Pfi)
        /*0308*/ 	.word	0x00000000


	//----- nvinfo : EIATTR_REGCOUNT
	.align		4
.L_131:
        /*030c*/ 	.byte	0x04, 0x2f
        /*030e*/ 	.short	(.L_133 - .L_132)
	.align		4
.L_132:
        /*0310*/ 	.word	index@(_ZN8pygpukit3ops5audio25magnitude_spectrum_kernelEPKfS3_Pfi)
        /*0314*/ 	.word	0x0000000b


	//----- nvinfo : EIATTR_FRAME_SIZE
	.align		4
.L_133:
        /*0318*/ 	.byte	0x04, 0x11
        /*031a*/ 	.short	(.L_135 - .L_134)
	.align		4
.L_134:
        /*031c*/ 	.word	index@($__internal_5_$__cuda_sm20_sqrt_rn_f32_slowpath)
        /*0320*/ 	.word	0x00000000


	//----- nvinfo : EIATTR_FRAME_SIZE
	.align		4
.L_135:
        /*0324*/ 	.byte	0x04, 0x11
        /*0326*/ 	.short	(.L_137 - .L_136)
	.align		4
.L_136:
        /*0328*/ 	.word	index@(_ZN8pygpukit3ops5audio25magnitude_spectrum_kernelEPKfS3_Pfi)
        /*032c*/ 	.word	0x00000000


	//----- nvinfo : EIATTR_REGCOUNT
	.align		4
.L_137:
        /*0330*/ 	.byte	0x04, 0x2f
        /*0332*/ 	.short	(.L_139 - .L_138)
	.align		4
.L_138:
        /*0334*/ 	.word	index@(_ZN8pygpukit3ops5audio28create_mel_filterbank_kernelEPfiiiff)
        /*0338*/ 	.word	0x00000014


	//----- nvinfo : EIATTR_FRAME_SIZE
	.align		4
.L_139:
        /*033c*/ 	.byte	0x04, 0x11
        /*033e*/ 	.short	(.L_141 - .L_140)
	.align		4
.L_140:
        /*0340*/ 	.word	index@($__internal_4_$__cuda_sm3x_div_rn_noftz_f32_slowpath)
        /*0344*/ 	.word	0x00000000


	//----- nvinfo : EIATTR_FRAME_SIZE
	.align		4
.L_141:
        /*0348*/ 	.byte	0x04, 0x11
        /*034a*/ 	.short	(.L_143 - .L_142)
	.align		4
.L_142:
        /*034c*/ 	.word	index@(_ZN8pygpukit3ops5audio28create_mel_filterbank_kernelEPfiiiff)
        /*0350*/ 	.word	0x00000000


	//----- nvinfo : EIATTR_REGCOUNT
	.align		4
.L_143:
        /*0354*/ 	.byte	0x04, 0x2f
        /*0356*/ 	.short	(.L_145 - .L_144)
	.align		4
.L_144:
        /*0358*/ 	.word	index@(_ZN8pygpukit3ops5audio10log_kernelEPKfPfif)
        /*035c*/ 	.word	0x0000000c


	//----- nvinfo : EIATTR_FRAME_SIZE
	.align		4
.L_145:
        /*0360*/ 	.byte	0x04, 0x11
        /*0362*/ 	.short	(.L_147 - .L_146)
	.align		4
.L_146:
        /*0364*/ 	.word	index@(_ZN8pygpukit3ops5audio10log_kernelEPKfPfif)
        /*0368*/ 	.word	0x00000000


	//----- nvinfo : EIATTR_REGCOUNT
	.align		4
.L_147:
        /*036c*/ 	.byte	0x04, 0x2f
        /*036e*/ 	.short	(.L_149 - .L_148)
	.align		4
.L_148:
        /*0370*/ 	.word	index@(_ZN8pygpukit3ops5audio18to_decibels_kernelEPKfPfif)
        /*0374*/ 	.word	0x0000000c


	//----- nvinfo : EIATTR_FRAME_SIZE
	.align		4
.L_149:
        /*0378*/ 	.byte	0x04, 0x11
        /*037a*/ 	.short	(.L_151 - .L_150)
	.align		4
.L_150:
        /*037c*/ 	.word	index@(_ZN8pygpukit3ops5audio18to_decibels_kernelEPKfPfif)
        /*0380*/ 	.word	0x00000000


	//----- nvinfo : EIATTR_REGCOUNT
	.align		4
.L_151:
        /*0384*/ 	.byte	0x04, 0x2f
        /*0386*/ 	.short	(.L_153 - .L_152)
	.align		4
.L_152:
        /*0388*/ 	.word	index@(_ZN8pygpukit3ops5audio13dct_ii_kernelEPKfPfiii)
        /*038c*/ 	.word	0x00000018


	//----- nvinfo : EIATTR_FRAME_SIZE
	.align		4
.L_153:
        /*0390*/ 	.byte	0x04, 0x11
        /*0392*/ 	.short	(.L_155 - .L_154)
	.align		4
.L_154:
        /*0394*/ 	.word	index@($__internal_3_$__cuda_sm3x_div_rn_noftz_f32_slowpath)
        /*0398*/ 	.word	0x00000020


	//----- nvinfo : EIATTR_FRAME_SIZE
	.align		4
.L_155:
        /*039c*/ 	.byte	0x04, 0x11
        /*039e*/ 	.short	(.L_157 - .L_156)
	.align		4
.L_156:
        /*03a0*/ 	.word	index@($__internal_2_$__cuda_sm20_sqrt_rn_f32_slowpath)
        /*03a4*/ 	.word	0x00000020


	//----- nvinfo : EIATTR_FRAME_SIZE
	.align		4
.L_157:
        /*03a8*/ 	.byte	0x04, 0x11
        /*03aa*/ 	.short	(.L_159 - .L_158)
	.align		4
.L_158:
        /*03ac*/ 	.word	index@(_ZN8pygpukit3ops5audio13dct_ii_kernelEPKfPfiii)
        /*03b0*/ 	.word	0x00000020


	//----- nvinfo : EIATTR_REGCOUNT
	.align		4
.L_159:
        /*03b4*/ 	.byte	0x04, 0x2f
        /*03b6*/ 	.short	(.L_161 - .L_160)
	.align		4
.L_160:
        /*03b8*/ 	.word	index@(_ZN8pygpukit3ops5audio21delta_features_kernelEPKfPfiii)
        /*03bc*/ 	.word	0x00000020


	//----- nvinfo : EIATTR_FRAME_SIZE
	.align		4
.L_161:
        /*03c0*/ 	.byte	0x04, 0x11
        /*03c2*/ 	.short	(.L_163 - .L_162)
	.align		4
.L_162:
        /*03c4*/ 	.word	index@($__internal_1_$__cuda_sm3x_div_rn_noftz_f32_slowpath)
        /*03c8*/ 	.word	0x00000000


	//----- nvinfo : EIATTR_FRAME_SIZE
	.align		4
.L_163:
        /*03cc*/ 	.byte	0x04, 0x11
        /*03ce*/ 	.short	(.L_165 - .L_164)
	.align		4
.L_164:
        /*03d0*/ 	.word	index@(_ZN8pygpukit3ops5audio21delta_features_kernelEPKfPfiii)
        /*03d4*/ 	.word	0x00000000


	//----- nvinfo : EIATTR_REGCOUNT
	.align		4
.L_165:
        /*03d8*/ 	.byte	0x04, 0x2f
        /*03da*/ 	.short	(.L_167 - .L_166)
	.align		4
.L_166:
        /*03dc*/ 	.word	index@(_ZN8pygpukit3ops5audio27generate_hann_window_kernelEPfi)
        /*03e0*/ 	.word	0x00000010


	//----- nvinfo : EIATTR_FRAME_SIZE
	.align		4
.L_167:
        /*03e4*/ 	.byte	0x04, 0x11
        /*03e6*/ 	.short	(.L_169 - .L_168)
	.align		4
.L_168:
        /*03e8*/ 	.word	index@($__internal_0_$__cuda_sm3x_div_rn_noftz_f32_slowpath)
        /*03ec*/ 	.word	0x00000020


	//----- nvinfo : EIATTR_FRAME_SIZE
	.align		4
.L_169:
        /*03f0*/ 	.byte	0x04, 0x11
        /*03f2*/ 	.short	(.L_171 - .L_170)
	.align		4
.L_170:
        /*03f4*/ 	.word	index@(_ZN8pygpukit3ops5audio27generate_hann_window_kernelEPfi)
        /*03f8*/ 	.word	0x00000020


	//----- nvinfo : EIATTR_REGCOUNT
	.align		4
.L_171:
        /*03fc*/ 	.byte	0x04, 0x2f
        /*03fe*/ 	.short	(.L_173 - .L_172)
	.align		4
.L_172:
        /*0400*/ 	.word	index@(_ZN8pygpukit3ops5audio18pad_reflect_kernelEPKfPfiii)
        /*0404*/ 	.word	0x0000000a


	//----- nvinfo : EIATTR_FRAME_SIZE
	.align		4
.L_173:
        /*0408*/ 	.byte	0x04, 0x11
        /*040a*/ 	.short	(.L_175 - .L_174)
	.align		4
.L_174:
        /*040c*/ 	.word	index@(_ZN8pygpukit3ops5audio18pad_reflect_kernelEPKfPfiii)
        /*0410*/ 	.word	0x00000000


	//----- nvinfo : EIATTR_MIN_STACK_SIZE
	.align		4
.L_175:
        /*0414*/ 	.byte	0x04, 0x12
        /*0416*/ 	.short	(.L_177 - .L_176)
	.align		4
.L_176:
        /*0418*/ 	.word	index@(_ZN8pygpukit3ops5audio18pad_reflect_kernelEPKfPfiii)
        /*041c*/ 	.word	0x00000000


	//----- nvinfo : EIATTR_MIN_STACK_SIZE
	.align		4
.L_177:
        /*0420*/ 	.byte	0x04, 0x12
        /*0422*/ 	.short	(.L_179 - .L_178)
	.align		4
.L_178:
        /*0424*/ 	.word	index@(_ZN8pygpukit3ops5audio27generate_hann_window_kernelEPfi)
        /*0428*/ 	.word	0x00000020


	//----- nvinfo : EIATTR_MIN_STACK_SIZE
	.align		4
.L_179:
        /*042c*/ 	.byte	0x04, 0x12
        /*042e*/ 	.short	(.L_181 - .L_180)
	.align		4
.L_180:
        /*0430*/ 	.word	index@(_ZN8pygpukit3ops5audio21delta_features_kernelEPKfPfiii)
        /*0434*/ 	.word	0x00000000


	//----- nvinfo : EIATTR_MIN_STACK_SIZE
	.align		4
.L_181:
        /*0438*/ 	.byte	0x04, 0x12
        /*043a*/ 	.short	(.L_183 - .L_182)
	.align		4
.L_182:
        /*043c*/ 	.word	index@(_ZN8pygpukit3ops5audio13dct_ii_kernelEPKfPfiii)
        /*0440*/ 	.word	0x00000020


	//----- nvinfo : EIATTR_MIN_STACK_SIZE
	.align		4
.L_183:
        /*0444*/ 	.byte	0x04, 0x12
        /*0446*/ 	.short	(.L_185 - .L_184)
	.align		4
.L_184:
        /*0448*/ 	.word	index@(_ZN8pygpukit3ops5audio18to_decibels_kernelEPKfPfif)
        /*044c*/ 	.word	0x00000000


	//----- nvinfo : EIATTR_MIN_STACK_SIZE
	.align		4
.L_185:
        /*0450*/ 	.byte	0x04, 0x12
        /*0452*/ 	.short	(.L_187 - .L_186)
	.align		4
.L_186:
        /*0454*/ 	.word	index@(_ZN8pygpukit3ops5audio10log_kernelEPKfPfif)
        /*0458*/ 	.word	0x00000000


	//----- nvinfo : EIATTR_MIN_STACK_SIZE
	.align		4
.L_187:
        /*045c*/ 	.byte	0x04, 0x12
        /*045e*/ 	.short	(.L_189 - .L_188)
	.align		4
.L_188:
        /*0460*/ 	.word	index@(_ZN8pygpukit3ops5audio28create_mel_filterbank_kernelEPfiiiff)
        /*0464*/ 	.word	0x00000000


	//----- nvinfo : EIATTR_MIN_STACK_SIZE
	.align		4
.L_189:
        /*0468*/ 	.byte	0x04, 0x12
        /*046a*/ 	.short	(.L_191 - .L_190)
	.align		4
.L_190:
        /*046c*/ 	.word	index@(_ZN8pygpukit3ops5audio25magnitude_spectrum_kernelEPKfS3_Pfi)
        /*0470*/ 	.word	0x00000000


	//----- nvinfo : EIATTR_MIN_STACK_SIZE
	.align		4
.L_191:
        /*0474*/ 	.byte	0x04, 0x12
        /*0476*/ 	.short	(.L_193 - .L_192)
	.align		4
.L_192:
        /*0478*/ 	.word	index@(_ZN8pygpukit3ops5audio21power_spectrum_kernelEPKfS3_Pfi)
        /*047c*/ 	.word	0x00000000


	//----- nvinfo : EIATTR_MIN_STACK_SIZE
	.align		4
.L_193:
        /*0480*/ 	.byte	0x04, 0x12
        /*0482*/ 	.short	(.L_195 - .L_194)
	.align		4
.L_194:
        /*0484*/ 	.word	index@(_ZN8pygpukit3ops5audio21extract_frames_kernelEPKfPfiiii)
        /*0488*/ 	.word	0x00000000


	//----- nvinfo : EIATTR_MIN_STACK_SIZE
	.align		4
.L_195:
        /*048c*/ 	.byte	0x04, 0x12
        /*048e*/ 	.short	(.L_197 - .L_196)
	.align		4
.L_196:
        /*0490*/ 	.word	index@(_ZN8pygpukit3ops5audio29apply_window_to_frames_kernelEPfPKfii)
        /*0494*/ 	.word	0x00000000


	//----- nvinfo : EIATTR_MIN_STACK_SIZE
	.align		4
.L_197:
        /*0498*/ 	.byte	0x04, 0x12
        /*049a*/ 	.short	(.L_199 - .L_198)
	.align		4
.L_198:
        /*049c*/ 	.word	index@(_ZN8pygpukit3ops5audio26fft_real_to_complex_kernelEPKfS3_PfS4_iii)
        /*04a0*/ 	.word	0x00000000


	//----- nvinfo : EIATTR_MIN_STACK_SIZE
	.align		4
.L_199:
        /*04a4*/ 	.byte	0x04, 0x12
        /*04a6*/ 	.short	(.L_201 - .L_200)
	.align		4
.L_200:
        /*04a8*/ 	.word	index@(_ZN8pygpukit3ops5audio20fft_butterfly_kernelEPfS2_iii)
        /*04ac*/ 	.word	0x00000020


	//----- nvinfo : EIATTR_MIN_STACK_SIZE
	.align		4
.L_201:
        /*04b0*/ 	.byte	0x04, 0x12
        /*04b2*/ 	.short	(.L_203 - .L_202)
	.align		4
.L_202:
        /*04b4*/ 	.word	index@(_ZN8pygpukit3ops5audio22fft_bit_reverse_kernelEPKfS3_PfS4_iii)
        /*04b8*/ 	.word	0x00000000


	//----- nvinfo : EIATTR_MIN_STACK_SIZE
	.align		4
.L_203:
        /*04bc*/ 	.byte	0x04, 0x12
        /*04be*/ 	.short	(.L_205 - .L_204)
	.align		4
.L_204:
        /*04c0*/ 	.word	index@(_ZN8pygpukit3ops5audio20spectral_gate_kernelEPfPKfiiif)
        /*04c4*/ 	.word	0x00000000


	//----- nvinfo : EIATTR_MIN_STACK_SIZE
	.align		4
.L_205:
        /*04c8*/ 	.byte	0x04, 0x12
        /*04ca*/ 	.short	(.L_207 - .L_206)
	.align		4
.L_206:
        /*04cc*/ 	.word	index@(_ZN8pygpukit3ops5audio24short_term_energy_kernelEPKfPfiii)
        /*04d0*/ 	.word	0x00000000


	//----- nvinfo : EIATTR_MIN_STACK_SIZE
	.align		4
.L_207:
        /*04d4*/ 	.byte	0x04, 0x12
        /*04d6*/ 	.short	(.L_209 - .L_208)
	.align		4
.L_208:
        /*04d8*/ 	.word	index@(_ZN8pygpukit3ops5audio17noise_gate_kernelEPfmf)
        /*04dc*/ 	.word	0x00000000


	//----- nvinfo : EIATTR_MIN_STACK_SIZE
	.align		4
.L_209:
        /*04e0*/ 	.byte	0x04, 0x12
        /*04e2*/ 	.short	(.L_211 - .L_210)
	.align		4
.L_210:
        /*04e4*/ 	.word	index@(_ZN8pygpukit3ops5audio19highpass_iir_kernelEPfmf)
        /*04e8*/ 	.word	0x00000000


	//----- nvinfo : EIATTR_MIN_STACK_SIZE
	.align		4
.L_211:
        /*04ec*/ 	.byte	0x04, 0x12
        /*04ee*/ 	.short	(.L_213 - .L_212)
	.align		4
.L_212:
        /*04f0*/ 	.word	index@(_ZN8pygpukit3ops5audio20subtract_mean_kernelEPfmf)
        /*04f4*/ 	.word	0x00000000


	//----- nvinfo : EIATTR_MIN_STACK_SIZE
	.align		4
.L_213:
        /*04f8*/ 	.byte	0x04, 0x12
        /*04fa*/ 	.short	(.L_215 - .L_214)
	.align		4
.L_214:
        /*04fc*/ 	.word	index@(_ZN8pygpukit3ops5audio18compute_sum_kernelEPKfPfm)
        /*0500*/ 	.word	0x00000000


	//----- nvinfo : EIATTR_MIN_STACK_SIZE
	.align		4
.L_215:
        /*0504*/ 	.byte	0x04, 0x12
        /*0506*/ 	.short	(.L_217 - .L_216)
	.align		4
.L_216:
        /*0508*/ 	.word	index@(_ZN8pygpukit3ops5audio28deemphasis_sequential_kernelEPfmf)
        /*050c*/ 	.word	0x00000000


	//----- nvinfo : EIATTR_MIN_STACK_SIZE
	.align		4
.L_217:
        /*0510*/ 	.byte	0x04, 0x12
        /*0512*/ 	.short	(.L_219 - .L_218)
	.align		4
.L_218:
        /*0514*/ 	.word	index@(_ZN8pygpukit3ops5audio18preemphasis_kernelEPfmf)
        /*0518*/ 	.word	0x00000000


	//----- nvinfo : EIATTR_MIN_STACK_SIZE
	.align		4
.L_219:
        /*051c*/ 	.byte	0x04, 0x12
        /*051e*/ 	.short	(.L_221 - .L_220)
	.align		4
.L_220:
        /*0520*/ 	.word	index@(_ZN8pygpukit3ops5audio30vad_compute_noise_floor_kernelEPKfPfi)
        /*0524*/ 	.word	0x00000000


	//----- nvinfo : EIATTR_MIN_STACK_SIZE
	.align		4
.L_221:
        /*0528*/ 	.byte	0x04, 0x12
        /*052a*/ 	.short	(.L_223 - .L_222)
	.align		4
.L_222:
        /*052c*/ 	.word	index@(_ZN8pygpukit3ops5audio19vad_hangover_kernelEPKiPiii)
        /*0530*/ 	.word	0x00000000


	//----- nvinfo : EIATTR_MIN_STACK_SIZE
	.align		4
.L_223:
        /*0534*/ 	.byte	0x04, 0x12
        /*0536*/ 	.short	(.L_225 - .L_224)
	.align		4
.L_224:
        /*0538*/ 	.word	index@(_ZN8pygpukit3ops5audio19vad_decision_kernelEPKfS3_Piifff)
        /*053c*/ 	.word	0x00000000


	//----- nvinfo : EIATTR_MIN_STACK_SIZE
	.align		4
.L_225:
        /*0540*/ 	.byte	0x04, 0x12
        /*0542*/ 	.short	(.L_227 - .L_226)
	.align		4
.L_226:
        /*0544*/ 	.word	index@(_ZN8pygpukit3ops5audio24vad_zero_crossing_kernelEPKfPfiiii)
        /*0548*/ 	.word	0x00000000


	//----- nvinfo : EIATTR_MIN_STACK_SIZE
	.align		4
.L_227:
        /*054c*/ 	.byte	0x04, 0x12
        /*054e*/ 	.short	(.L_229 - .L_228)
	.align		4
.L_228:
        /*0550*/ 	.word	index@(_ZN8pygpukit3ops5audio23vad_frame_energy_kernelEPKfPfiiii)
        /*0554*/ 	.word	0x00000000


	//----- nvinfo : EIATTR_MIN_STACK_SIZE
	.align		4
.L_229:
        /*0558*/ 	.byte	0x04, 0x12
        /*055a*/ 	.short	(.L_231 - .L_230)
	.align		4
.L_230:
        /*055c*/ 	.word	index@(_ZN8pygpukit3ops5audio18overlap_add_kernelEPKfPfii)
        /*0560*/ 	.word	0x00000000


	//----- nvinfo : EIATTR_MIN_STACK_SIZE
	.align		4
.L_231:
        /*0564*/ 	.byte	0x04, 0x12
        /*0566*/ 	.short	(.L_233 - .L_232)
	.align		4
.L_232:
        /*0568*/ 	.word	index@(_ZN8pygpukit3ops5audio24apply_hann_window_kernelEPfi)
        /*056c*/ 	.word	0x00000020


	//----- nvinfo : EIATTR_MIN_STACK_SIZE
	.align		4
.L_233:
        /*0570*/ 	.byte	0x04, 0x12
        /*0572*/ 	.short	(.L_235 - .L_234)
	.align		4
.L_234:
        /*0574*/ 	.word	index@(_ZN8pygpukit3ops5audio23ring_buffer_read_kernelEPKfPfiii)
        /*0578*/ 	.word	0x00000000


	//----- nvinfo : EIATTR_MIN_STACK_SIZE
	.align		4
.L_235:
        /*057c*/ 	.byte	0x04, 0x12
        /*057e*/ 	.short	(.L_237 - .L_236)
	.align		4
.L_236:
        /*0580*/ 	.word	index@(_ZN8pygpukit3ops5audio24ring_buffer_write_kernelEPKfPfiii)
        /*0584*/ 	.word	0x00000000


	//----- nvinfo : EIATTR_MIN_STACK_SIZE
	.align		4
.L_237:
        /*0588*/ 	.byte	0x04, 0x12
        /*058a*/ 	.short	(.L_239 - .L_238)
	.align		4
.L_238:
        /*058c*/ 	.word	index@(_ZN8pygpukit3ops5audio25resample_polyphase_kernelEPKfPfii)
        /*0590*/ 	.word	0x00000000


	//----- nvinfo : EIATTR_MIN_STACK_SIZE
	.align		4
.L_239:
        /*0594*/ 	.byte	0x04, 0x12
        /*0596*/ 	.short	(.L_241 - .L_240)
	.align		4
.L_240:
        /*0598*/ 	.word	index@(_ZN8pygpukit3ops5audio21sum_of_squares_kernelEPKfPfm)
        /*059c*/ 	.word	0x00000000


	//----- nvinfo : EIATTR_MIN_STACK_SIZE
	.align		4
.L_241:
        /*05a0*/ 	.byte	0x04, 0x12
        /*05a2*/ 	.short	(.L_243 - .L_242)
	.align		4
.L_242:
        /*05a4*/ 	.word	index@(_ZN8pygpukit3ops5audio18apply_scale_kernelEPfmf)
        /*05a8*/ 	.word	0x00000000


	//----- nvinfo : EIATTR_MIN_STACK_SIZE
	.align		4
.L_243:
        /*05ac*/ 	.byte	0x04, 0x12
        /*05ae*/ 	.short	(.L_245 - .L_244)
	.align		4
.L_244:
        /*05b0*/ 	.word	index@(_ZN8pygpukit3ops5audio19find_max_abs_kernelEPKfPfm)
        /*05b4*/ 	.word	0x00000000


	//----- nvinfo : EIATTR_MIN_STACK_SIZE
	.align		4
.L_245:
        /*05b8*/ 	.byte	0x04, 0x12
        /*05ba*/ 	.short	(.L_247 - .L_246)
	.align		4
.L_246:
        /*05bc*/ 	.word	index@(_ZN8pygpukit3ops5audio21stereo_to_mono_kernelEPKfPfm)
        /*05c0*/ 	.word	0x00000000


	//----- nvinfo : EIATTR_MIN_STACK_SIZE
	.align		4
.L_247:
        /*05c4*/ 	.byte	0x04, 0x12
        /*05c6*/ 	.short	(.L_249 - .L_248)
	.align		4
.L_248:
        /*05c8*/ 	.word	index@(_ZN8pygpukit3ops5audio23pcm_int16_to_f32_kernelEPKsPfm)
        /*05cc*/ 	.word	0x00000000
.L_249:


//--------------------- .nv.compat                --------------------------
	.section	.nv.compat,"",@"SHT_CUDA_COMPAT_INFO"
	.align	4
        /*0000*/ 	.byte	0x02, 0x09, 0x00, 0x00, 0x02, 0x02, 0x01, 0x00, 0x02, 0x05, 0x05, 0x00, 0x03, 0x07, 0x01, 0x01
        /*0010*/ 	.byte	0x02, 0x03, 0x00, 0x00, 0x02, 0x06, 0x01, 0x00, 0x04, 0x0b, 0x08, 0x00, 0x01, 0x00, 0x00, 0x00
        /*0020*/ 	.byte	0x00, 0x00, 0x00, 0x00


//--------------------- .nv.info._ZN8pygpukit3ops5audio18pad_reflect_kernelEPKfPfiii --------------------------
	.section	.nv.info._ZN8pygpukit3ops5audio18pad_reflect_kernelEPKfPfiii,"",@"SHT_CUDA_INFO"
	.sectionflags	@""
	.align	4


	//----- nvinfo : EIATTR_CUDA_API_VERSION
	.align		4
        /*0000*/ 	.byte	0x04, 0x37
        /*0002*/ 	.short	(.L_251 - .L_250)
.L_250:
        /*0004*/ 	.word	0x00000082


	//----- nvinfo : EIATTR_KPARAM_INFO
	.align		4
.L_251:
        /*0008*/ 	.byte	0x04, 0x17
        /*000a*/ 	.short	(.L_253 - .L_252)
.L_252:
        /*000c*/ 	.word	0x00000000
        /*0010*/ 	.short	0x0004
        /*0012*/ 	.short	0x0018
        /*0014*/ 	.byte	0x00, 0xf0, 0x11, 0x00


	//----- nvinfo : EIATTR_KPARAM_INFO
	.align		4
.L_253:
        /*0018*/ 	.byte	0x04, 0x17
        /*001a*/ 	.short	(.L_255 - .L_254)
.L_254:
        /*001c*/ 	.word	0x00000000
        /*0020*/ 	.short	0x0003
        /*0022*/ 	.short	0x0014
        /*0024*/ 	.byte	0x00, 0xf0, 0x11, 0x00


	//----- nvinfo : EIATTR_KPARAM_INFO
	.align		4
.L_255:
        /*0028*/ 	.byte	0x04, 0x17
        /*002a*/ 	.short	(.L_257 - .L_256)
.L_256:
        /*002c*/ 	.word	0x00000000
        /*0030*/ 	.short	0x0002
        /*0032*/ 	.short	0x0010
        /*0034*/ 	.byte	0x00, 0xf0, 0x11, 0x00


	//----- nvinfo : EIATTR_KPARAM_INFO
	.align		4
.L_257:
        /*0038*/ 	.byte	0x04, 0x17
        /*003a*/ 	.short	(.L_259 - .L_258)
.L_258:
        /*003c*/ 	.word	0x00000000
        /*0040*/ 	.short	0x0001
        /*0042*/ 	.short	0x0008
        /*0044*/ 	.byte	0x00, 0xf5, 0x21, 0x00


	//----- nvinfo : EIATTR_KPARAM_INFO
	.align		4
.L_259:
        /*0048*/ 	.byte	0x04, 0x17
        /*004a*/ 	.short	(.L_261 - .L_260)
.L_260:
        /*004c*/ 	.word	0x00000000
        /*0050*/ 	.short	0x0000
        /*0052*/ 	.short	0x0000
        /*0054*/ 	.byte	0x00, 0xf5, 0x21, 0x00


	//----- nvinfo : EIATTR_SPARSE_MMA_MASK
	.align		4
.L_261:
        /*0058*/ 	.byte	0x03, 0x50
        /*005a*/ 	.short	0x0000


	//----- nvinfo : EIATTR_MAXREG_COUNT
	.align		4
        /*005c*/ 	.byte	0x03, 0x1b
        /*005e*/ 	.short	0x00ff


	//----- nvinfo : EIATTR_MERCURY_ISA_VERSION
	.align		4
        /*0060*/ 	.byte	0x03, 0x5f
        /*0062*/ 	.short	0x0101


	//----- nvinfo : EIATTR_VRC_CTA_INIT_COUNT
	.align		4
        /*0064*/ 	.byte	0x02, 0x4a
	.zero		1
	.zero		1


	//----- nvinfo : EIATTR_EXIT_INSTR_OFFSETS
	.align		4
        /*0068*/ 	.byte	0x04, 0x1c
        /*006a*/ 	.short	(.L_263 - .L_262)


	//   ....[0]....
.L_262:
        /*006c*/ 	.word	0x00000070


	//   ....[1]....
        /*0070*/ 	.word	0x000001d0


	//----- nvinfo : EIATTR_CRS_STACK_SIZE
	.align		4
.L_263:
        /*0074*/ 	.byte	0x04, 0x1e
        /*0076*/ 	.short	(.L_265 - .L_264)
.L_264:
        /*0078*/ 	.word	0x00000000


	//----- nvinfo : EIATTR_CBANK_PARAM_SIZE
	.align		4
.L_265:
        /*007c*/ 	.byte	0x03, 0x19
        /*007e*/ 	.short	0x001c


	//----- nvinfo : EIATTR_PARAM_CBANK
	.align		4
        /*0080*/ 	.byte	0x04, 0x0a
        /*0082*/ 	.short	(.L_267 - .L_266)
	.align		4
.L_266:
        /*0084*/ 	.word	index@(.nv.constant0._ZN8pygpukit3ops5audio18pad_reflect_kernelEPKfPfiii)
        /*0088*/ 	.short	0x0380
        /*008a*/ 	.short	0x001c


	//----- nvinfo : EIATTR_SW_WAR
	.align		4
.L_267:
        /*008c*/ 	.byte	0x04, 0x36
        /*008e*/ 	.short	(.L_269 - .L_268)
.L_268:
        /*0090*/ 	.word	0x00000008
.L_269:


//--------------------- .nv.info._ZN8pygpukit3ops5audio27generate_hann_window_kernelEPfi --------------------------
	.section	.nv.info._ZN8pygpukit3ops5audio27generate_hann_window_kernelEPfi,"",@"SHT_CUDA_INFO"
	.sectionflags	@""
	.align	4


	//----- nvinfo : EIATTR_CUDA_API_VERSION
	.align		4
        /*0000*/ 	.byte	0x04, 0x37
        /*0002*/ 	.short	(.L_271 - .L_270)
.L_270:
        /*0004*/ 	.word	0x00000082


	//----- nvinfo : EIATTR_KPARAM_INFO
	.align		4
.L_271:
        /*0008*/ 	.byte	0x04, 0x17
        /*000a*/ 	.short	(.L_273 - .L_272)
.L_272:
        /*000c*/ 	.word	0x00000000
        /*0010*/ 	.short	0x0001
        /*0012*/ 	.short	0x0008
        /*0014*/ 	.byte	0x00, 0xf0, 0x11, 0x00


	//----- nvinfo : EIATTR_KPARAM_INFO
	.align		4
.L_273:
        /*0018*/ 	.byte	0x04, 0x17
        /*001a*/ 	.short	(.L_275 - .L_274)
.L_274:
        /*001c*/ 	.word	0x00000000
        /*0020*/ 	.short	0x0000
        /*0022*/ 	.short	0x0000
        /*0024*/ 	.byte	0x00, 0xf5, 0x21, 0x00


	//----- nvinfo : EIATTR_SPARSE_MMA_MASK
	.align		4
.L_275:
        /*0028*/ 	.byte	0x03, 0x50
        /*002a*/ 	.short	0x0000


	//----- nvinfo : EIATTR_MAXREG_COUNT
	.align		4
        /*002c*/ 	.byte	0x03, 0x1b
        /*002e*/ 	.short	0x00ff


	//----- nvinfo : EIATTR_MERCURY_ISA_VERSION
	.align		4
        /*0030*/ 	.byte	0x03, 0x5f
        /*0032*/ 	.short	0x0101


	//----- nvinfo : EIATTR_VRC_CTA_INIT_COUNT
	.align		4
        /*0034*/ 	.byte	0x02, 0x4a
	.zero		1
	.zero		1


	//----- nvinfo : EIATTR_EXIT_INSTR_OFFSETS
	.align		4
        /*0038*/ 	.byte	0x04, 0x1c
        /*003a*/ 	.short	(.L_277 - .L_276)


	//   ....[0]....
.L_276:
        /*003c*/ 	.word	0x00000080


	//   ....[1]....
        /*0040*/ 	.word	0x00000720


	//----- nvinfo : EIATTR_CRS_STACK_SIZE
	.align		4
.L_277:
        /*0044*/ 	.byte	0x04, 0x1e
        /*0046*/ 	.short	(.L_279 - .L_278)
.L_278:
        /*0048*/ 	.word	0x00000000


	//----- nvinfo : EIATTR_CBANK_PARAM_SIZE
	.align		4
.L_279:
        /*004c*/ 	.byte	0x03, 0x19
        /*004e*/ 	.short	0x000c


	//----- nvinfo : EIATTR_PARAM_CBANK
	.align		4
        /*0050*/ 	.byte	0x04, 0x0a
        /*0052*/ 	.short	(.L_281 - .L_280)
	.align		4
.L_280:
        /*0054*/ 	.word	index@(.nv.constant0._ZN8pygpukit3ops5audio27generate_hann_window_kernelEPfi)
        /*0058*/ 	.short	0x0380
        /*005a*/ 	.short	0x000c


	//----- nvinfo : EIATTR_SW_WAR
	.align		4
.L_281:
        /*005c*/ 	.byte	0x04, 0x36
        /*005e*/ 	.short	(.L_283 - .L_282)
.L_282:
        /*0060*/ 	.word	0x00000008
.L_283:


//--------------------- .nv.info._ZN8pygpukit3ops5audio21delta_features_kernelEPKfPfiii --------------------------
	.section	.nv.info._ZN8pygpukit3ops5audio21delta_features_kernelEPKfPfiii,"",@"SHT_CUDA_INFO"
	.sectionflags	@""
	.align	4


	//----- nvinfo : EIATTR_CUDA_API_VERSION
	.align		4
        /*0000*/ 	.byte	0x04, 0x37
        /*0002*/ 	.short	(.L_285 - .L_284)
.L_284:
        /*0004*/ 	.word	0x00000082


	//----- nvinfo : EIATTR_KPARAM_INFO
	.align		4
.L_285:
        /*0008*/ 	.byte	0x04, 0x17
        /*000a*/ 	.short	(.L_287 - .L_286)
.L_286:
        /*000c*/ 	.word	0x00000000
        /*0010*/ 	.short	0x0004
        /*0012*/ 	.short	0x0018
        /*0014*/ 	.byte	0x00, 0xf0, 0x11, 0x00


	//----- nvinfo : EIATTR_KPARAM_INFO
	.align		4
.L_287:
        /*0018*/ 	.byte	0x04, 0x17
        /*001a*/ 	.short	(.L_289 - .L_288)
.L_288:
        /*001c*/ 	.word	0x00000000
        /*0020*/ 	.short	0x0003
        /*0022*/ 	.short	0x0014
        /*0024*/ 	.byte	0x00, 0xf0, 0x11, 0x00


	//----- nvinfo : EIATTR_KPARAM_INFO
	.align		4
.L_289:
        /*0028*/ 	.byte	0x04, 0x17
        /*002a*/ 	.short	(.L_291 - .L_290)
.L_290:
        /*002c*/ 	.word	0x00000000
        /*0030*/ 	.short	0x0002
        /*0032*/ 	.short	0x0010
        /*0034*/ 	.byte	0x00, 0xf0, 0x11, 0x00


	//----- nvinfo : EIATTR_KPARAM_INFO
	.align		4
.L_291:
        /*0038*/ 	.byte	0x04, 0x17
        /*003a*/ 	.short	(.L_293 - .L_292)
.L_292:
        /*003c*/ 	.word	0x00000000
        /*0040*/ 	.short	0x0001
        /*0042*/ 	.short	0x0008
        /*0044*/ 	.byte	0x00, 0xf5, 0x21, 0x00


	//----- nvinfo : EIATTR_KPARAM_INFO
	.align		4
.L_293:
        /*0048*/ 	.byte	0x04, 0x17
        /*004a*/ 	.short	(.L_295 - .L_294)
.L_294:
        /*004c*/ 	.word	0x00000000
        /*0050*/ 	.short	0x0000
        /*0052*/ 	.short	0x0000
        /*0054*/ 	.byte	0x00, 0xf5, 0x21, 0x00


	//----- nvinfo : EIATTR_SPARSE_MMA_MASK
	.align		4
.L_295:
        /*0058*/ 	.byte	0x03, 0x50
        /*005a*/ 	.short	0x0000


	//----- nvinfo : EIATTR_MAXREG_COUNT
	.align		4
        /*005c*/ 	.byte	0x03, 0x1b
        /*005e*/ 	.short	0x00ff


	//----- nvinfo : EIATTR_MERCURY_ISA_VERSION
	.align		4
        /*0060*/ 	.byte	0x03, 0x5f
        /*0062*/ 	.short	0x0101


	//----- nvinfo : EIATTR_VRC_CTA_INIT_COUNT
	.align		4
        /*0064*/ 	.byte	0x02, 0x4a
	.zero		1
	.zero		1


	//----- nvinfo : EIATTR_EXIT_INSTR_OFFSETS
	.align		4
        /*0068*/ 	.byte	0x04, 0x1c
        /*006a*/ 	.short	(.L_297 - .L_296)


	//   ....[0]....
.L_296:
        /*006c*/ 	.word	0x00000060


	//   ....[1]....
        /*0070*/ 	.word	0x00001980


	//----- nvinfo : EIATTR_CRS_STACK_SIZE
	.align		4
.L_297:
        /*0074*/ 	.byte	0x04, 0x1e
        /*0076*/ 	.short	(.L_299 - .L_298)
.L_298:
        /*0078*/ 	.word	0x00000000


	//----- nvinfo : EIATTR_CBANK_PARAM_SIZE
	.align		4
.L_299:
        /*007c*/ 	.byte	0x03, 0x19
        /*007e*/ 	.short	0x001c


	//----- nvinfo : EIATTR_PARAM_CBANK
	.align		4
        /*0080*/ 	.byte	0x04, 0x0a
        /*0082*/ 	.short	(.L_301 - .L_300)
	.align		4
.L_300:
        /*0084*/ 	.word	index@(.nv.constant0._ZN8pygpukit3ops5audio21delta_features_kernelEPKfPfiii)
        /*0088*/ 	.short	0x0380
        /*008a*/ 	.short	0x001c


	//----- nvinfo : EIATTR_SW_WAR
	.align		4
.L_301:
        /*008c*/ 	.byte	0x04, 0x36
        /*008e*/ 	.short	(.L_303 - .L_302)
.L_302:
        /*0090*/ 	.word	0x00000008
.L_303:


//--------------------- .nv.info._ZN8pygpukit3ops5audio13dct_ii_kernelEPKfPfiii --------------------------
	.section	.nv.info._ZN8pygpukit3ops5audio13dct_ii_kernelEPKfPfiii,"",@"SHT_CUDA_INFO"
	.sectionflags	@""
	.align	4


	//----- nvinfo : EIATTR_CUDA_API_VERSION
	.align		4
        /*0000*/ 	.byte	0x04, 0x37
        /*0002*/ 	.short	(.L_305 - .L_304)
.L_304:
        /*0004*/ 	.word	0x00000082


	//----- nvinfo : EIATTR_KPARAM_INFO
	.align		4
.L_305:
        /*0008*/ 	.byte	0x04, 0x17
        /*000a*/ 	.short	(.L_307 - .L_306)
.L_306:
        /*000c*/ 	.word	0x00000000
        /*0010*/ 	.short	0x0004
        /*0012*/ 	.short	0x0018
        /*0014*/ 	.byte	0x00, 0xf0, 0x11, 0x00


	//----- nvinfo : EIATTR_KPARAM_INFO
	.align		4
.L_307:
        /*0018*/ 	.byte	0x04, 0x17
        /*001a*/ 	.short	(.L_309 - .L_308)
.L_308:
        /*001c*/ 	.word	0x00000000
        /*0020*/ 	.short	0x0003
        /*0022*/ 	.short	0x0014
        /*0024*/ 	.byte	0x00, 0xf0, 0x11, 0x00


	//----- nvinfo : EIATTR_KPARAM_INFO
	.align		4
.L_309:
        /*0028*/ 	.byte	0x04, 0x17
        /*002a*/ 	.short	(.L_311 - .L_310)
.L_310:
        /*002c*/ 	.word	0x00000000
        /*0030*/ 	.short	0x0002
        /*0032*/ 	.short	0x0010
        /*0034*/ 	.byte	0x00, 0xf0, 0x11, 0x00


	//----- nvinfo : EIATTR_KPARAM_INFO
	.align		4
.L_311:
        /*0038*/ 	.byte	0x04, 0x17
        /*003a*/ 	.short	(.L_313 - .L_312)
.L_312:
        /*003c*/ 	.word	0x00000000
        /*0040*/ 	.short	0x0001
        /*0042*/ 	.short	0x0008
        /*0044*/ 	.byte	0x00, 0xf5, 0x21, 0x00


	//----- nvinfo : EIATTR_KPARAM_INFO
	.align		4
.L_313:
        /*0048*/ 	.byte	0x04, 0x17
        /*004a*/ 	.short	(.L_315 - .L_314)
.L_314:
        /*004c*/ 	.word	0x00000000
        /*0050*/ 	.short	0x0000
        /*0052*/ 	.short	0x0000
        /*0054*/ 	.byte	0x00, 0xf5, 0x21, 0x00


	//----- nvinfo : EIATTR_SPARSE_MMA_MASK
	.align		4
.L_315:
        /*0058*/ 	.byte	0x03, 0x50
        /*005a*/ 	.short	0x0000


	//----- nvinfo : EIATTR_MAXREG_COUNT
	.align		4
        /*005c*/ 	.byte	0x03, 0x1b
        /*005e*/ 	.short	0x00ff


	//----- nvinfo : EIATTR_MERCURY_ISA_VERSION
	.align		4
        /*0060*/ 	.byte	0x03, 0x5f
        /*0062*/ 	.short	0x0101


	//----- nvinfo : EIATTR_VRC_CTA_INIT_COUNT
	.align		4
        /*0064*/ 	.byte	0x02, 0x4a
	.zero		1
	.zero		1


	//----- nvinfo : EIATTR_EXIT_INSTR_OFFSETS
	.align		4
        /*0068*/ 	.byte	0x04, 0x1c
        /*006a*/ 	.short	(.L_317 - .L_316)


	//   ....[0]....
.L_316:
        /*006c*/ 	.word	0x00000080


	//   ....[1]....
        /*0070*/ 	.word	0x00000a50


	//----- nvinfo : EIATTR_CRS_STACK_SIZE
	.align		4
.L_317:
        /*0074*/ 	.byte	0x04, 0x1e
        /*0076*/ 	.short	(.L_319 - .L_318)
.L_318:
        /*0078*/ 	.word	0x00000000


	//----- nvinfo : EIATTR_CBANK_PARAM_SIZE
	.align		4
.L_319:
        /*007c*/ 	.byte	0x03, 0x19
        /*007e*/ 	.short	0x001c


	//----- nvinfo : EIATTR_PARAM_CBANK
	.align		4
        /*0080*/ 	.byte	0x04, 0x0a
        /*0082*/ 	.short	(.L_321 - .L_320)
	.align		4
.L_320:
        /*0084*/ 	.word	index@(.nv.constant0._ZN8pygpukit3ops5audio13dct_ii_kernelEPKfPfiii)
        /*0088*/ 	.short	0x0380
        /*008a*/ 	.short	0x001c


	//----- nvinfo : EIATTR_SW_WAR
	.align		4
.L_321:
        /*008c*/ 	.byte	0x04, 0x36
        /*008e*/ 	.short	(.L_323 - .L_322)
.L_322:
        /*0090*/ 	.word	0x00000008
.L_323:


//--------------------- .nv.info._ZN8pygpukit3ops5audio18to_decibels_kernelEPKfPfif --------------------------
	.section	.nv.info._ZN8pygpukit3ops5audio18to_decibels_kernelEPKfPfif,"",@"SHT_CUDA_INFO"
	.sectionflags	@""
	.align	4


	//----- nvinfo : EIATTR_CUDA_API_VERSION
	.align		4
        /*0000*/ 	.byte	0x04, 0x37
        /*0002*/ 	.short	(.L_325 - .L_324)
.L_324:
        /*0004*/ 	.word	0x00000082


	//----- nvinfo : EIATTR_KPARAM_INFO
	.align		4
.L_325:
        /*0008*/ 	.byte	0x04, 0x17
        /*000a*/ 	.short	(.L_327 - .L_326)
.L_326:
        /*000c*/ 	.word	0x00000000
        /*0010*/ 	.short	0x0003
        /*0012*/ 	.short	0x0014
        /*0014*/ 	.byte	0x00, 0xf0, 0x11, 0x00


	//----- nvinfo : EIATTR_KPARAM_INFO
	.align		4
.L_327:
        /*0018*/ 	.byte	0x04, 0x17
        /*001a*/ 	.short	(.L_329 - .L_328)
.L_328:
        /*001c*/ 	.word	0x00000000
        /*0020*/ 	.short	0x0002
        /*0022*/ 	.short	0x0010
        /*0024*/ 	.byte	0x00, 0xf0, 0x11, 0x00


	//----- nvinfo : EIATTR_KPARAM_INFO
	.align		4
.L_329:
        /*0028*/ 	.byte	0x04, 0x17
        /*002a*/ 	.short	(.L_331 - .L_330)
.L_330:
        /*002c*/ 	.word	0x00000000
        /*0030*/ 	.short	0x0001
        /*0032*/ 	.short	0x0008
        /*0034*/ 	.byte	0x00, 0xf5, 0x21, 0x00


	//----- nvinfo : EIATTR_KPARAM_INFO
	.align		4
.L_331:
        /*0038*/ 	.byte	0x04, 0x17
        /*003a*/ 	.short	(.L_333 - .L_332)
.L_332:
        /*003c*/ 	.word	0x00000000
        /*0040*/ 	.short	0x0000
        /*0042*/ 	.short	0x0000
        /*0044*/ 	.byte	0x00, 0xf5, 0x21, 0x00


	//----- nvinfo : EIATTR_SPARSE_MMA_MASK
	.align		4
.L_333:
        /*0048*/ 	.byte	0x03, 0x50
        /*004a*/ 	.short	0x0000


	//----- nvinfo : EIATTR_MAXREG_COUNT
	.align		4
        /*004c*/ 	.byte	0x03, 0x1b
        /*004e*/ 	.short	0x00ff


	//----- nvinfo : EIATTR_MERCURY_ISA_VERSION
	.align		4
        /*0050*/ 	.byte	0x03, 0x5f
        /*0052*/ 	.short	0x0101


	//----- nvinfo : EIATTR_VRC_CTA_INIT_COUNT
	.align		4
        /*0054*/ 	.byte	0x02, 0x4a
	.zero		1
	.zero		1


	//----- nvinfo : EIATTR_EXIT_INSTR_OFFSETS
	.align		4
        /*0058*/ 	.byte	0x04, 0x1c
        /*005a*/ 	.short	(.L_335 - .L_334)


	//   ....[0]....
.L_334:
        /*005c*/ 	.word	0x00000070


	//   ....[1]....
        /*0060*/ 	.word	0x000002d0


	//----- nvinfo : EIATTR_CBANK_PARAM_SIZE
	.align		4
.L_335:
        /*0064*/ 	.byte	0x03, 0x19
        /*0066*/ 	.short	0x0018


	//----- nvinfo : EIATTR_PARAM_CBANK
	.align		4
        /*0068*/ 	.byte	0x04, 0x0a
        /*006a*/ 	.short	(.L_337 - .L_336)
	.align		4
.L_336:
        /*006c*/ 	.word	index@(.nv.constant0._ZN8pygpukit3ops5audio18to_decibels_kernelEPKfPfif)
        /*0070*/ 	.short	0x0380
        /*0072*/ 	.short	0x0018


	//----- nvinfo : EIATTR_SW_WAR
	.align		4
.L_337:
        /*0074*/ 	.byte	0x04, 0x36
        /*0076*/ 	.short	(.L_339 - .L_338)
.L_338:
        /*0078*/ 	.word	0x00000008
.L_339:


//--------------------- .nv.info._ZN8pygpukit3ops5audio10log_kernelEPKfPfif --------------------------
	.section	.nv.info._ZN8pygpukit3ops5audio10log_kernelEPKfPfif,"",@"SHT_CUDA_INFO"
	.sectionflags	@""
	.align	4


	//----- nvinfo : EIATTR_CUDA_API_VERSION
	.align		4
        /*0000*/ 	.byte	0x04, 0x37
        /*0002*/ 	.short	(.L_341 - .L_340)
.L_340:
        /*0004*/ 	.word	0x00000082


	//----- nvinfo : EIATTR_KPARAM_INFO
	.align		4
.L_341:
        /*0008*/ 	.byte	0x04, 0x17
        /*000a*/ 	.short	(.L_343 - .L_342)
.L_342:
        /*000c*/ 	.word	0x00000000
        /*0010*/ 	.short	0x0003
        /*0012*/ 	.short	0x0014
        /*0014*/ 	.byte	0x00, 0xf0, 0x11, 0x00


	//----- nvinfo : EIATTR_KPARAM_INFO
	.align		4
.L_343:
        /*0018*/ 	.byte	0x04, 0x17
        /*001a*/ 	.short	(.L_345 - .L_344)
.L_344:
        /*001c*/ 	.word	0x00000000
        /*0020*/ 	.short	0x0002
        /*0022*/ 	.short	0x0010
        /*0024*/ 	.byte	0x00, 0xf0, 0x11, 0x00


	//----- nvinfo : EIATTR_KPARAM_INFO
	.align		4
.L_345:
        /*0028*/ 	.byte	0x04, 0x17
        /*002a*/ 	.short	(.L_347 - .L_346)
.L_346:
        /*002c*/ 	.word	0x00000000
        /*0030*/ 	.short	0x0001
        /*0032*/ 	.short	0x0008
        /*0034*/ 	.byte	0x00, 0xf5, 0x21, 0x00


	//----- nvinfo : EIATTR_KPARAM_INFO
	.align		4
.L_347:
        /*0038*/ 	.byte	0x04, 0x17
        /*003a*/ 	.short	(.L_349 - .L_348)
.L_348:
        /*003c*/ 	.word	0x00000000
        /*0040*/ 	.short	0x0000
        /*0042*/ 	.short	0x0000
        /*0044*/ 	.byte	0x00, 0xf5, 0x21, 0x00


	//----- nvinfo : EIATTR_SPARSE_MMA_MASK
	.align		4
.L_349:
        /*0048*/ 	.byte	0x03, 0x50
        /*004a*/ 	.short	0x0000


	//----- nvinfo : EIATTR_MAXREG_COUNT
	.align		4
        /*004c*/ 	.byte	0x03, 0x1b
        /*004e*/ 	.short	0x00ff


	//----- nvinfo : EIATTR_MERCURY_ISA_VERSION
	.align		4
        /*0050*/ 	.byte	0x03, 0x5f
        /*0052*/ 	.short	0x0101


	//----- nvinfo : EIATTR_VRC_CTA_INIT_COUNT
	.align		4
        /*0054*/ 	.byte	0x02, 0x4a
	.zero		1
	.zero		1


	//----- nvinfo : EIATTR_EXIT_INSTR_OFFSETS
	.align		4
        /*0058*/ 	.byte	0x04, 0x1c
        /*005a*/ 	.short	(.L_351 - .L_350)


	//   ....[0]....
.L_350:
        /*005c*/ 	.word	0x00000070


	//   ....[1]....
        /*0060*/ 	.word	0x000002b0


	//----- nvinfo : EIATTR_CBANK_PARAM_SIZE
	.align		4
.L_351:
        /*0064*/ 	.byte	0x03, 0x19
        /*0066*/ 	.short	0x0018


	//----- nvinfo : EIATTR_PARAM_CBANK
	.align		4
        /*0068*/ 	.byte	0x04, 0x0a
        /*006a*/ 	.short	(.L_353 - .L_352)
	.align		4
.L_352:
        /*006c*/ 	.word	index@(.nv.constant0._ZN8pygpukit3ops5audio10log_kernelEPKfPfif)
        /*0070*/ 	.short	0x0380
        /*0072*/ 	.short	0x0018


	//----- nvinfo : EIATTR_SW_WAR
	.align		4
.L_353:
        /*0074*/ 	.byte	0x04, 0x36
        /*0076*/ 	.short	(.L_355 - .L_354)
.L_354:
        /*0078*/ 	.word	0x00000008
.L_355:


//--------------------- .nv.info._ZN8pygpukit3ops5audio28create_mel_filterbank_kernelEPfiiiff --------------------------
	.section	.nv.info._ZN8pygpukit3ops5audio28create_mel_filterbank_kernelEPfiiiff,"",@"SHT_CUDA_INFO"
	.sectionflags	@""
	.align	4


	//----- nvinfo : EIATTR_CUDA_API_VERSION
	.align		4
        /*0000*/ 	.byte	0x04, 0x37
        /*0002*/ 	.short	(.L_357 - .L_356)
.L_356:
        /*0004*/ 	.word	0x00000082


	//----- nvinfo : EIATTR_KPARAM_INFO
	.align		4
.L_357:
        /*0008*/ 	.byte	0x04, 0x17
        /*000a*/ 	.short	(.L_359 - .L_358)
.L_358:
        /*000c*/ 	.word	0x00000000
        /*0010*/ 	.short	0x0005
        /*0012*/ 	.short	0x0018
        /*0014*/ 	.byte	0x00, 0xf0, 0x11, 0x00


	//----- nvinfo : EIATTR_KPARAM_INFO
	.align		4
.L_359:
        /*0018*/ 	.byte	0x04, 0x17
        /*001a*/ 	.short	(.L_361 - .L_360)
.L_360:
        /*001c*/ 	.word	0x00000000
        /*0020*/ 	.short	0x0004
        /*0022*/ 	.short	0x0014
        /*0024*/ 	.byte	0x00, 0xf0, 0x11, 0x00


	//----- nvinfo : EIATTR_KPARAM_INFO
	.align		4
.L_361:
        /*0028*/ 	.byte	0x04, 0x17
        /*002a*/ 	.short	(.L_363 - .L_362)
.L_362:
        /*002c*/ 	.word	0x00000000
        /*0030*/ 	.short	0x0003
        /*0032*/ 	.short	0x0010
        /*0034*/ 	.byte	0x00, 0xf0, 0x11, 0x00


	//----- nvinfo : EIATTR_KPARAM_INFO
	.align		4
.L_363:
        /*0038*/ 	.byte	0x04, 0x17
        /*003a*/ 	.short	(.L_365 - .L_364)
.L_364:
        /*003c*/ 	.word	0x00000000
        /*0040*/ 	.short	0x0002
        /*0042*/ 	.short	0x000c
        /*0044*/ 	.byte	0x00, 0xf0, 0x11, 0x00


	//----- nvinfo : EIATTR_KPARAM_INFO
	.align		4
.L_365:
        /*0048*/ 	.byte	0x04, 0x17
        /*004a*/ 	.short	(.L_367 - .L_366)
.L_366:
        /*004c*/ 	.word	0x00000000
        /*0050*/ 	.short	0x0001
        /*0052*/ 	.short	0x0008
        /*0054*/ 	.byte	0x00, 0xf0, 0x11, 0x00


	//----- nvinfo : EIATTR_KPARAM_INFO
	.align		4
.L_367:
        /*0058*/ 	.byte	0x04, 0x17
        /*005a*/ 	.short	(.L_369 - .L_368)
.L_368:
        /*005c*/ 	.word	0x00000000
        /*0060*/ 	.short	0x0000
        /*0062*/ 	.short	0x0000
        /*0064*/ 	.byte	0x00, 0xf5, 0x21, 0x00


	//----- nvinfo : EIATTR_SPARSE_MMA_MASK
	.align		4
.L_369:
        /*0068*/ 	.byte	0x03, 0x50
        /*006a*/ 	.short	0x0000


	//----- nvinfo : EIATTR_MAXREG_COUNT
	.align		4
        /*006c*/ 	.byte	0x03, 0x1b
        /*006e*/ 	.short	0x00ff


	//----- nvinfo : EIATTR_MERCURY_ISA_VERSION
	.align		4
        /*0070*/ 	.byte	0x03, 0x5f
        /*0072*/ 	.short	0x0101


	//----- nvinfo : EIATTR_VRC_CTA_INIT_COUNT
	.align		4
        /*0074*/ 	.byte	0x02, 0x4a
	.zero		1
	.zero		1


	//----- nvinfo : EIATTR_EXIT_INSTR_OFFSETS
	.align		4
        /*0078*/ 	.byte	0x04, 0x1c
        /*007a*/ 	.short	(.L_371 - .L_370)


	//   ....[0]....
.L_370:
        /*007c*/ 	.word	0x00000040


	//   ....[1]....
        /*0080*/ 	.word	0x000000a0


	//   ....[2]....
        /*0084*/ 	.word	0x000015a0


	//----- nvinfo : EIATTR_CRS_STACK_SIZE
	.align		4
.L_371:
        /*0088*/ 	.byte	0x04, 0x1e
        /*008a*/ 	.short	(.L_373 - .L_372)
.L_372:
        /*008c*/ 	.word	0x00000000


	//----- nvinfo : EIATTR_CBANK_PARAM_SIZE
	.align		4
.L_373:
        /*0090*/ 	.byte	0x03, 0x19
        /*0092*/ 	.short	0x001c


	//----- nvinfo : EIATTR_PARAM_CBANK
	.align		4
        /*0094*/ 	.byte	0x04, 0x0a
        /*0096*/ 	.short	(.L_375 - .L_374)
	.align		4
.L_374:
        /*0098*/ 	.word	index@(.nv.constant0._ZN8pygpukit3ops5audio28create_mel_filterbank_kernelEPfiiiff)
        /*009c*/ 	.short	0x0380
        /*009e*/ 	.short	0x001c


	//----- nvinfo : EIATTR_SW_WAR
	.align		4
.L_375:
        /*00a0*/ 	.byte	0x04, 0x36
        /*00a2*/ 	.short	(.L_377 - .L_376)
.L_376:
        /*00a4*/ 	.word	0x00000008
.L_377:


//--------------------- .nv.info._ZN8pygpukit3ops5audio25magnitude_spectrum_kernelEPKfS3_Pfi --------------------------
	.section	.nv.info._ZN8pygpukit3ops5audio25magnitude_spectrum_kernelEPKfS3_Pfi,"",@"SHT_CUDA_INFO"
	.sectionflags	@""
	.align	4


	//----- nvinfo : EIATTR_CUDA_API_VERSION
	.align		4
        /*0000*/ 	.byte	0x04, 0x37
        /*0002*/ 	.short	(.L_379 - .L_378)
.L_378:
        /*0004*/ 	.word	0x00000082


	//----- nvinfo : EIATTR_KPARAM_INFO
	.align		4
.L_379:
        /*0008*/ 	.byte	0x04, 0x17
        /*000a*/ 	.short	(.L_381 - .L_380)
.L_380:
        /*000c*/ 	.word	0x00000000
        /*0010*/ 	.short	0x0003
        /*0012*/ 	.short	0x0018
        /*0014*/ 	.byte	0x00, 0xf0, 0x11, 0x00


	//----- nvinfo : EIATTR_KPARAM_INFO
	.align		4
.L_381:
        /*0018*/ 	.byte	0x04, 0x17
        /*001a*/ 	.short	(.L_383 - .L_382)
.L_382:
        /*001c*/ 	.word	0x00000000
        /*0020*/ 	.short	0x0002
        /*0022*/ 	.short	0x0010
        /*0024*/ 	.byte	0x00, 0xf5, 0x21, 0x00


	//----- nvinfo : EIATTR_KPARAM_INFO
	.align		4
.L_383:
        /*0028*/ 	.byte	0x04, 0x17
        /*002a*/ 	.short	(.L_385 - .L_384)
.L_384:
        /*002c*/ 	.word	0x00000000
        /*0030*/ 	.short	0x0001
        /*0032*/ 	.short	0x0008
        /*0034*/ 	.byte	0x00, 0xf5, 0x21, 0x00


	//----- nvinfo : EIATTR_KPARAM_INFO
	.align		4
.L_385:
        /*0038*/ 	.byte	0x04, 0x17
        /*003a*/ 	.short	(.L_387 - .L_386)
.L_386:
        /*003c*/ 	.word	0x00000000
        /*0040*/ 	.short	0x0000
        /*0042*/ 	.short	0x0000
        /*0044*/ 	.byte	0x00, 0xf5, 0x21, 0x00


	//----- nvinfo : EIATTR_SPARSE_MMA_MASK
	.align		4
.L_387:
        /*0048*/ 	.byte	0x03, 0x50
        /*004a*/ 	.short	0x0000


	//----- nvinfo : EIATTR_MAXREG_COUNT
	.align		4
        /*004c*/ 	.byte	0x03, 0x1b
        /*004e*/ 	.short	0x00ff


	//----- nvinfo : EIATTR_MERCURY_ISA_VERSION
	.align		4
        /*0050*/ 	.byte	0x03, 0x5f
        /*0052*/ 	.short	0x0101


	//----- nvinfo : EIATTR_VRC_CTA_INIT_COUNT
	.align		4
        /*0054*/ 	.byte	0x02, 0x4a
	.zero		1
	.zero		1


	//----- nvinfo : EIATTR_EXIT_INSTR_OFFSETS
	.align		4
        /*0058*/ 	.byte	0x04, 0x1c
        /*005a*/ 	.short	(.L_389 - .L_388)


	//   ....[0]....
.L_388:
        /*005c*/ 	.word	0x00000070


	//   ....[1]....
        /*0060*/ 	.word	0x00000220


	//----- nvinfo : EIATTR_CRS_STACK_SIZE
	.align		4
.L_389:
        /*0064*/ 	.byte	0x04, 0x1e
        /*0066*/ 	.short	(.L_391 - .L_390)
.L_390:
        /*0068*/ 	.word	0x00000000


	//----- nvinfo : EIATTR_CBANK_PARAM_SIZE
	.align		4
.L_391:
        /*006c*/ 	.byte	0x03, 0x19
        /*006e*/ 	.short	0x001c


	//----- nvinfo : EIATTR_PARAM_CBANK
	.align		4
        /*0070*/ 	.byte	0x04, 0x0a
        /*0072*/ 	.short	(.L_393 - .L_392)
	.align		4
.L_392:
        /*0074*/ 	.word	index@(.nv.constant0._ZN8pygpukit3ops5audio25magnitude_spectrum_kernelEPKfS3_Pfi)
        /*0078*/ 	.short	0x0380
        /*007a*/ 	.short	0x001c


	//----- nvinfo : EIATTR_SW_WAR
	.align		4
.L_393:
        /*007c*/ 	.byte	0x04, 0x36
        /*007e*/ 	.short	(.L_395 - .L_394)
.L_394:
        /*0080*/ 	.word	0x00000008
.L_395:


//--------------------- .nv.info._ZN8pygpukit3ops5audio21power_spectrum_kernelEPKfS3_Pfi --------------------------
	.section	.nv.info._ZN8pygpukit3ops5audio21power_spectrum_kernelEPKfS3_Pfi,"",@"SHT_CUDA_INFO"
	.sectionflags	@""
	.align	4


	//----- nvinfo : EIATTR_CUDA_API_VERSION
	.align		4
        /*0000*/ 	.byte	0x04, 0x37
        /*0002*/ 	.short	(.L_397 - .L_396)
.L_396:
        /*0004*/ 	.word	0x00000082


	//----- nvinfo : EIATTR_KPARAM_INFO
	.align		4
.L_397:
        /*0008*/ 	.byte	0x04, 0x17
        /*000a*/ 	.short	(.L_399 - .L_398)
.L_398:
        /*000c*/ 	.word	0x00000000
        /*0010*/ 	.short	0x0003
        /*0012*/ 	.short	0x0018
        /*0014*/ 	.byte	0x00, 0xf0, 0x11, 0x00


	//----- nvinfo : EIATTR_KPARAM_INFO
	.align		4
.L_399:
        /*0018*/ 	.byte	0x04, 0x17
        /*001a*/ 	.short	(.L_401 - .L_400)
.L_400:
        /*001c*/ 	.word	0x00000000
        /*0020*/ 	.short	0x0002
        /*0022*/ 	.short	0x0010
        /*0024*/ 	.byte	0x00, 0xf5, 0x21, 0x00


	//----- nvinfo : EIATTR_KPARAM_INFO
	.align		4
.L_401:
        /*0028*/ 	.byte	0x04, 0x17
        /*002a*/ 	.short	(.L_403 - .L_402)
.L_402:
        /*002c*/ 	.word	0x00000000
        /*0030*/ 	.short	0x0001
        /*0032*/ 	.short	0x0008
        /*0034*/ 	.byte	0x00, 0xf5, 0x21, 0x00


	//----- nvinfo : EIATTR_KPARAM_INFO
	.align		4
.L_403:
        /*0038*/ 	.byte	0x04, 0x17
        /*003a*/ 	.short	(.L_405 - .L_404)
.L_404:
        /*003c*/ 	.word	0x00000000
        /*0040*/ 	.short	0x0000
        /*0042*/ 	.short	0x0000
        /*0044*/ 	.byte	0x00, 0xf5, 0x21, 0x00


	//----- nvinfo : EIATTR_SPARSE_MMA_MASK
	.align		4
.L_405:
        /*0048*/ 	.byte	0x03, 0x50
        /*004a*/ 	.short	0x0000


	//----- nvinfo : EIATTR_MAXREG_COUNT
	.align		4
        /*004c*/ 	.byte	0x03, 0x1b
        /*004e*/ 	.short	0x00ff


	//----- nvinfo : EIATTR_MERCURY_ISA_VERSION
	.align		4
        /*0050*/ 	.byte	0x03, 0x5f
        /*0052*/ 	.short	0x0101


	//----- nvinfo : EIATTR_VRC_CTA_INIT_COUNT
	.align		4
        /*0054*/ 	.byte	0x02, 0x4a
	.zero		1
	.zero		1


	//----- nvinfo : EIATTR_EXIT_INSTR_OFFSETS
	.align		4
        /*0058*/ 	.byte	0x04, 0x1c
        /*005a*/ 	.short	(.L_407 - .L_406)


	//   ....[0]....
.L_406:
        /*005c*/ 	.word	0x00000070


	//   ....[1]....
        /*0060*/ 	.word	0x00000140


	//----- nvinfo : EIATTR_CBANK_PARAM_SIZE
	.align		4
.L_407:
        /*0064*/ 	.byte	0x03, 0x19
        /*0066*/ 	.short	0x001c


	//----- nvinfo : EIATTR_PARAM_CBANK
	.align		4
        /*0068*/ 	.byte	0x04, 0x0a
        /*006a*/ 	.short	(.L_409 - .L_408)
	.align		4
.L_408:
        /*006c*/ 	.word	index@(.nv.constant0._ZN8pygpukit3ops5audio21power_spectrum_kernelEPKfS3_Pfi)
        /*0070*/ 	.short	0x0380
        /*0072*/ 	.short	0x001c


	//----- nvinfo : EIATTR_SW_WAR
	.align		4
.L_409:
        /*0074*/ 	.byte	0x04, 0x36
        /*0076*/ 	.short	(.L_411 - .L_410)
.L_410:
        /*0078*/ 	.word	0x00000008
.L_411:


//--------------------- .nv.info._ZN8pygpukit3ops5audio21extract_frames_kernelEPKfPfiiii --------------------------
	.section	.nv.info._ZN8pygpukit3ops5audio21extract_frames_kernelEPKfPfiiii,"",@"SHT_CUDA_INFO"
	.sectionflags	@""
	.align	4


	//----- nvinfo : EIATTR_CUDA_API_VERSION
	.align		4
        /*0000*/ 	.byte	0x04, 0x37
        /*0002*/ 	.short	(.L_413 - .L_412)
.L_412:
        /*0004*/ 	.word	0x00000082


	//----- nvinfo : EIATTR_KPARAM_INFO
	.align		4
.L_413:
        /*0008*/ 	.byte	0x04, 0x17
        /*000a*/ 	.short	(.L_415 - .L_414)
.L_414:
        /*000c*/ 	.word	0x00000000
        /*0010*/ 	.short	0x0005
        /*0012*/ 	.short	0x001c
        /*0014*/ 	.byte	0x00, 0xf0, 0x11, 0x00


	//----- nvinfo : EIATTR_KPARAM_INFO
	.align		4
.L_415:
        /*0018*/ 	.byte	0x04, 0x17
        /*001a*/ 	.short	(.L_417 - .L_416)
.L_416:
        /*001c*/ 	.word	0x00000000
        /*0020*/ 	.short	0x0004
        /*0022*/ 	.short	0x0018
        /*0024*/ 	.byte	0x00, 0xf0, 0x11, 0x00


	//----- nvinfo : EIATTR_KPARAM_INFO
	.align		4
.L_417:
        /*0028*/ 	.byte	0x04, 0x17
        /*002a*/ 	.short	(.L_419 - .L_418)
.L_418:
        /*002c*/ 	.word	0x00000000
        /*0030*/ 	.short	0x0003
        /*0032*/ 	.short	0x0014
        /*0034*/ 	.byte	0x00, 0xf0, 0x11, 0x00


	//----- nvinfo : EIATTR_KPARAM_INFO
	.align		4
.L_419:
        /*0038*/ 	.byte	0x04, 0x17
        /*003a*/ 	.short	(.L_421 - .L_420)
.L_420:
        /*003c*/ 	.word	0x00000000
        /*0040*/ 	.short	0x0002
        /*0042*/ 	.short	0x0010
        /*0044*/ 	.byte	0x00, 0xf0, 0x11, 0x00


	//----- nvinfo : EIATTR_KPARAM_INFO
	.align		4
.L_421:
        /*0048*/ 	.byte	0x04, 0x17
        /*004a*/ 	.short	(.L_423 - .L_422)
.L_422:
        /*004c*/ 	.word	0x00000000
        /*0050*/ 	.short	0x0001
        /*0052*/ 	.short	0x0008
        /*0054*/ 	.byte	0x00, 0xf5, 0x21, 0x00


	//----- nvinfo : EIATTR_KPARAM_INFO
	.align		4
.L_423:
        /*0058*/ 	.byte	0x04, 0x17
        /*005a*/ 	.short	(.L_425 - .L_424)
.L_424:
        /*005c*/ 	.word	0x00000000
        /*0060*/ 	.short	0x0000
        /*0062*/ 	.short	0x0000
        /*0064*/ 	.byte	0x00, 0xf5, 0x21, 0x00


	//----- nvinfo : EIATTR_SPARSE_MMA_MASK
	.align		4
.L_425:
        /*0068*/ 	.byte	0x03, 0x50
        /*006a*/ 	.short	0x0000


	//----- nvinfo : EIATTR_MAXREG_COUNT
	.align		4
        /*006c*/ 	.byte	0x03, 0x1b
        /*006e*/ 	.short	0x00ff


	//----- nvinfo : EIATTR_MERCURY_ISA_VERSION
	.align		4
        /*0070*/ 	.byte	0x03, 0x5f
        /*0072*/ 	.short	0x0101


	//----- nvinfo : EIATTR_VRC_CTA_INIT_COUNT
	.align		4
        /*0074*/ 	.byte	0x02, 0x4a
	.zero		1
	.zero		1


	//----- nvinfo : EIATTR_EXIT_INSTR_OFFSETS
	.align		4
        /*0078*/ 	.byte	0x04, 0x1c
        /*007a*/ 	.short	(.L_427 - .L_426)


	//   ....[0]....
.L_426:
        /*007c*/ 	.word	0x00000070


	//   ....[1]....
        /*0080*/ 	.word	0x00000150


	//   ....[2]....
        /*0084*/ 	.word	0x00000190


	//----- nvinfo : EIATTR_CRS_STACK_SIZE
	.align		4
.L_427:
        /*0088*/ 	.byte	0x04, 0x1e
        /*008a*/ 	.short	(.L_429 - .L_428)
.L_428:
        /*008c*/ 	.word	0x00000000


	//----- nvinfo : EIATTR_CBANK_PARAM_SIZE
	.align		4
.L_429:
        /*0090*/ 	.byte	0x03, 0x19
        /*0092*/ 	.short	0x0020


	//----- nvinfo : EIATTR_PARAM_CBANK
	.align		4
        /*0094*/ 	.byte	0x04, 0x0a
        /*0096*/ 	.short	(.L_431 - .L_430)
	.align		4
.L_430:
        /*0098*/ 	.word	index@(.nv.constant0._ZN8pygpukit3ops5audio21extract_frames_kernelEPKfPfiiii)
        /*009c*/ 	.short	0x0380
        /*009e*/ 	.short	0x0020


	//----- nvinfo : EIATTR_SW_WAR
	.align		4
.L_431:
        /*00a0*/ 	.byte	0x04, 0x36
        /*00a2*/ 	.short	(.L_433 - .L_432)
.L_432:
        /*00a4*/ 	.word	0x00000008
.L_433:


//--------------------- .nv.info._ZN8pygpukit3ops5audio29apply_window_to_frames_kernelEPfPKfii --------------------------
	.section	.nv.info._ZN8pygpukit3ops5audio29apply_window_to_frames_kernelEPfPKfii,"",@"SHT_CUDA_INFO"
	.sectionflags	@""
	.align	4


	//----- nvinfo : EIATTR_CUDA_API_VERSION
	.align		4
        /*0000*/ 	.byte	0x04, 0x37
        /*0002*/ 	.short	(.L_435 - .L_434)
.L_434:
        /*0004*/ 	.word	0x00000082


	//----- nvinfo : EIATTR_KPARAM_INFO
	.align		4
.L_435:
        /*0008*/ 	.byte	0x04, 0x17
        /*000a*/ 	.short	(.L_437 - .L_436)
.L_436:
        /*000c*/ 	.word	0x00000000
        /*0010*/ 	.short	0x0003
        /*0012*/ 	.short	0x0014
        /*0014*/ 	.byte	0x00, 0xf0, 0x11, 0x00


	//----- nvinfo : EIATTR_KPARAM_INFO
	.align		4
.L_437:
        /*0018*/ 	.byte	0x04, 0x17
        /*001a*/ 	.short	(.L_439 - .L_438)
.L_438:
        /*001c*/ 	.word	0x00000000
        /*0020*/ 	.short	0x0002
        /*0022*/ 	.short	0x0010
        /*0024*/ 	.byte	0x00, 0xf0, 0x11, 0x00


	//----- nvinfo : EIATTR_KPARAM_INFO
	.align		4
.L_439:
        /*0028*/ 	.byte	0x04, 0x17
        /*002a*/ 	.short	(.L_441 - .L_440)
.L_440:
        /*002c*/ 	.word	0x00000000
        /*0030*/ 	.short	0x0001
        /*0032*/ 	.short	0x0008
        /*0034*/ 	.byte	0x00, 0xf5, 0x21, 0x00


	//----- nvinfo : EIATTR_KPARAM_INFO
	.align		4
.L_441:
        /*0038*/ 	.byte	0x04, 0x17
        /*003a*/ 	.short	(.L_443 - .L_442)
.L_442:
        /*003c*/ 	.word	0x00000000
        /*0040*/ 	.short	0x0000
        /*0042*/ 	.short	0x0000
        /*0044*/ 	.byte	0x00, 0xf5, 0x21, 0x00


	//----- nvinfo : EIATTR_SPARSE_MMA_MASK
	.align		4
.L_443:
        /*0048*/ 	.byte	0x03, 0x50
        /*004a*/ 	.short	0x0000


	//----- nvinfo : EIATTR_MAXREG_COUNT
	.align		4
        /*004c*/ 	.byte	0x03, 0x1b
        /*004e*/ 	.short	0x00ff


	//----- nvinfo : EIATTR_MERCURY_ISA_VERSION
	.align		4
        /*0050*/ 	.byte	0x03, 0x5f
        /*0052*/ 	.short	0x0101


	//----- nvinfo : EIATTR_VRC_CTA_INIT_COUNT
	.align		4
        /*0054*/ 	.byte	0x02, 0x4a
	.zero		1
	.zero		1


	//----- nvinfo : EIATTR_EXIT_INSTR_OFFSETS
	.align		4
        /*0058*/ 	.byte	0x04, 0x1c
        /*005a*/ 	.short	(.L_445 - .L_444)


	//   ....[0]....
.L_444:
        /*005c*/ 	.word	0x00000060


	//   ....[1]....
        /*0060*/ 	.word	0x00000110


	//----- nvinfo : EIATTR_CBANK_PARAM_SIZE
	.align		4
.L_445:
        /*0064*/ 	.byte	0x03, 0x19
        /*0066*/ 	.short	0x0018


	//----- nvinfo : EIATTR_PARAM_CBANK
	.align		4
        /*0068*/ 	.byte	0x04, 0x0a
        /*006a*/ 	.short	(.L_447 - .L_446)
	.align		4
.L_446:
        /*006c*/ 	.word	index@(.nv.constant0._ZN8pygpukit3ops5audio29apply_window_to_frames_kernelEPfPKfii)
        /*0070*/ 	.short	0x0380
        /*0072*/ 	.short	0x0018


	//----- nvinfo : EIATTR_SW_WAR
	.align		4
.L_447:
        /*0074*/ 	.byte	0x04, 0x36
        /*0076*/ 	.short	(.L_449 - .L_448)
.L_448:
        /*0078*/ 	.word	0x00000008
.L_449:


//--------------------- .nv.info._ZN8pygpukit3ops5audio26fft_real_to_complex_kernelEPKfS3_PfS4_iii --------------------------
	.section	.nv.info._ZN8pygpukit3ops5audio26fft_real_to_complex_kernelEPKfS3_PfS4_iii,"",@"SHT_CUDA_INFO"
	.sectionflags	@""
	.align	4


	//----- nvinfo : EIATTR_CUDA_API_VERSION
	.align		4
        /*0000*/ 	.byte	0x04, 0x37
        /*0002*/ 	.short	(.L_451 - .L_450)
.L_450:
        /*0004*/ 	.word	0x00000082


	//----- nvinfo : EIATTR_KPARAM_INFO
	.align		4
.L_451:
        /*0008*/ 	.byte	0x04, 0x17
        /*000a*/ 	.short	(.L_453 - .L_452)
.L_452:
        /*000c*/ 	.word	0x00000000
        /*0010*/ 	.short	0x0006
        /*0012*/ 	.short	0x0028
        /*0014*/ 	.byte	0x00, 0xf0, 0x11, 0x00


	//----- nvinfo : EIATTR_KPARAM_INFO
	.align		4
.L_453:
        /*0018*/ 	.byte	0x04, 0x17
        /*001a*/ 	.short	(.L_455 - .L_454)
.L_454:
        /*001c*/ 	.word	0x00000000
        /*0020*/ 	.short	0x0005
        /*0022*/ 	.short	0x0024
        /*0024*/ 	.byte	0x00, 0xf0, 0x11, 0x00


	//----- nvinfo : EIATTR_KPARAM_INFO
	.align		4
.L_455:
        /*0028*/ 	.byte	0x04, 0x17
        /*002a*/ 	.short	(.L_457 - .L_456)
.L_456:
        /*002c*/ 	.word	0x00000000
        /*0030*/ 	.short	0x0004
        /*0032*/ 	.short	0x0020
        /*0034*/ 	.byte	0x00, 0xf0, 0x11, 0x00


	//----- nvinfo : EIATTR_KPARAM_INFO
	.align		4
.L_457:
        /*0038*/ 	.byte	0x04, 0x17
        /*003a*/ 	.short	(.L_459 - .L_458)
.L_458:
        /*003c*/ 	.word	0x00000000
        /*0040*/ 	.short	0x0003
        /*0042*/ 	.short	0x0018
        /*0044*/ 	.byte	0x00, 0xf5, 0x21, 0x00


	//----- nvinfo : EIATTR_KPARAM_INFO
	.align		4
.L_459:
        /*0048*/ 	.byte	0x04, 0x17
        /*004a*/ 	.short	(.L_461 - .L_460)
.L_460:
        /*004c*/ 	.word	0x00000000
        /*0050*/ 	.short	0x0002
        /*0052*/ 	.short	0x0010
        /*0054*/ 	.byte	0x00, 0xf5, 0x21, 0x00


	//----- nvinfo : EIATTR_KPARAM_INFO
	.align		4
.L_461:
        /*0058*/ 	.byte	0x04, 0x17
        /*005a*/ 	.short	(.L_463 - .L_462)
.L_462:
        /*005c*/ 	.word	0x00000000
        /*0060*/ 	.short	0x0001
        /*0062*/ 	.short	0x0008
        /*0064*/ 	.byte	0x00, 0xf5, 0x21, 0x00


	//----- nvinfo : EIATTR_KPARAM_INFO
	.align		4
.L_463:
        /*0068*/ 	.byte	0x04, 0x17
        /*006a*/ 	.short	(.L_465 - .L_464)
.L_464:
        /*006c*/ 	.word	0x00000000
        /*0070*/ 	.short	0x0000
        /*0072*/ 	.short	0x0000
        /*0074*/ 	.byte	0x00, 0xf5, 0x21, 0x00


	//----- nvinfo : EIATTR_SPARSE_MMA_MASK
	.align		4
.L_465:
        /*0078*/ 	.byte	0x03, 0x50
        /*007a*/ 	.short	0x0000


	//----- nvinfo : EIATTR_MAXREG_COUNT
	.align		4
        /*007c*/ 	.byte	0x03, 0x1b
        /*007e*/ 	.short	0x00ff


	//----- nvinfo : EIATTR_MERCURY_ISA_VERSION
	.align		4
        /*0080*/ 	.byte	0x03, 0x5f
        /*0082*/ 	.short	0x0101


	//----- nvinfo : EIATTR_VRC_CTA_INIT_COUNT
	.align		4
        /*0084*/ 	.byte	0x02, 0x4a
	.zero		1
	.zero		1


	//----- nvinfo : EIATTR_EXIT_INSTR_OFFSETS
	.align		4
        /*0088*/ 	.byte	0x04, 0x1c
        /*008a*/ 	.short	(.L_467 - .L_466)


	//   ....[0]....
.L_466:
        /*008c*/ 	.word	0x000000a0


	//   ....[1]....
        /*0090*/ 	.word	0x000001b0


	//----- nvinfo : EIATTR_CBANK_PARAM_SIZE
	.align		4
.L_467:
        /*0094*/ 	.byte	0x03, 0x19
        /*0096*/ 	.short	0x002c


	//----- nvinfo : EIATTR_PARAM_CBANK
	.align		4
        /*0098*/ 	.byte	0x04, 0x0a
        /*009a*/ 	.short	(.L_469 - .L_468)
	.align		4
.L_468:
        /*009c*/ 	.word	index@(.nv.constant0._ZN8pygpukit3ops5audio26fft_real_to_complex_kernelEPKfS3_PfS4_iii)
        /*00a0*/ 	.short	0x0380
        /*00a2*/ 	.short	0x002c


	//----- nvinfo : EIATTR_SW_WAR
	.align		4
.L_469:
        /*00a4*/ 	.byte	0x04, 0x36
        /*00a6*/ 	.short	(.L_471 - .L_470)
.L_470:
        /*00a8*/ 	.word	0x00000008
.L_471:


//--------------------- .nv.info._ZN8pygpukit3ops5audio20fft_butterfly_kernelEPfS2_iii --------------------------
	.section	.nv.info._ZN8pygpukit3ops5audio20fft_butterfly_kernelEPfS2_iii,"",@"SHT_CUDA_INFO"
	.sectionflags	@""
	.align	4


	//----- nvinfo : EIATTR_CUDA_API_VERSION
	.align		4
        /*0000*/ 	.byte	0x04, 0x37
        /*0002*/ 	.short	(.L_473 - .L_472)
.L_472:
        /*0004*/ 	.word	0x00000082


	//----- nvinfo : EIATTR_KPARAM_INFO
	.align		4
.L_473:
        /*0008*/ 	.byte	0x04, 0x17
        /*000a*/ 	.short	(.L_475 - .L_474)
.L_474:
        /*000c*/ 	.word	0x00000000
        /*0010*/ 	.short	0x0004
        /*0012*/ 	.short	0x0018
        /*0014*/ 	.byte	0x00, 0xf0, 0x11, 0x00


	//----- nvinfo : EIATTR_KPARAM_INFO
	.align		4
.L_475:
        /*0018*/ 	.byte	0x04, 0x17
        /*001a*/ 	.short	(.L_477 - .L_476)
.L_476:
        /*001c*/ 	.word	0x00000000
        /*0020*/ 	.short	0x0003
        /*0022*/ 	.short	0x0014
        /*0024*/ 	.byte	0x00, 0xf0, 0x11, 0x00


	//----- nvinfo : EIATTR_KPARAM_INFO
	.align		4
.L_477:
        /*0028*/ 	.byte	0x04, 0x17
        /*002a*/ 	.short	(.L_479 - .L_478)
.L_478:
        /*002c*/ 	.word	0x00000000
        /*0030*/ 	.short	0x0002
        /*0032*/ 	.short	0x0010
        /*0034*/ 	.byte	0x00, 0xf0, 0x11, 0x00


	//----- nvinfo : EIATTR_KPARAM_INFO
	.align		4
.L_479:
        /*0038*/ 	.byte	0x04, 0x17
        /*003a*/ 	.short	(.L_481 - .L_480)
.L_480:
        /*003c*/ 	.word	0x00000000
        /*0040*/ 	.short	0x0001
        /*0042*/ 	.short	0x0008
        /*0044*/ 	.byte	0x00, 0xf5, 0x21, 0x00


	//----- nvinfo : EIATTR_KPARAM_INFO
	.align		4
.L_481:
        /*0048*/ 	.byte	0x04, 0x17
        /*004a*/ 	.short	(.L_483 - .L_482)
.L_482:
        /*004c*/ 	.word	0x00000000
        /*0050*/ 	.short	0x0000
        /*0052*/ 	.short	0x0000
        /*0054*/ 	.byte	0x00, 0xf5, 0x21, 0x00


	//----- nvinfo : EIATTR_SPARSE_MMA_MASK
	.align		4
.L_483:
        /*0058*/ 	.byte	0x03, 0x50
        /*005a*/ 	.short	0x0000


	//----- nvinfo : EIATTR_MAXREG_COUNT
	.align		4
        /*005c*/ 	.byte	0x03, 0x1b
        /*005e*/ 	.short	0x00ff


	//----- nvinfo : EIATTR_MERCURY_ISA_VERSION
	.align		4
        /*0060*/ 	.byte	0x03, 0x5f
        /*0062*/ 	.short	0x0101


	//----- nvinfo : EIATTR_VRC_CTA_INIT_COUNT
	.align		4
        /*0064*/ 	.byte	0x02, 0x4a
	.zero		1
	.zero		1


	//----- nvinfo : EIATTR_EXIT_INSTR_OFFSETS
	.align		4
        /*0068*/ 	.byte	0x04, 0x1c
        /*006a*/ 	.short	(.L_485 - .L_484)


	//   ....[0]....
.L_484:
        /*006c*/ 	.word	0x00000050


	//   ....[1]....
        /*0070*/ 	.word	0x00000410


	//   ....[2]....
        /*0074*/ 	.word	0x00001120


	//----- nvinfo : EIATTR_CRS_STACK_SIZE
	.align		4
.L_485:
        /*0078*/ 	.byte	0x04, 0x1e
        /*007a*/ 	.short	(.L_487 - .L_486)
.L_486:
        /*007c*/ 	.word	0x00000000


	//----- nvinfo : EIATTR_CBANK_PARAM_SIZE
	.align		4
.L_487:
        /*0080*/ 	.byte	0x03, 0x19
        /*0082*/ 	.short	0x001c


	//----- nvinfo : EIATTR_PARAM_CBANK
	.align		4
        /*0084*/ 	.byte	0x04, 0x0a
        /*0086*/ 	.short	(.L_489 - .L_488)
	.align		4
.L_488:
        /*0088*/ 	.word	index@(.nv.constant0._ZN8pygpukit3ops5audio20fft_butterfly_kernelEPfS2_iii)
        /*008c*/ 	.short	0x0380
        /*008e*/ 	.short	0x001c


	//----- nvinfo : EIATTR_SW_WAR
	.align		4
.L_489:
        /*0090*/ 	.byte	0x04, 0x36
        /*0092*/ 	.short	(.L_491 - .L_490)
.L_490:
        /*0094*/ 	.word	0x00000008
.L_491:


//--------------------- .nv.info._ZN8pygpukit3ops5audio22fft_bit_reverse_kernelEPKfS3_PfS4_iii --------------------------
	.section	.nv.info._ZN8pygpukit3ops5audio22fft_bit_reverse_kernelEPKfS3_PfS4_iii,"",@"SHT_CUDA_INFO"
	.sectionflags	@""
	.align	4


	//----- nvinfo : EIATTR_CUDA_API_VERSION
	.align		4
        /*0000*/ 	.byte	0x04, 0x37
        /*0002*/ 	.short	(.L_493 - .L_492)
.L_492:
        /*0004*/ 	.word	0x00000082


	//----- nvinfo : EIATTR_KPARAM_INFO
	.align		4
.L_493:
        /*0008*/ 	.byte	0x04, 0x17
        /*000a*/ 	.short	(.L_495 - .L_494)
.L_494:
        /*000c*/ 	.word	0x00000000
        /*0010*/ 	.short	0x0006
        /*0012*/ 	.short	0x0028
        /*0014*/ 	.byte	0x00, 0xf0, 0x11, 0x00


	//----- nvinfo : EIATTR_KPARAM_INFO
	.align		4
.L_495:
        /*0018*/ 	.byte	0x04, 0x17
        /*001a*/ 	.short	(.L_497 - .L_496)
.L_496:
        /*001c*/ 	.word	0x00000000
        /*0020*/ 	.short	0x0005
        /*0022*/ 	.short	0x0024
        /*0024*/ 	.byte	0x00, 0xf0, 0x11, 0x00


	//----- nvinfo : EIATTR_KPARAM_INFO
	.align		4
.L_497:
        /*0028*/ 	.byte	0x04, 0x17
        /*002a*/ 	.short	(.L_499 - .L_498)
.L_498:
        /*002c*/ 	.word	0x00000000
        /*0030*/ 	.short	0x0004
        /*0032*/ 	.short	0x0020
        /*0034*/ 	.byte	0x00, 0xf0, 0x11, 0x00


	//----- nvinfo : EIATTR_KPARAM_INFO
	.align		4
.L_499:
        /*0038*/ 	.byte	0x04, 0x17
        /*003a*/ 	.short	(.L_501 - .L_500)
.L_500:
        /*003c*/ 	.word	0x00000000
        /*0040*/ 	.short	0x0003
        /*0042*/ 	.short	0x0018
        /*0044*/ 	.byte	0x00, 0xf5, 0x21, 0x00


	//----- nvinfo : EIATTR_KPARAM_INFO
	.align		4
.L_501:
        /*0048*/ 	.byte	0x04, 0x17
        /*004a*/ 	.short	(.L_503 - .L_502)
.L_502:
        /*004c*/ 	.word	0x00000000
        /*0050*/ 	.short	0x0002
        /*0052*/ 	.short	0x0010
        /*0054*/ 	.byte	0x00, 0xf5, 0x21, 0x00


	//----- nvinfo : EIATTR_KPARAM_INFO
	.align		4
.L_503:
        /*0058*/ 	.byte	0x04, 0x17
        /*005a*/ 	.short	(.L_505 - .L_504)
.L_504:
        /*005c*/ 	.word	0x00000000
        /*0060*/ 	.short	0x0001
        /*0062*/ 	.short	0x0008
        /*0064*/ 	.byte	0x00, 0xf5, 0x21, 0x00


	//----- nvinfo : EIATTR_KPARAM_INFO
	.align		4
.L_505:
        /*0068*/ 	.byte	0x04, 0x17
        /*006a*/ 	.short	(.L_507 - .L_506)
.L_506:
        /*006c*/ 	.word	0x00000000
        /*0070*/ 	.short	0x0000
        /*0072*/ 	.short	0x0000
        /*0074*/ 	.byte	0x00, 0xf5, 0x21, 0x00


	//----- nvinfo : EIATTR_SPARSE_MMA_MASK
	.align		4
.L_507:
        /*0078*/ 	.byte	0x03, 0x50
        /*007a*/ 	.short	0x0000


	//----- nvinfo : EIATTR_MAXREG_COUNT
	.align		4
        /*007c*/ 	.byte	0x03, 0x1b
        /*007e*/ 	.short	0x00ff


	//----- nvinfo : EIATTR_MERCURY_ISA_VERSION
	.align		4
        /*0080*/ 	.byte	0x03, 0x5f
        /*0082*/ 	.short	0x0101


	//----- nvinfo : EIATTR_VRC_CTA_INIT_COUNT
	.align		4
        /*0084*/ 	.byte	0x02, 0x4a
	.zero		1
	.zero		1


	//----- nvinfo : EIATTR_EXIT_INSTR_OFFSETS
	.align		4
        /*0088*/ 	.byte	0x04, 0x1c
        /*008a*/ 	.short	(.L_509 - .L_508)


	//   ....[0]....
.L_508:
        /*008c*/ 	.word	0x000000a0


	//   ....[1]....
        /*0090*/ 	.word	0x00000950


	//----- nvinfo : EIATTR_CBANK_PARAM_SIZE
	.align		4
.L_509:
        /*0094*/ 	.byte	0x03, 0x19
        /*0096*/ 	.short	0x002c


	//----- nvinfo : EIATTR_PARAM_CBANK
	.align		4
        /*0098*/ 	.byte	0x04, 0x0a
        /*009a*/ 	.short	(.L_511 - .L_510)
	.align		4
.L_510:
        /*009c*/ 	.word	index@(.nv.constant0._ZN8pygpukit3ops5audio22fft_bit_reverse_kernelEPKfS3_PfS4_iii)
        /*00a0*/ 	.short	0x0380
        /*00a2*/ 	.short	0x002c


	//----- nvinfo : EIATTR_SW_WAR
	.align		4
.L_511:
        /*00a4*/ 	.byte	0x04, 0x36
        /*00a6*/ 	.short	(.L_513 - .L_512)
.L_512:
        /*00a8*/ 	.word	0x00000008
.L_513:


//--------------------- .nv.info._ZN8pygpukit3ops5audio20spectral_gate_kernelEPfPKfiiif --------------------------
	.section	.nv.info._ZN8pygpukit3ops5audio20spectral_gate_kernelEPfPKfiiif,"",@"SHT_CUDA_INFO"
	.sectionflags	@""
	.align	4


	//----- nvinfo : EIATTR_CUDA_API_VERSION
	.align		4
        /*0000*/ 	.byte	0x04, 0x37
        /*0002*/ 	.short	(.L_515 - .L_514)
.L_514:
        /*0004*/ 	.word	0x00000082


	//----- nvinfo : EIATTR_KPARAM_INFO
	.align		4
.L_515:
        /*0008*/ 	.byte	0x04, 0x17
        /*000a*/ 	.short	(.L_517 - .L_516)
.L_516:
        /*000c*/ 	.word	0x00000000
        /*0010*/ 	.short	0x0005
        /*0012*/ 	.short	0x001c
        /*0014*/ 	.byte	0x00, 0xf0, 0x11, 0x00


	//----- nvinfo : EIATTR_KPARAM_INFO
	.align		4
.L_517:
        /*0018*/ 	.byte	0x04, 0x17
        /*001a*/ 	.short	(.L_519 - .L_518)
.L_518:
        /*001c*/ 	.word	0x00000000
        /*0020*/ 	.short	0x0004
        /*0022*/ 	.short	0x0018
        /*0024*/ 	.byte	0x00, 0xf0, 0x11, 0x00


	//----- nvinfo : EIATTR_KPARAM_INFO
	.align		4
.L_519:
        /*0028*/ 	.byte	0x04, 0x17
        /*002a*/ 	.short	(.L_521 - .L_520)
.L_520:
        /*002c*/ 	.word	0x00000000
        /*0030*/ 	.short	0x0003
        /*0032*/ 	.short	0x0014
        /*0034*/ 	.byte	0x00, 0xf0, 0x11, 0x00


	//----- nvinfo : EIATTR_KPARAM_INFO
	.align		4
.L_521:
        /*0038*/ 	.byte	0x04, 0x17
        /*003a*/ 	.short	(.L_523 - .L_522)
.L_522:
        /*003c*/ 	.word	0x00000000
        /*0040*/ 	.short	0x0002
        /*0042*/ 	.short	0x0010
        /*0044*/ 	.byte	0x00, 0xf0, 0x11, 0x00


	//----- nvinfo : EIATTR_KPARAM_INFO
	.align		4
.L_523:
        /*0048*/ 	.byte	0x04, 0x17
        /*004a*/ 	.short	(.L_525 - .L_524)
.L_524:
        /*004c*/ 	.word	0x00000000
        /*0050*/ 	.short	0x0001
        /*0052*/ 	.short	0x0008
        /*0054*/ 	.byte	0x00, 0xf5, 0x21, 0x00


	//----- nvinfo : EIATTR_KPARAM_INFO
	.align		4
.L_525:
        /*0058*/ 	.byte	0x04, 0x17
        /*005a*/ 	.short	(.L_527 - .L_526)
.L_526:
        /*005c*/ 	.word	0x00000000
        /*0060*/ 	.short	0x0000
        /*0062*/ 	.short	0x0000
        /*0064*/ 	.byte	0x00, 0xf5, 0x21, 0x00


	//----- nvinfo : EIATTR_SPARSE_MMA_MASK
	.align		4
.L_527:
        /*0068*/ 	.byte	0x03, 0x50
        /*006a*/ 	.short	0x0000


	//----- nvinfo : EIATTR_MAXREG_COUNT
	.align		4
        /*006c*/ 	.byte	0x03, 0x1b
        /*006e*/ 	.short	0x00ff


	//----- nvinfo : EIATTR_MERCURY_ISA_VERSION
	.align		4
        /*0070*/ 	.byte	0x03, 0x5f
        /*0072*/ 	.short	0x0101


	//----- nvinfo : EIATTR_VRC_CTA_INIT_COUNT
	.align		4
        /*0074*/ 	.byte	0x02, 0x4a
	.zero		1
	.zero		1


	//----- nvinfo : EIATTR_EXIT_INSTR_OFFSETS
	.align		4
        /*0078*/ 	.byte	0x04, 0x1c
        /*007a*/ 	.short	(.L_529 - .L_528)


	//   ....[0]....
.L_528:
        /*007c*/ 	.word	0x00000070


	//   ....[1]....
        /*0080*/ 	.word	0x00000400


	//----- nvinfo : EIATTR_CRS_STACK_SIZE
	.align		4
.L_529:
        /*0084*/ 	.byte	0x04, 0x1e
        /*0086*/ 	.short	(.L_531 - .L_530)
.L_530:
        /*0088*/ 	.word	0x00000000


	//----- nvinfo : EIATTR_CBANK_PARAM_SIZE
	.align		4
.L_531:
        /*008c*/ 	.byte	0x03, 0x19
        /*008e*/ 	.short	0x0020


	//----- nvinfo : EIATTR_PARAM_CBANK
	.align		4
        /*0090*/ 	.byte	0x04, 0x0a
        /*0092*/ 	.short	(.L_533 - .L_532)
	.align		4
.L_532:
        /*0094*/ 	.word	index@(.nv.constant0._ZN8pygpukit3ops5audio20spectral_gate_kernelEPfPKfiiif)
        /*0098*/ 	.short	0x0380
        /*009a*/ 	.short	0x0020


	//----- nvinfo : EIATTR_SW_WAR
	.align		4
.L_533:
        /*009c*/ 	.byte	0x04, 0x36
        /*009e*/ 	.short	(.L_535 - .L_534)
.L_534:
        /*00a0*/ 	.word	0x00000008
.L_535:


//--------------------- .nv.info._ZN8pygpukit3ops5audio24short_term_energy_kernelEPKfPfiii --------------------------
	.section	.nv.info._ZN8pygpukit3ops5audio24short_term_energy_kernelEPKfPfiii,"",@"SHT_CUDA_INFO"
	.sectionflags	@""
	.align	4


	//----- nvinfo : EIATTR_CUDA_API_VERSION
	.align		4
        /*0000*/ 	.byte	0x04, 0x37
        /*0002*/ 	.short	(.L_537 - .L_536)
.L_536:
        /*0004*/ 	.word	0x00000082


	//----- nvinfo : EIATTR_KPARAM_INFO
	.align		4
.L_537:
        /*0008*/ 	.byte	0x04, 0x17
        /*000a*/ 	.short	(.L_539 - .L_538)
.L_538:
        /*000c*/ 	.word	0x00000000
        /*0010*/ 	.short	0x0004
        /*0012*/ 	.short	0x0018
        /*0014*/ 	.byte	0x00, 0xf0, 0x11, 0x00


	//----- nvinfo : EIATTR_KPARAM_INFO
	.align		4
.L_539:
        /*0018*/ 	.byte	0x04, 0x17
        /*001a*/ 	.short	(.L_541 - .L_540)
.L_540:
        /*001c*/ 	.word	0x00000000
        /*0020*/ 	.short	0x0003
        /*0022*/ 	.short	0x0014
        /*0024*/ 	.byte	0x00, 0xf0, 0x11, 0x00


	//----- nvinfo : EIATTR_KPARAM_INFO
	.align		4
.L_541:
        /*0028*/ 	.byte	0x04, 0x17
        /*002a*/ 	.short	(.L_543 - .L_542)
.L_542:
        /*002c*/ 	.word	0x00000000
        /*0030*/ 	.short	0x0002
        /*0032*/ 	.short	0x0010
        /*0034*/ 	.byte	0x00, 0xf0, 0x11, 0x00


	//----- nvinfo : EIATTR_KPARAM_INFO
	.align		4
.L_543:
        /*0038*/ 	.byte	0x04, 0x17
        /*003a*/ 	.short	(.L_545 - .L_544)
.L_544:
        /*003c*/ 	.word	0x00000000
        /*0040*/ 	.short	0x0001
        /*0042*/ 	.short	0x0008
        /*0044*/ 	.byte	0x00, 0xf5, 0x21, 0x00


	//----- nvinfo : EIATTR_KPARAM_INFO
	.align		4
.L_545:
        /*0048*/ 	.byte	0x04, 0x17
        /*004a*/ 	.short	(.L_547 - .L_546)
.L_546:
        /*004c*/ 	.word	0x00000000
        /*0050*/ 	.short	0x0000
        /*0052*/ 	.short	0x0000
        /*0054*/ 	.byte	0x00, 0xf5, 0x21, 0x00


	//----- nvinfo : EIATTR_SPARSE_MMA_MASK
	.align		4
.L_547:
        /*0058*/ 	.byte	0x03, 0x50
        /*005a*/ 	.short	0x0000


	//----- nvinfo : EIATTR_MAXREG_COUNT
	.align		4
        /*005c*/ 	.byte	0x03, 0x1b
        /*005e*/ 	.short	0x00ff


	//----- nvinfo : EIATTR_NUM_BARRIERS
	.align		4
        /*0060*/ 	.byte	0x02, 0x4c
        /*0062*/ 	.byte	0x01
	.zero		1


	//----- nvinfo : EIATTR_MERCURY_ISA_VERSION
	.align		4
        /*0064*/ 	.byte	0x03, 0x5f
        /*0066*/ 	.short	0x0101


	//----- nvinfo : EIATTR_VRC_CTA_INIT_COUNT
	.align		4
        /*0068*/ 	.byte	0x02, 0x4a
	.zero		1
	.zero		1


	//----- nvinfo : EIATTR_EXIT_INSTR_OFFSETS
	.align		4
        /*006c*/ 	.byte	0x04, 0x1c
        /*006e*/ 	.short	(.L_549 - .L_548)


	//   ....[0]....
.L_548:
        /*0070*/ 	.word	0x00000040


	//   ....[1]....
        /*0074*/ 	.word	0x00000330


	//   ....[2]....
        /*0078*/ 	.word	0x00000480


	//----- nvinfo : EIATTR_CRS_STACK_SIZE
	.align		4
.L_549:
        /*007c*/ 	.byte	0x04, 0x1e
        /*007e*/ 	.short	(.L_551 - .L_550)
.L_550:
        /*0080*/ 	.word	0x00000000


	//----- nvinfo : EIATTR_CBANK_PARAM_SIZE
	.align		4
.L_551:
        /*0084*/ 	.byte	0x03, 0x19
        /*0086*/ 	.short	0x001c


	//----- nvinfo : EIATTR_PARAM_CBANK
	.align		4
        /*0088*/ 	.byte	0x04, 0x0a
        /*008a*/ 	.short	(.L_553 - .L_552)
	.align		4
.L_552:
        /*008c*/ 	.word	index@(.nv.constant0._ZN8pygpukit3ops5audio24short_term_energy_kernelEPKfPfiii)
        /*0090*/ 	.short	0x0380
        /*0092*/ 	.short	0x001c


	//----- nvinfo : EIATTR_SW_WAR
	.align		4
.L_553:
        /*0094*/ 	.byte	0x04, 0x36
        /*0096*/ 	.short	(.L_555 - .L_554)
.L_554:
        /*0098*/ 	.word	0x00000008
.L_555:


//--------------------- .nv.info._ZN8pygpukit3ops5audio17noise_gate_kernelEPfmf --------------------------
	.section	.nv.info._ZN8pygpukit3ops5audio17noise_gate_kernelEPfmf,"",@"SHT_CUDA_INFO"
	.sectionflags	@""
	.align	4


	//----- nvinfo : EIATTR_CUDA_API_VERSION
	.align		4
        /*0000*/ 	.byte	0x04, 0x37
        /*0002*/ 	.short	(.L_557 - .L_556)
.L_556:
        /*0004*/ 	.word	0x00000082


	//----- nvinfo : EIATTR_KPARAM_INFO
	.align		4
.L_557:
        /*0008*/ 	.byte	0x04, 0x17
        /*000a*/ 	.short	(.L_559 - .L_558)
.L_558:
        /*000c*/ 	.word	0x00000000
        /*0010*/ 	.short	0x0002
        /*0012*/ 	.short	0x0010
        /*0014*/ 	.byte	0x00, 0xf0, 0x11, 0x00


	//----- nvinfo : EIATTR_KPARAM_INFO
	.align		4
.L_559:
        /*0018*/ 	.byte	0x04, 0x17
        /*001a*/ 	.short	(.L_561 - .L_560)
.L_560:
        /*001c*/ 	.word	0x00000000
        /*0020*/ 	.short	0x0001
        /*0022*/ 	.short	0x0008
        /*0024*/ 	.byte	0x00, 0xf0, 0x21, 0x00


	//----- nvinfo : EIATTR_KPARAM_INFO
	.align		4
.L_561:
        /*0028*/ 	.byte	0x04, 0x17
        /*002a*/ 	.short	(.L_563 - .L_562)
.L_562:
        /*002c*/ 	.word	0x00000000
        /*0030*/ 	.short	0x0000
        /*0032*/ 	.short	0x0000
        /*0034*/ 	.byte	0x00, 0xf5, 0x21, 0x00


	//----- nvinfo : EIATTR_SPARSE_MMA_MASK
	.align		4
.L_563:
        /*0038*/ 	.byte	0x03, 0x50
        /*003a*/ 	.short	0x0000


	//----- nvinfo : EIATTR_MAXREG_COUNT
	.align		4
        /*003c*/ 	.byte	0x03, 0x1b
        /*003e*/ 	.short	0x00ff


	//----- nvinfo : EIATTR_MERCURY_ISA_VERSION
	.align		4
        /*0040*/ 	.byte	0x03, 0x5f
        /*0042*/ 	.short	0x0101


	//----- nvinfo : EIATTR_VRC_CTA_INIT_COUNT
	.align		4
        /*0044*/ 	.byte	0x02, 0x4a
	.zero		1
	.zero		1


	//----- nvinfo : EIATTR_EXIT_INSTR_OFFSETS
	.align		4
        /*0048*/ 	.byte	0x04, 0x1c
        /*004a*/ 	.short	(.L_565 - .L_564)


	//   ....[0]....
.L_564:
        /*004c*/ 	.word	0x00000080


	//   ....[1]....
        /*0050*/ 	.word	0x00000100


	//   ....[2]....
        /*0054*/ 	.word	0x00000120


	//----- nvinfo : EIATTR_CBANK_PARAM_SIZE
	.align		4
.L_565:
        /*0058*/ 	.byte	0x03, 0x19
        /*005a*/ 	.short	0x0014


	//----- nvinfo : EIATTR_PARAM_CBANK
	.align		4
        /*005c*/ 	.byte	0x04, 0x0a
        /*005e*/ 	.short	(.L_567 - .L_566)
	.align		4
.L_566:
        /*0060*/ 	.word	index@(.nv.constant0._ZN8pygpukit3ops5audio17noise_gate_kernelEPfmf)
        /*0064*/ 	.short	0x0380
        /*0066*/ 	.short	0x0014


	//----- nvinfo : EIATTR_SW_WAR
	.align		4
.L_567:
        /*0068*/ 	.byte	0x04, 0x36
        /*006a*/ 	.short	(.L_569 - .L_568)
.L_568:
        /*006c*/ 	.word	0x00000008
.L_569:


//--------------------- .nv.info._ZN8pygpukit3ops5audio19highpass_iir_kernelEPfmf --------------------------
	.section	.nv.info._ZN8pygpukit3ops5audio19highpass_iir_kernelEPfmf,"",@"SHT_CUDA_INFO"
	.sectionflags	@""
	.align	4


	//----- nvinfo : EIATTR_CUDA_API_VERSION
	.align		4
        /*0000*/ 	.byte	0x04, 0x37
        /*0002*/ 	.short	(.L_571 - .L_570)
.L_570:
        /*0004*/ 	.word	0x00000082


	//----- nvinfo : EIATTR_KPARAM_INFO
	.align		4
.L_571:
        /*0008*/ 	.byte	0x04, 0x17
        /*000a*/ 	.short	(.L_573 - .L_572)
.L_572:
        /*000c*/ 	.word	0x00000000
        /*0010*/ 	.short	0x0002
        /*0012*/ 	.short	0x0010
        /*0014*/ 	.byte	0x00, 0xf0, 0x11, 0x00


	//----- nvinfo : EIATTR_KPARAM_INFO
	.align		4
.L_573:
        /*0018*/ 	.byte	0x04, 0x17
        /*001a*/ 	.short	(.L_575 - .L_574)
.L_574:
        /*001c*/ 	.word	0x00000000
        /*0020*/ 	.short	0x0001
        /*0022*/ 	.short	0x0008
        /*0024*/ 	.byte	0x00, 0xf0, 0x21, 0x00


	//----- nvinfo : EIATTR_KPARAM_INFO
	.align		4
.L_575:
        /*0028*/ 	.byte	0x04, 0x17
        /*002a*/ 	.short	(.L_577 - .L_576)
.L_576:
        /*002c*/ 	.word	0x00000000
        /*0030*/ 	.short	0x0000
        /*0032*/ 	.short	0x0000
        /*0034*/ 	.byte	0x00, 0xf5, 0x21, 0x00


	//----- nvinfo : EIATTR_SPARSE_MMA_MASK
	.align		4
.L_577:
        /*0038*/ 	.byte	0x03, 0x50
        /*003a*/ 	.short	0x0000


	//----- nvinfo : EIATTR_MAXREG_COUNT
	.align		4
        /*003c*/ 	.byte	0x03, 0x1b
        /*003e*/ 	.short	0x00ff


	//----- nvinfo : EIATTR_MERCURY_ISA_VERSION
	.align		4
        /*0040*/ 	.byte	0x03, 0x5f
        /*0042*/ 	.short	0x0101


	//----- nvinfo : EIATTR_VRC_CTA_INIT_COUNT
	.align		4
        /*0044*/ 	.byte	0x02, 0x4a
	.zero		1
	.zero		1


	//----- nvinfo : EIATTR_EXIT_INSTR_OFFSETS
	.align		4
        /*0048*/ 	.byte	0x04, 0x1c
        /*004a*/ 	.short	(.L_579 - .L_578)


	//   ....[0]....
.L_578:
        /*004c*/ 	.word	0x00000070


	//   ....[1]....
        /*0050*/ 	.word	0x00000790


	//   ....[2]....
        /*0054*/ 	.word	0x00000b00


	//   ....[3]....
        /*0058*/ 	.word	0x00000d40


	//   ....[4]....
        /*005c*/ 	.word	0x00000ea0


	//----- nvinfo : EIATTR_CBANK_PARAM_SIZE
	.align		4
.L_579:
        /*0060*/ 	.byte	0x03, 0x19
        /*0062*/ 	.short	0x0014


	//----- nvinfo : EIATTR_PARAM_CBANK
	.align		4
        /*0064*/ 	.byte	0x04, 0x0a
        /*0066*/ 	.short	(.L_581 - .L_580)
	.align		4
.L_580:
        /*0068*/ 	.word	index@(.nv.constant0._ZN8pygpukit3ops5audio19highpass_iir_kernelEPfmf)
        /*006c*/ 	.short	0x0380
        /*006e*/ 	.short	0x0014


	//----- nvinfo : EIATTR_SW_WAR
	.align		4
.L_581:
        /*0070*/ 	.byte	0x04, 0x36
        /*0072*/ 	.short	(.L_583 - .L_582)
.L_582:
        /*0074*/ 	.word	0x00000008
.L_583:


//--------------------- .nv.info._ZN8pygpukit3ops5audio20subtract_mean_kernelEPfmf --------------------------
	.section	.nv.info._ZN8pygpukit3ops5audio20subtract_mean_kernelEPfmf,"",@"SHT_CUDA_INFO"
	.sectionflags	@""
	.align	4


	//----- nvinfo : EIATTR_CUDA_API_VERSION
	.align		4
        /*0000*/ 	.byte	0x04, 0x37
        /*0002*/ 	.short	(.L_585 - .L_584)
.L_584:
        /*0004*/ 	.word	0x00000082


	//----- nvinfo : EIATTR_KPARAM_INFO
	.align		4
.L_585:
        /*0008*/ 	.byte	0x04, 0x17
        /*000a*/ 	.short	(.L_587 - .L_586)
.L_586:
        /*000c*/ 	.word	0x00000000
        /*0010*/ 	.short	0x0002
        /*0012*/ 	.short	0x0010
        /*0014*/ 	.byte	0x00, 0xf0, 0x11, 0x00


	//----- nvinfo : EIATTR_KPARAM_INFO
	.align		4
.L_587:
        /*0018*/ 	.byte	0x04, 0x17
        /*001a*/ 	.short	(.L_589 - .L_588)
.L_588:
        /*001c*/ 	.word	0x00000000
        /*0020*/ 	.short	0x0001
        /*0022*/ 	.short	0x0008
        /*0024*/ 	.byte	0x00, 0xf0, 0x21, 0x00


	//----- nvinfo : EIATTR_KPARAM_INFO
	.align		4
.L_589:
        /*0028*/ 	.byte	0x04, 0x17
        /*002a*/ 	.short	(.L_591 - .L_590)
.L_590:
        /*002c*/ 	.word	0x00000000
        /*0030*/ 	.short	0x0000
        /*0032*/ 	.short	0x0000
        /*0034*/ 	.byte	0x00, 0xf5, 0x21, 0x00


	//----- nvinfo : EIATTR_SPARSE_MMA_MASK
	.align		4
.L_591:
        /*0038*/ 	.byte	0x03, 0x50
        /*003a*/ 	.short	0x0000


	//----- nvinfo : EIATTR_MAXREG_COUNT
	.align		4
        /*003c*/ 	.byte	0x03, 0x1b
        /*003e*/ 	.short	0x00ff


	//----- nvinfo : EIATTR_MERCURY_ISA_VERSION
	.align		4
        /*0040*/ 	.byte	0x03, 0x5f
        /*0042*/ 	.short	0x0101


	//----- nvinfo : EIATTR_VRC_CTA_INIT_COUNT
	.align		4
        /*0044*/ 	.byte	0x02, 0x4a
	.zero		1
	.zero		1


	//----- nvinfo : EIATTR_EXIT_INSTR_OFFSETS
	.align		4
        /*0048*/ 	.byte	0x04, 0x1c
        /*004a*/ 	.short	(.L_593 - .L_592)


	//   ....[0]....
.L_592:
        /*004c*/ 	.word	0x00000080


	//   ....[1]....
        /*0050*/ 	.word	0x00000110


	//----- nvinfo : EIATTR_CBANK_PARAM_SIZE
	.align		4
.L_593:
        /*0054*/ 	.byte	0x03, 0x19
        /*0056*/ 	.short	0x0014


	//----- nvinfo : EIATTR_PARAM_CBANK
	.align		4
        /*0058*/ 	.byte	0x04, 0x0a
        /*005a*/ 	.short	(.L_595 - .L_594)
	.align		4
.L_594:
        /*005c*/ 	.word	index@(.nv.constant0._ZN8pygpukit3ops5audio20subtract_mean_kernelEPfmf)
        /*0060*/ 	.short	0x0380
        /*0062*/ 	.short	0x0014


	//----- nvinfo : EIATTR_SW_WAR
	.align		4
.L_595:
        /*0064*/ 	.byte	0x04, 0x36
        /*0066*/ 	.short	(.L_597 - .L_596)
.L_596:
        /*0068*/ 	.word	0x00000008
.L_597:


//--------------------- .nv.info._ZN8pygpukit3ops5audio18compute_sum_kernelEPKfPfm --------------------------
	.section	.nv.info._ZN8pygpukit3ops5audio18compute_sum_kernelEPKfPfm,"",@"SHT_CUDA_INFO"
	.sectionflags	@""
	.align	4


	//----- nvinfo : EIATTR_CUDA_API_VERSION
	.align		4
        /*0000*/ 	.byte	0x04, 0x37
        /*0002*/ 	.short	(.L_599 - .L_598)
.L_598:
        /*0004*/ 	.word	0x00000082


	//----- nvinfo : EIATTR_KPARAM_INFO
	.align		4
.L_599:
        /*0008*/ 	.byte	0x04, 0x17
        /*000a*/ 	.short	(.L_601 - .L_600)
.L_600:
        /*000c*/ 	.word	0x00000000
        /*0010*/ 	.short	0x0002
        /*0012*/ 	.short	0x0010
        /*0014*/ 	.byte	0x00, 0xf0, 0x21, 0x00


	//----- nvinfo : EIATTR_KPARAM_INFO
	.align		4
.L_601:
        /*0018*/ 	.byte	0x04, 0x17
        /*001a*/ 	.short	(.L_603 - .L_602)
.L_602:
        /*001c*/ 	.word	0x00000000
        /*0020*/ 	.short	0x0001
        /*0022*/ 	.short	0x0008
        /*0024*/ 	.byte	0x00, 0xf5, 0x21, 0x00


	//----- nvinfo : EIATTR_KPARAM_INFO
	.align		4
.L_603:
        /*0028*/ 	.byte	0x04, 0x17
        /*002a*/ 	.short	(.L_605 - .L_604)
.L_604:
        /*002c*/ 	.word	0x00000000
        /*0030*/ 	.short	0x0000
        /*0032*/ 	.short	0x0000
        /*0034*/ 	.byte	0x00, 0xf5, 0x21, 0x00


	//----- nvinfo : EIATTR_SPARSE_MMA_MASK
	.align		4
.L_605:
        /*0038*/ 	.byte	0x03, 0x50
        /*003a*/ 	.short	0x0000


	//----- nvinfo : EIATTR_MAXREG_COUNT
	.align		4
        /*003c*/ 	.byte	0x03, 0x1b
        /*003e*/ 	.short	0x00ff


	//----- nvinfo : EIATTR_NUM_BARRIERS
	.align		4
        /*0040*/ 	.byte	0x02, 0x4c
        /*0042*/ 	.byte	0x01
	.zero		1


	//----- nvinfo : EIATTR_MERCURY_ISA_VERSION
	.align		4
        /*0044*/ 	.byte	0x03, 0x5f
        /*0046*/ 	.short	0x0101


	//----- nvinfo : EIATTR_VRC_CTA_INIT_COUNT
	.align		4
        /*0048*/ 	.byte	0x02, 0x4a
	.zero		1
	.zero		1


	//----- nvinfo : EIATTR_EXIT_INSTR_OFFSETS
	.align		4
        /*004c*/ 	.byte	0x04, 0x1c
        /*004e*/ 	.short	(.L_607 - .L_606)


	//   ....[0]....
.L_606:
        /*0050*/ 	.word	0x00000230


	//   ....[1]....
        /*0054*/ 	.word	0x000002b0


	//----- nvinfo : EIATTR_CBANK_PARAM_SIZE
	.align		4
.L_607:
        /*0058*/ 	.byte	0x03, 0x19
        /*005a*/ 	.short	0x0018


	//----- nvinfo : EIATTR_PARAM_CBANK
	.align		4
        /*005c*/ 	.byte	0x04, 0x0a
        /*005e*/ 	.short	(.L_609 - .L_608)
	.align		4
.L_608:
        /*0060*/ 	.word	index@(.nv.constant0._ZN8pygpukit3ops5audio18compute_sum_kernelEPKfPfm)
        /*0064*/ 	.short	0x0380
        /*0066*/ 	.short	0x0018


	//----- nvinfo : EIATTR_SW_WAR
	.align		4
.L_609:
        /*0068*/ 	.byte	0x04, 0x36
        /*006a*/ 	.short	(.L_611 - .L_610)
.L_610:
        /*006c*/ 	.word	0x00000008
.L_611:


//--------------------- .nv.info._ZN8pygpukit3ops5audio28deemphasis_sequential_kernelEPfmf --------------------------
	.section	.nv.info._ZN8pygpukit3ops5audio28deemphasis_sequential_kernelEPfmf,"",@"SHT_CUDA_INFO"
	.sectionflags	@""
	.align	4


	//----- nvinfo : EIATTR_CUDA_API_VERSION
	.align		4
        /*0000*/ 	.byte	0x04, 0x37
        /*0002*/ 	.short	(.L_613 - .L_612)
.L_612:
        /*0004*/ 	.word	0x00000082


	//----- nvinfo : EIATTR_KPARAM_INFO
	.align		4
.L_613:
        /*0008*/ 	.byte	0x04, 0x17
        /*000a*/ 	.short	(.L_615 - .L_614)
.L_614:
        /*000c*/ 	.word	0x00000000
        /*0010*/ 	.short	0x0002
        /*0012*/ 	.short	0x0010
        /*0014*/ 	.byte	0x00, 0xf0, 0x11, 0x00


	//----- nvinfo : EIATTR_KPARAM_INFO
	.align		4
.L_615:
        /*0018*/ 	.byte	0x04, 0x17
        /*001a*/ 	.short	(.L_617 - .L_616)
.L_616:
        /*001c*/ 	.word	0x00000000
        /*0020*/ 	.short	0x0001
        /*0022*/ 	.short	0x0008
        /*0024*/ 	.byte	0x00, 0xf0, 0x21, 0x00


	//----- nvinfo : EIATTR_KPARAM_INFO
	.align		4
.L_617:
        /*0028*/ 	.byte	0x04, 0x17
        /*002a*/ 	.short	(.L_619 - .L_618)
.L_618:
        /*002c*/ 	.word	0x00000000
        /*0030*/ 	.short	0x0000
        /*0032*/ 	.short	0x0000
        /*0034*/ 	.byte	0x00, 0xf5, 0x21, 0x00


	//----- nvinfo : EIATTR_SPARSE_MMA_MASK
	.align		4
.L_619:
        /*0038*/ 	.byte	0x03, 0x50
        /*003a*/ 	.short	0x0000


	//----- nvinfo : EIATTR_MAXREG_COUNT
	.align		4
        /*003c*/ 	.byte	0x03, 0x1b
        /*003e*/ 	.short	0x00ff


	//----- nvinfo : EIATTR_MERCURY_ISA_VERSION
	.align		4
        /*0040*/ 	.byte	0x03, 0x5f
        /*0042*/ 	.short	0x0101


	//----- nvinfo : EIATTR_VRC_CTA_INIT_COUNT
	.align		4
        /*0044*/ 	.byte	0x02, 0x4a
	.zero		1
	.zero		1


	//----- nvinfo : EIATTR_EXIT_INSTR_OFFSETS
	.align		4
        /*0048*/ 	.byte	0x04, 0x1c
        /*004a*/ 	.short	(.L_621 - .L_620)


	//   ....[0]....
.L_620:
        /*004c*/ 	.word	0x00000070


	//   ....[1]....
        /*0050*/ 	.word	0x00000580


	//   ....[2]....
        /*0054*/ 	.word	0x000007d0


	//   ....[3]....
        /*0058*/ 	.word	0x00000940


	//   ....[4]....
        /*005c*/ 	.word	0x00000a70


	//----- nvinfo : EIATTR_CBANK_PARAM_SIZE
	.align		4
.L_621:
        /*0060*/ 	.byte	0x03, 0x19
        /*0062*/ 	.short	0x0014


	//----- nvinfo : EIATTR_PARAM_CBANK
	.align		4
        /*0064*/ 	.byte	0x04, 0x0a
        /*0066*/ 	.short	(.L_623 - .L_622)
	.align		4
.L_622:
        /*0068*/ 	.word	index@(.nv.constant0._ZN8pygpukit3ops5audio28deemphasis_sequential_kernelEPfmf)
        /*006c*/ 	.short	0x0380
        /*006e*/ 	.short	0x0014


	//----- nvinfo : EIATTR_SW_WAR
	.align		4
.L_623:
        /*0070*/ 	.byte	0x04, 0x36
        /*0072*/ 	.short	(.L_625 - .L_624)
.L_624:
        /*0074*/ 	.word	0x00000008
.L_625:


//--------------------- .nv.info._ZN8pygpukit3ops5audio18preemphasis_kernelEPfmf --------------------------
	.section	.nv.info._ZN8pygpukit3ops5audio18preemphasis_kernelEPfmf,"",@"SHT_CUDA_INFO"
	.sectionflags	@""
	.align	4


	//----- nvinfo : EIATTR_CUDA_API_VERSION
	.align		4
        /*0000*/ 	.byte	0x04, 0x37
        /*0002*/ 	.short	(.L_627 - .L_626)
.L_626:
        /*0004*/ 	.word	0x00000082


	//----- nvinfo : EIATTR_KPARAM_INFO
	.align		4
.L_627:
        /*0008*/ 	.byte	0x04, 0x17
        /*000a*/ 	.short	(.L_629 - .L_628)
.L_628:
        /*000c*/ 	.word	0x00000000
        /*0010*/ 	.short	0x0002
        /*0012*/ 	.short	0x0010
        /*0014*/ 	.byte	0x00, 0xf0, 0x11, 0x00


	//----- nvinfo : EIATTR_KPARAM_INFO
	.align		4
.L_629:
        /*0018*/ 	.byte	0x04, 0x17
        /*001a*/ 	.short	(.L_631 - .L_630)
.L_630:
        /*001c*/ 	.word	0x00000000
        /*0020*/ 	.short	0x0001
        /*0022*/ 	.short	0x0008
        /*0024*/ 	.byte	0x00, 0xf0, 0x21, 0x00


	//----- nvinfo : EIATTR_KPARAM_INFO
	.align		4
.L_631:
        /*0028*/ 	.byte	0x04, 0x17
        /*002a*/ 	.short	(.L_633 - .L_632)
.L_632:
        /*002c*/ 	.word	0x00000000
        /*0030*/ 	.short	0x0000
        /*0032*/ 	.short	0x0000
        /*0034*/ 	.byte	0x00, 0xf5, 0x21, 0x00


	//----- nvinfo : EIATTR_SPARSE_MMA_MASK
	.align		4
.L_633:
        /*0038*/ 	.byte	0x03, 0x50
        /*003a*/ 	.short	0x0000


	//----- nvinfo : EIATTR_MAXREG_COUNT
	.align		4
        /*003c*/ 	.byte	0x03, 0x1b
        /*003e*/ 	.short	0x00ff


	//----- nvinfo : EIATTR_MERCURY_ISA_VERSION
	.align		4
        /*0040*/ 	.byte	0x03, 0x5f
        /*0042*/ 	.short	0x0101


	//----- nvinfo : EIATTR_VRC_CTA_INIT_COUNT
	.align		4
        /*0044*/ 	.byte	0x02, 0x4a
	.zero		1
	.zero		1


	//----- nvinfo : EIATTR_EXIT_INSTR_OFFSETS
	.align		4
        /*0048*/ 	.byte	0x04, 0x1c
        /*004a*/ 	.short	(.L_635 - .L_634)


	//   ....[0]....
.L_634:
        /*004c*/ 	.word	0x00000080


	//   ....[1]....
        /*0050*/ 	.word	0x00000140


	//----- nvinfo : EIATTR_CBANK_PARAM_SIZE
	.align		4
.L_635:
        /*0054*/ 	.byte	0x03, 0x19
        /*0056*/ 	.short	0x0014


	//----- nvinfo : EIATTR_PARAM_CBANK
	.align		4
        /*0058*/ 	.byte	0x04, 0x0a
        /*005a*/ 	.short	(.L_637 - .L_636)
	.align		4
.L_636:
        /*005c*/ 	.word	index@(.nv.constant0._ZN8pygpukit3ops5audio18preemphasis_kernelEPfmf)
        /*0060*/ 	.short	0x0380
        /*0062*/ 	.short	0x0014


	//----- nvinfo : EIATTR_SW_WAR
	.align		4
.L_637:
        /*0064*/ 	.byte	0x04, 0x36
        /*0066*/ 	.short	(.L_639 - .L_638)
.L_638:
        /*0068*/ 	.word	0x00000008
.L_639:


//--------------------- .nv.info._ZN8pygpukit3ops5audio30vad_compute_noise_floor_kernelEPKfPfi --------------------------
	.section	.nv.info._ZN8pygpukit3ops5audio30vad_compute_noise_floor_kernelEPKfPfi,"",@"SHT_CUDA_INFO"
	.sectionflags	@""
	.align	4


	//----- nvinfo : EIATTR_CUDA_API_VERSION
	.align		4
        /*0000*/ 	.byte	0x04, 0x37
        /*0002*/ 	.short	(.L_641 - .L_640)
.L_640:
        /*0004*/ 	.word	0x00000082


	//----- nvinfo : EIATTR_KPARAM_INFO
	.align		4
.L_641:
        /*0008*/ 	.byte	0x04, 0x17
        /*000a*/ 	.short	(.L_643 - .L_642)
.L_642:
        /*000c*/ 	.word	0x00000000
        /*0010*/ 	.short	0x0002
        /*0012*/ 	.short	0x0010
        /*0014*/ 	.byte	0x00, 0xf0, 0x11, 0x00


	//----- nvinfo : EIATTR_KPARAM_INFO
	.align		4
.L_643:
        /*0018*/ 	.byte	0x04, 0x17
        /*001a*/ 	.short	(.L_645 - .L_644)
.L_644:
        /*001c*/ 	.word	0x00000000
        /*0020*/ 	.short	0x0001
        /*0022*/ 	.short	0x0008
        /*0024*/ 	.byte	0x00, 0xf5, 0x21, 0x00


	//----- nvinfo : EIATTR_KPARAM_INFO
	.align		4
.L_645:
        /*0028*/ 	.byte	0x04, 0x17
        /*002a*/ 	.short	(.L_647 - .L_646)
.L_646:
        /*002c*/ 	.word	0x00000000
        /*0030*/ 	.short	0x0000
        /*0032*/ 	.short	0x0000
        /*0034*/ 	.byte	0x00, 0xf5, 0x21, 0x00


	//----- nvinfo : EIATTR_SPARSE_MMA_MASK
	.align		4
.L_647:
        /*0038*/ 	.byte	0x03, 0x50
        /*003a*/ 	.short	0x0000


	//----- nvinfo : EIATTR_MAXREG_COUNT
	.align		4
        /*003c*/ 	.byte	0x03, 0x1b
        /*003e*/ 	.short	0x00ff


	//----- nvinfo : EIATTR_NUM_BARRIERS
	.align		4
        /*0040*/ 	.byte	0x02, 0x4c
        /*0042*/ 	.byte	0x01
	.zero		1


	//----- nvinfo : EIATTR_MERCURY_ISA_VERSION
	.align		4
        /*0044*/ 	.byte	0x03, 0x5f
        /*0046*/ 	.short	0x0101


	//----- nvinfo : EIATTR_VRC_CTA_INIT_COUNT
	.align		4
        /*0048*/ 	.byte	0x02, 0x4a
	.zero		1
	.zero		1


	//----- nvinfo : EIATTR_EXIT_INSTR_OFFSETS
	.align		4
        /*004c*/ 	.byte	0x04, 0x1c
        /*004e*/ 	.short	(.L_649 - .L_648)


	//   ....[0]....
.L_648:
        /*0050*/ 	.word	0x00000210


	//   ....[1]....
        /*0054*/ 	.word	0x00000290


	//----- nvinfo : EIATTR_CBANK_PARAM_SIZE
	.align		4
.L_649:
        /*0058*/ 	.byte	0x03, 0x19
        /*005a*/ 	.short	0x0014


	//----- nvinfo : EIATTR_PARAM_CBANK
	.align		4
        /*005c*/ 	.byte	0x04, 0x0a
        /*005e*/ 	.short	(.L_651 - .L_650)
	.align		4
.L_650:
        /*0060*/ 	.word	index@(.nv.constant0._ZN8pygpukit3ops5audio30vad_compute_noise_floor_kernelEPKfPfi)
        /*0064*/ 	.short	0x0380
        /*0066*/ 	.short	0x0014


	//----- nvinfo : EIATTR_SW_WAR
	.align		4
.L_651:
        /*0068*/ 	.byte	0x04, 0x36
        /*006a*/ 	.short	(.L_653 - .L_652)
.L_652:
        /*006c*/ 	.word	0x00000008
.L_653:


//--------------------- .nv.info._ZN8pygpukit3ops5audio19vad_hangover_kernelEPKiPiii --------------------------
	.section	.nv.info._ZN8pygpukit3ops5audio19vad_hangover_kernelEPKiPiii,"",@"SHT_CUDA_INFO"
	.sectionflags	@""
	.align	4


	//----- nvinfo : EIATTR_CUDA_API_VERSION
	.align		4
        /*0000*/ 	.byte	0x04, 0x37
        /*0002*/ 	.short	(.L_655 - .L_654)
.L_654:
        /*0004*/ 	.word	0x00000082


	//----- nvinfo : EIATTR_KPARAM_INFO
	.align		4
.L_655:
        /*0008*/ 	.byte	0x04, 0x17
        /*000a*/ 	.short	(.L_657 - .L_656)
.L_656:
        /*000c*/ 	.word	0x00000000
        /*0010*/ 	.short	0x0003
        /*0012*/ 	.short	0x0014
        /*0014*/ 	.byte	0x00, 0xf0, 0x11, 0x00


	//----- nvinfo : EIATTR_KPARAM_INFO
	.align		4
.L_657:
        /*0018*/ 	.byte	0x04, 0x17
        /*001a*/ 	.short	(.L_659 - .L_658)
.L_658:
        /*001c*/ 	.word	0x00000000
        /*0020*/ 	.short	0x0002
        /*0022*/ 	.short	0x0010
        /*0024*/ 	.byte	0x00, 0xf0, 0x11, 0x00


	//----- nvinfo : EIATTR_KPARAM_INFO
	.align		4
.L_659:
        /*0028*/ 	.byte	0x04, 0x17
        /*002a*/ 	.short	(.L_661 - .L_660)
.L_660:
        /*002c*/ 	.word	0x00000000
        /*0030*/ 	.short	0x0001
        /*0032*/ 	.short	0x0008
        /*0034*/ 	.byte	0x00, 0xf5, 0x21, 0x00


	//----- nvinfo : EIATTR_KPARAM_INFO
	.align		4
.L_661:
        /*0038*/ 	.byte	0x04, 0x17
        /*003a*/ 	.short	(.L_663 - .L_662)
.L_662:
        /*003c*/ 	.word	0x00000000
        /*0040*/ 	.short	0x0000
        /*0042*/ 	.short	0x0000
        /*0044*/ 	.byte	0x00, 0xf5, 0x21, 0x00


	//----- nvinfo : EIATTR_SPARSE_MMA_MASK
	.align		4
.L_663:
        /*0048*/ 	.byte	0x03, 0x50
        /*004a*/ 	.short	0x0000


	//----- nvinfo : EIATTR_MAXREG_COUNT
	.align		4
        /*004c*/ 	.byte	0x03, 0x1b
        /*004e*/ 	.short	0x00ff


	//----- nvinfo : EIATTR_MERCURY_ISA_VERSION
	.align		4
        /*0050*/ 	.byte	0x03, 0x5f
        /*0052*/ 	.short	0x0101


	//----- nvinfo : EIATTR_VRC_CTA_INIT_COUNT
	.align		4
        /*0054*/ 	.byte	0x02, 0x4a
	.zero		1
	.zero		1


	//----- nvinfo : EIATTR_EXIT_INSTR_OFFSETS
	.align		4
        /*0058*/ 	.byte	0x04, 0x1c
        /*005a*/ 	.short	(.L_665 - .L_664)


	//   ....[0]....
.L_664:
        /*005c*/ 	.word	0x00000070


	//   ....[1]....
        /*0060*/ 	.word	0x00000240


	//----- nvinfo : EIATTR_CRS_STACK_SIZE
	.align		4
.L_665:
        /*0064*/ 	.byte	0x04, 0x1e
        /*0066*/ 	.short	(.L_667 - .L_666)
.L_666:
        /*0068*/ 	.word	0x00000000


	//----- nvinfo : EIATTR_CBANK_PARAM_SIZE
	.align		4
.L_667:
        /*006c*/ 	.byte	0x03, 0x19
        /*006e*/ 	.short	0x0018


	//----- nvinfo : EIATTR_PARAM_CBANK
	.align		4
        /*0070*/ 	.byte	0x04, 0x0a
        /*0072*/ 	.short	(.L_669 - .L_668)
	.align		4
.L_668:
        /*0074*/ 	.word	index@(.nv.constant0._ZN8pygpukit3ops5audio19vad_hangover_kernelEPKiPiii)
        /*0078*/ 	.short	0x0380
        /*007a*/ 	.short	0x0018


	//----- nvinfo : EIATTR_SW_WAR
	.align		4
.L_669:
        /*007c*/ 	.byte	0x04, 0x36
        /*007e*/ 	.short	(.L_671 - .L_670)
.L_670:
        /*0080*/ 	.word	0x00000008
.L_671:


//--------------------- .nv.info._ZN8pygpukit3ops5audio19vad_decision_kernelEPKfS3_Piifff --------------------------
	.section	.nv.info._ZN8pygpukit3ops5audio19vad_decision_kernelEPKfS3_Piifff,"",@"SHT_CUDA_INFO"
	.sectionflags	@""
	.align	4


	//----- nvinfo : EIATTR_CUDA_API_VERSION
	.align		4
        /*0000*/ 	.byte	0x04, 0x37
        /*0002*/ 	.short	(.L_673 - .L_672)
.L_672:
        /*0004*/ 	.word	0x00000082


	//----- nvinfo : EIATTR_KPARAM_INFO
	.align		4
.L_673:
        /*0008*/ 	.byte	0x04, 0x17
        /*000a*/ 	.short	(.L_675 - .L_674)
.L_674:
        /*000c*/ 	.word	0x00000000
        /*0010*/ 	.short	0x0006
        /*0012*/ 	.short	0x0024
        /*0014*/ 	.byte	0x00, 0xf0, 0x11, 0x00


	//----- nvinfo : EIATTR_KPARAM_INFO
	.align		4
.L_675:
        /*0018*/ 	.byte	0x04, 0x17
        /*001a*/ 	.short	(.L_677 - .L_676)
.L_676:
        /*001c*/ 	.word	0x00000000
        /*0020*/ 	.short	0x0005
        /*0022*/ 	.short	0x0020
        /*0024*/ 	.byte	0x00, 0xf0, 0x11, 0x00


	//----- nvinfo : EIATTR_KPARAM_INFO
	.align		4
.L_677:
        /*0028*/ 	.byte	0x04, 0x17
        /*002a*/ 	.short	(.L_679 - .L_678)
.L_678:
        /*002c*/ 	.word	0x00000000
        /*0030*/ 	.short	0x0004
        /*0032*/ 	.short	0x001c
        /*0034*/ 	.byte	0x00, 0xf0, 0x11, 0x00


	//----- nvinfo : EIATTR_KPARAM_INFO
	.align		4
.L_679:
        /*0038*/ 	.byte	0x04, 0x17
        /*003a*/ 	.short	(.L_681 - .L_680)
.L_680:
        /*003c*/ 	.word	0x00000000
        /*0040*/ 	.short	0x0003
        /*0042*/ 	.short	0x0018
        /*0044*/ 	.byte	0x00, 0xf0, 0x11, 0x00


	//----- nvinfo : EIATTR_KPARAM_INFO
	.align		4
.L_681:
        /*0048*/ 	.byte	0x04, 0x17
        /*004a*/ 	.short	(.L_683 - .L_682)
.L_682:
        /*004c*/ 	.word	0x00000000
        /*0050*/ 	.short	0x0002
        /*0052*/ 	.short	0x0010
        /*0054*/ 	.byte	0x00, 0xf5, 0x21, 0x00


	//----- nvinfo : EIATTR_KPARAM_INFO
	.align		4
.L_683:
        /*0058*/ 	.byte	0x04, 0x17
        /*005a*/ 	.short	(.L_685 - .L_684)
.L_684:
        /*005c*/ 	.word	0x00000000
        /*0060*/ 	.short	0x0001
        /*0062*/ 	.short	0x0008
        /*0064*/ 	.byte	0x00, 0xf5, 0x21, 0x00


	//----- nvinfo : EIATTR_KPARAM_INFO
	.align		4
.L_685:
        /*0068*/ 	.byte	0x04, 0x17
        /*006a*/ 	.short	(.L_687 - .L_686)
.L_686:
        /*006c*/ 	.word	0x00000000
        /*0070*/ 	.short	0x0000
        /*0072*/ 	.short	0x0000
        /*0074*/ 	.byte	0x00, 0xf5, 0x21, 0x00


	//----- nvinfo : EIATTR_SPARSE_MMA_MASK
	.align		4
.L_687:
        /*0078*/ 	.byte	0x03, 0x50
        /*007a*/ 	.short	0x0000


	//----- nvinfo : EIATTR_MAXREG_COUNT
	.align		4
        /*007c*/ 	.byte	0x03, 0x1b
        /*007e*/ 	.short	0x00ff


	//----- nvinfo : EIATTR_MERCURY_ISA_VERSION
	.align		4
        /*0080*/ 	.byte	0x03, 0x5f
        /*0082*/ 	.short	0x0101


	//----- nvinfo : EIATTR_VRC_CTA_INIT_COUNT
	.align		4
        /*0084*/ 	.byte	0x02, 0x4a
	.zero		1
	.zero		1


	//----- nvinfo : EIATTR_EXIT_INSTR_OFFSETS
	.align		4
        /*0088*/ 	.byte	0x04, 0x1c
        /*008a*/ 	.short	(.L_689 - .L_688)


	//   ....[0]....
.L_688:
        /*008c*/ 	.word	0x00000070


	//   ....[1]....
        /*0090*/ 	.word	0x000001e0


	//----- nvinfo : EIATTR_CRS_STACK_SIZE
	.align		4
.L_689:
        /*0094*/ 	.byte	0x04, 0x1e
        /*0096*/ 	.short	(.L_691 - .L_690)
.L_690:
        /*0098*/ 	.word	0x00000000


	//----- nvinfo : EIATTR_CBANK_PARAM_SIZE
	.align		4
.L_691:
        /*009c*/ 	.byte	0x03, 0x19
        /*009e*/ 	.short	0x0028


	//----- nvinfo : EIATTR_PARAM_CBANK
	.align		4
        /*00a0*/ 	.byte	0x04, 0x0a
        /*00a2*/ 	.short	(.L_693 - .L_692)
	.align		4
.L_692:
        /*00a4*/ 	.word	index@(.nv.constant0._ZN8pygpukit3ops5audio19vad_decision_kernelEPKfS3_Piifff)
        /*00a8*/ 	.short	0x0380
        /*00aa*/ 	.short	0x0028


	//----- nvinfo : EIATTR_SW_WAR
	.align		4
.L_693:
        /*00ac*/ 	.byte	0x04, 0x36
        /*00ae*/ 	.short	(.L_695 - .L_694)
.L_694:
        /*00b0*/ 	.word	0x00000008
.L_695:


//--------------------- .nv.info._ZN8pygpukit3ops5audio24vad_zero_crossing_kernelEPKfPfiiii --------------------------
	.section	.nv.info._ZN8pygpukit3ops5audio24vad_zero_crossing_kernelEPKfPfiiii,"",@"SHT_CUDA_INFO"
	.sectionflags	@""
	.align	4


	//----- nvinfo : EIATTR_CUDA_API_VERSION
	.align		4
        /*0000*/ 	.byte	0x04, 0x37
        /*0002*/ 	.short	(.L_697 - .L_696)
.L_696:
        /*0004*/ 	.word	0x00000082


	//----- nvinfo : EIATTR_KPARAM_INFO
	.align		4
.L_697:
        /*0008*/ 	.byte	0x04, 0x17
        /*000a*/ 	.short	(.L_699 - .L_698)
.L_698:
        /*000c*/ 	.word	0x00000000
        /*0010*/ 	.short	0x0005
        /*0012*/ 	.short	0x001c
        /*0014*/ 	.byte	0x00, 0xf0, 0x11, 0x00


	//----- nvinfo : EIATTR_KPARAM_INFO
	.align		4
.L_699:
        /*0018*/ 	.byte	0x04, 0x17
        /*001a*/ 	.short	(.L_701 - .L_700)
.L_700:
        /*001c*/ 	.word	0x00000000
        /*0020*/ 	.short	0x0004
        /*0022*/ 	.short	0x0018
        /*0024*/ 	.byte	0x00, 0xf0, 0x11, 0x00


	//----- nvinfo : EIATTR_KPARAM_INFO
	.align		4
.L_701:
        /*0028*/ 	.byte	0x04, 0x17
        /*002a*/ 	.short	(.L_703 - .L_702)
.L_702:
        /*002c*/ 	.word	0x00000000
        /*0030*/ 	.short	0x0003
        /*0032*/ 	.short	0x0014
        /*0034*/ 	.byte	0x00, 0xf0, 0x11, 0x00


	//----- nvinfo : EIATTR_KPARAM_INFO
	.align		4
.L_703:
        /*0038*/ 	.byte	0x04, 0x17
        /*003a*/ 	.short	(.L_705 - .L_704)
.L_704:
        /*003c*/ 	.word	0x00000000
        /*0040*/ 	.short	0x0002
        /*0042*/ 	.short	0x0010
        /*0044*/ 	.byte	0x00, 0xf0, 0x11, 0x00


	//----- nvinfo : EIATTR_KPARAM_INFO
	.align		4
.L_705:
        /*0048*/ 	.byte	0x04, 0x17
        /*004a*/ 	.short	(.L_707 - .L_706)
.L_706:
        /*004c*/ 	.word	0x00000000
        /*0050*/ 	.short	0x0001
        /*0052*/ 	.short	0x0008
        /*0054*/ 	.byte	0x00, 0xf5, 0x21, 0x00


	//----- nvinfo : EIATTR_KPARAM_INFO
	.align		4
.L_707:
        /*0058*/ 	.byte	0x04, 0x17
        /*005a*/ 	.short	(.L_709 - .L_708)
.L_708:
        /*005c*/ 	.word	0x00000000
        /*0060*/ 	.short	0x0000
        /*0062*/ 	.short	0x0000
        /*0064*/ 	.byte	0x00, 0xf5, 0x21, 0x00


	//----- nvinfo : EIATTR_SPARSE_MMA_MASK
	.align		4
.L_709:
        /*0068*/ 	.byte	0x03, 0x50
        /*006a*/ 	.short	0x0000


	//----- nvinfo : EIATTR_MAXREG_COUNT
	.align		4
        /*006c*/ 	.byte	0x03, 0x1b
        /*006e*/ 	.short	0x00ff


	//----- nvinfo : EIATTR_NUM_BARRIERS
	.align		4
        /*0070*/ 	.byte	0x02, 0x4c
        /*0072*/ 	.byte	0x01
	.zero		1


	//----- nvinfo : EIATTR_MERCURY_ISA_VERSION
	.align		4
        /*0074*/ 	.byte	0x03, 0x5f
        /*0076*/ 	.short	0x0101


	//----- nvinfo : EIATTR_VRC_CTA_INIT_COUNT
	.align		4
        /*0078*/ 	.byte	0x02, 0x4a
	.zero		1
	.zero		1


	//----- nvinfo : EIATTR_EXIT_INSTR_OFFSETS
	.align		4
        /*007c*/ 	.byte	0x04, 0x1c
        /*007e*/ 	.short	(.L_711 - .L_710)


	//   ....[0]....
.L_710:
        /*0080*/ 	.word	0x00000040


	//   ....[1]....
        /*0084*/ 	.word	0x000003e0


	//   ....[2]....
        /*0088*/ 	.word	0x00000530


	//----- nvinfo : EIATTR_CRS_STACK_SIZE
	.align		4
.L_711:
        /*008c*/ 	.byte	0x04, 0x1e
        /*008e*/ 	.short	(.L_713 - .L_712)
.L_712:
        /*0090*/ 	.word	0x00000000


	//----- nvinfo : EIATTR_CBANK_PARAM_SIZE
	.align		4
.L_713:
        /*0094*/ 	.byte	0x03, 0x19
        /*0096*/ 	.short	0x0020


	//----- nvinfo : EIATTR_PARAM_CBANK
	.align		4
        /*0098*/ 	.byte	0x04, 0x0a
        /*009a*/ 	.short	(.L_715 - .L_714)
	.align		4
.L_714:
        /*009c*/ 	.word	index@(.nv.constant0._ZN8pygpukit3ops5audio24vad_zero_crossing_kernelEPKfPfiiii)
        /*00a0*/ 	.short	0x0380
        /*00a2*/ 	.short	0x0020


	//----- nvinfo : EIATTR_SW_WAR
	.align		4
.L_715:
        /*00a4*/ 	.byte	0x04, 0x36
        /*00a6*/ 	.short	(.L_717 - .L_716)
.L_716:
        /*00a8*/ 	.word	0x00000008
.L_717:


//--------------------- .nv.info._ZN8pygpukit3ops5audio23vad_frame_energy_kernelEPKfPfiiii --------------------------
	.section	.nv.info._ZN8pygpukit3ops5audio23vad_frame_energy_kernelEPKfPfiiii,"",@"SHT_CUDA_INFO"
	.sectionflags	@""
	.align	4


	//----- nvinfo : EIATTR_CUDA_API_VERSION
	.align		4
        /*0000*/ 	.byte	0x04, 0x37
        /*0002*/ 	.short	(.L_719 - .L_718)
.L_718:
        /*0004*/ 	.word	0x00000082


	//----- nvinfo : EIATTR_KPARAM_INFO
	.align		4
.L_719:
        /*0008*/ 	.byte	0x04, 0x17
        /*000a*/ 	.short	(.L_721 - .L_720)
.L_720:
        /*000c*/ 	.word	0x00000000
        /*0010*/ 	.short	0x0005
        /*0012*/ 	.short	0x001c
        /*0014*/ 	.byte	0x00, 0xf0, 0x11, 0x00


	//----- nvinfo : EIATTR_KPARAM_INFO
	.align		4
.L_721:
        /*0018*/ 	.byte	0x04, 0x17
        /*001a*/ 	.short	(.L_723 - .L_722)
.L_722:
        /*001c*/ 	.word	0x00000000
        /*0020*/ 	.short	0x0004
        /*0022*/ 	.short	0x0018
        /*0024*/ 	.byte	0x00, 0xf0, 0x11, 0x00


	//----- nvinfo : EIATTR_KPARAM_INFO
	.align		4
.L_723:
        /*0028*/ 	.byte	0x04, 0x17
        /*002a*/ 	.short	(.L_725 - .L_724)
.L_724:
        /*002c*/ 	.word	0x00000000
        /*0030*/ 	.short	0x0003
        /*0032*/ 	.short	0x0014
        /*0034*/ 	.byte	0x00, 0xf0, 0x11, 0x00


	//----- nvinfo : EIATTR_KPARAM_INFO
	.align		4
.L_725:
        /*0038*/ 	.byte	0x04, 0x17
        /*003a*/ 	.short	(.L_727 - .L_726)
.L_726:
        /*003c*/ 	.word	0x00000000
        /*0040*/ 	.short	0x0002
        /*0042*/ 	.short	0x0010
        /*0044*/ 	.byte	0x00, 0xf0, 0x11, 0x00


	//----- nvinfo : EIATTR_KPARAM_INFO
	.align		4
.L_727:
        /*0048*/ 	.byte	0x04, 0x17
        /*004a*/ 	.short	(.L_729 - .L_728)
.L_728:
        /*004c*/ 	.word	0x00000000
        /*0050*/ 	.short	0x0001
        /*0052*/ 	.short	0x0008
        /*0054*/ 	.byte	0x00, 0xf5, 0x21, 0x00


	//----- nvinfo : EIATTR_KPARAM_INFO
	.align		4
.L_729:
        /*0058*/ 	.byte	0x04, 0x17
        /*005a*/ 	.short	(.L_731 - .L_730)
.L_730:
        /*005c*/ 	.word	0x00000000
        /*0060*/ 	.short	0x0000
        /*0062*/ 	.short	0x0000
        /*0064*/ 	.byte	0x00, 0xf5, 0x21, 0x00


	//----- nvinfo : EIATTR_SPARSE_MMA_MASK
	.align		4
.L_731:
        /*0068*/ 	.byte	0x03, 0x50
        /*006a*/ 	.short	0x0000


	//----- nvinfo : EIATTR_MAXREG_COUNT
	.align		4
        /*006c*/ 	.byte	0x03, 0x1b
        /*006e*/ 	.short	0x00ff


	//----- nvinfo : EIATTR_NUM_BARRIERS
	.align		4
        /*0070*/ 	.byte	0x02, 0x4c
        /*0072*/ 	.byte	0x01
	.zero		1


	//----- nvinfo : EIATTR_MERCURY_ISA_VERSION
	.align		4
        /*0074*/ 	.byte	0x03, 0x5f
        /*0076*/ 	.short	0x0101


	//----- nvinfo : EIATTR_VRC_CTA_INIT_COUNT
	.align		4
        /*0078*/ 	.byte	0x02, 0x4a
	.zero		1
	.zero		1


	//----- nvinfo : EIATTR_EXIT_INSTR_OFFSETS
	.align		4
        /*007c*/ 	.byte	0x04, 0x1c
        /*007e*/ 	.short	(.L_733 - .L_732)


	//   ....[0]....
.L_732:
        /*0080*/ 	.word	0x00000040


	//   ....[1]....
        /*0084*/ 	.word	0x00000340


	//   ....[2]....
        /*0088*/ 	.word	0x00000560


	//----- nvinfo : EIATTR_CRS_STACK_SIZE
	.align		4
.L_733:
        /*008c*/ 	.byte	0x04, 0x1e
        /*008e*/ 	.short	(.L_735 - .L_734)
.L_734:
        /*0090*/ 	.word	0x00000000


	//----- nvinfo : EIATTR_CBANK_PARAM_SIZE
	.align		4
.L_735:
        /*0094*/ 	.byte	0x03, 0x19
        /*0096*/ 	.short	0x0020


	//----- nvinfo : EIATTR_PARAM_CBANK
	.align		4
        /*0098*/ 	.byte	0x04, 0x0a
        /*009a*/ 	.short	(.L_737 - .L_736)
	.align		4
.L_736:
        /*009c*/ 	.word	index@(.nv.constant0._ZN8pygpukit3ops5audio23vad_frame_energy_kernelEPKfPfiiii)
        /*00a0*/ 	.short	0x0380
        /*00a2*/ 	.short	0x0020


	//----- nvinfo : EIATTR_SW_WAR
	.align		4
.L_737:
        /*00a4*/ 	.byte	0x04, 0x36
        /*00a6*/ 	.short	(.L_739 - .L_738)
.L_738:
        /*00a8*/ 	.word	0x00000008
.L_739:


//--------------------- .nv.info._ZN8pygpukit3ops5audio18overlap_add_kernelEPKfPfii --------------------------
	.section	.nv.info._ZN8pygpukit3ops5audio18overlap_add_kernelEPKfPfii,"",@"SHT_CUDA_INFO"
	.sectionflags	@""
	.align	4


	//----- nvinfo : EIATTR_CUDA_API_VERSION
	.align		4
        /*0000*/ 	.byte	0x04, 0x37
        /*0002*/ 	.short	(.L_741 - .L_740)
.L_740:
        /*0004*/ 	.word	0x00000082


	//----- nvinfo : EIATTR_KPARAM_INFO
	.align		4
.L_741:
        /*0008*/ 	.byte	0x04, 0x17
        /*000a*/ 	.short	(.L_743 - .L_742)
.L_742:
        /*000c*/ 	.word	0x00000000
        /*0010*/ 	.short	0x0003
        /*0012*/ 	.short	0x0014
        /*0014*/ 	.byte	0x00, 0xf0, 0x11, 0x00


	//----- nvinfo : EIATTR_KPARAM_INFO
	.align		4
.L_743:
        /*0018*/ 	.byte	0x04, 0x17
        /*001a*/ 	.short	(.L_745 - .L_744)
.L_744:
        /*001c*/ 	.word	0x00000000
        /*0020*/ 	.short	0x0002
        /*0022*/ 	.short	0x0010
        /*0024*/ 	.byte	0x00, 0xf0, 0x11, 0x00


	//----- nvinfo : EIATTR_KPARAM_INFO
	.align		4
.L_745:
        /*0028*/ 	.byte	0x04, 0x17
        /*002a*/ 	.short	(.L_747 - .L_746)
.L_746:
        /*002c*/ 	.word	0x00000000
        /*0030*/ 	.short	0x0001
        /*0032*/ 	.short	0x0008
        /*0034*/ 	.byte	0x00, 0xf5, 0x21, 0x00


	//----- nvinfo : EIATTR_KPARAM_INFO
	.align		4
.L_747:
        /*0038*/ 	.byte	0x04, 0x17
        /*003a*/ 	.short	(.L_749 - .L_748)
.L_748:
        /*003c*/ 	.word	0x00000000
        /*0040*/ 	.short	0x0000
        /*0042*/ 	.short	0x0000
        /*0044*/ 	.byte	0x00, 0xf5, 0x21, 0x00


	//----- nvinfo : EIATTR_SPARSE_MMA_MASK
	.align		4
.L_749:
        /*0048*/ 	.byte	0x03, 0x50
        /*004a*/ 	.short	0x0000


	//----- nvinfo : EIATTR_MAXREG_COUNT
	.align		4
        /*004c*/ 	.byte	0x03, 0x1b
        /*004e*/ 	.short	0x00ff


	//----- nvinfo : EIATTR_MERCURY_ISA_VERSION
	.align		4
        /*0050*/ 	.byte	0x03, 0x5f
        /*0052*/ 	.short	0x0101


	//----- nvinfo : EIATTR_VRC_CTA_INIT_COUNT
	.align		4
        /*0054*/ 	.byte	0x02, 0x4a
	.zero		1
	.zero		1


	//----- nvinfo : EIATTR_EXIT_INSTR_OFFSETS
	.align		4
        /*0058*/ 	.byte	0x04, 0x1c
        /*005a*/ 	.short	(.L_751 - .L_750)


	//   ....[0]....
.L_750:
        /*005c*/ 	.word	0x00000070


	//   ....[1]....
        /*0060*/ 	.word	0x00000110


	//----- nvinfo : EIATTR_CBANK_PARAM_SIZE
	.align		4
.L_751:
        /*0064*/ 	.byte	0x03, 0x19
        /*0066*/ 	.short	0x0018


	//----- nvinfo : EIATTR_PARAM_CBANK
	.align		4
        /*0068*/ 	.byte	0x04, 0x0a
        /*006a*/ 	.short	(.L_753 - .L_752)
	.align		4
.L_752:
        /*006c*/ 	.word	index@(.nv.constant0._ZN8pygpukit3ops5audio18overlap_add_kernelEPKfPfii)
        /*0070*/ 	.short	0x0380
        /*0072*/ 	.short	0x0018


	//----- nvinfo : EIATTR_SW_WAR
	.align		4
.L_753:
        /*0074*/ 	.byte	0x04, 0x36
        /*0076*/ 	.short	(.L_755 - .L_754)
.L_754:
        /*0078*/ 	.word	0x00000008
.L_755:


//--------------------- .nv.info._ZN8pygpukit3ops5audio24apply_hann_window_kernelEPfi --------------------------
	.section	.nv.info._ZN8pygpukit3ops5audio24apply_hann_window_kernelEPfi,"",@"SHT_CUDA_INFO"
	.sectionflags	@""
	.align	4


	//----- nvinfo : EIATTR_CUDA_API_VERSION
	.align		4
        /*0000*/ 	.byte	0x04, 0x37
        /*0002*/ 	.short	(.L_757 - .L_756)
.L_756:
        /*0004*/ 	.word	0x00000082


	//----- nvinfo : EIATTR_KPARAM_INFO
	.align		4
.L_757:
        /*0008*/ 	.byte	0x04, 0x17
        /*000a*/ 	.short	(.L_759 - .L_758)
.L_758:
        /*000c*/ 	.word	0x00000000
        /*0010*/ 	.short	0x0001
        /*0012*/ 	.short	0x0008
        /*0014*/ 	.byte	0x00, 0xf0, 0x11, 0x00


	//----- nvinfo : EIATTR_KPARAM_INFO
	.align		4
.L_759:
        /*0018*/ 	.byte	0x04, 0x17
        /*001a*/ 	.short	(.L_761 - .L_760)
.L_760:
        /*001c*/ 	.word	0x00000000
        /*0020*/ 	.short	0x0000
        /*0022*/ 	.short	0x0000
        /*0024*/ 	.byte	0x00, 0xf5, 0x21, 0x00


	//----- nvinfo : EIATTR_SPARSE_MMA_MASK
	.align		4
.L_761:
        /*0028*/ 	.byte	0x03, 0x50
        /*002a*/ 	.short	0x0000


	//----- nvinfo : EIATTR_MAXREG_COUNT
	.align		4
        /*002c*/ 	.byte	0x03, 0x1b
        /*002e*/ 	.short	0x00ff


	//----- nvinfo : EIATTR_MERCURY_ISA_VERSION
	.align		4
        /*0030*/ 	.byte	0x03, 0x5f
        /*0032*/ 	.short	0x0101


	//----- nvinfo : EIATTR_VRC_CTA_INIT_COUNT
	.align		4
        /*0034*/ 	.byte	0x02, 0x4a
	.zero		1
	.zero		1


	//----- nvinfo : EIATTR_EXIT_INSTR_OFFSETS
	.align		4
        /*0038*/ 	.byte	0x04, 0x1c
        /*003a*/ 	.short	(.L_763 - .L_762)


	//   ....[0]....
.L_762:
        /*003c*/ 	.word	0x00000080


	//   ....[1]....
        /*0040*/ 	.word	0x00000750


	//----- nvinfo : EIATTR_CRS_STACK_SIZE
	.align		4
.L_763:
        /*0044*/ 	.byte	0x04, 0x1e
        /*0046*/ 	.short	(.L_765 - .L_764)
.L_764:
        /*0048*/ 	.word	0x00000000


	//----- nvinfo : EIATTR_CBANK_PARAM_SIZE
	.align		4
.L_765:
        /*004c*/ 	.byte	0x03, 0x19
        /*004e*/ 	.short	0x000c


	//----- nvinfo : EIATTR_PARAM_CBANK
	.align		4
        /*0050*/ 	.byte	0x04, 0x0a
        /*0052*/ 	.short	(.L_767 - .L_766)
	.align		4
.L_766:
        /*0054*/ 	.word	index@(.nv.constant0._ZN8pygpukit3ops5audio24apply_hann_window_kernelEPfi)
        /*0058*/ 	.short	0x0380
        /*005a*/ 	.short	0x000c


	//----- nvinfo : EIATTR_SW_WAR
	.align		4
.L_767:
        /*005c*/ 	.byte	0x04, 0x36
        /*005e*/ 	.short	(.L_769 - .L_768)
.L_768:
        /*0060*/ 	.word	0x00000008
.L_769:


//--------------------- .nv.info._ZN8pygpukit3ops5audio23ring_buffer_read_kernelEPKfPfiii --------------------------
	.section	.nv.info._ZN8pygpukit3ops5audio23ring_buffer_read_kernelEPKfPfiii,"",@"SHT_CUDA_INFO"
	.sectionflags	@""
	.align	4


	//----- nvinfo : EIATTR_CUDA_API_VERSION
	.align		4
        /*0000*/ 	.byte	0x04, 0x37
        /*0002*/ 	.short	(.L_771 - .L_770)
.L_770:
        /*0004*/ 	.word	0x00000082


	//----- nvinfo : EIATTR_KPARAM_INFO
	.align		4
.L_771:
        /*0008*/ 	.byte	0x04, 0x17
        /*000a*/ 	.short	(.L_773 - .L_772)
.L_772:
        /*000c*/ 	.word	0x00000000
        /*0010*/ 	.short	0x0004
        /*0012*/ 	.short	0x0018
        /*0014*/ 	.byte	0x00, 0xf0, 0x11, 0x00


	//----- nvinfo : EIATTR_KPARAM_INFO
	.align		4
.L_773:
        /*0018*/ 	.byte	0x04, 0x17
        /*001a*/ 	.short	(.L_775 - .L_774)
.L_774:
        /*001c*/ 	.word	0x00000000
        /*0020*/ 	.short	0x0003
        /*0022*/ 	.short	0x0014
        /*0024*/ 	.byte	0x00, 0xf0, 0x11, 0x00


	//----- nvinfo : EIATTR_KPARAM_INFO
	.align		4
.L_775:
        /*0028*/ 	.byte	0x04, 0x17
        /*002a*/ 	.short	(.L_777 - .L_776)
.L_776:
        /*002c*/ 	.word	0x00000000
        /*0030*/ 	.short	0x0002
        /*0032*/ 	.short	0x0010
        /*0034*/ 	.byte	0x00, 0xf0, 0x11, 0x00


	//----- nvinfo : EIATTR_KPARAM_INFO
	.align		4
.L_777:
        /*0038*/ 	.byte	0x04, 0x17
        /*003a*/ 	.short	(.L_779 - .L_778)
.L_778:
        /*003c*/ 	.word	0x00000000
        /*0040*/ 	.short	0x0001
        /*0042*/ 	.short	0x0008
        /*0044*/ 	.byte	0x00, 0xf5, 0x21, 0x00


	//----- nvinfo : EIATTR_KPARAM_INFO
	.align		4
.L_779:
        /*0048*/ 	.byte	0x04, 0x17
        /*004a*/ 	.short	(.L_781 - .L_780)
.L_780:
        /*004c*/ 	.word	0x00000000
        /*0050*/ 	.short	0x0000
        /*0052*/ 	.short	0x0000
        /*0054*/ 	.byte	0x00, 0xf5, 0x21, 0x00


	//----- nvinfo : EIATTR_SPARSE_MMA_MASK
	.align		4
.L_781:
        /*0058*/ 	.byte	0x03, 0x50
        /*005a*/ 	.short	0x0000


	//----- nvinfo : EIATTR_MAXREG_COUNT
	.align		4
        /*005c*/ 	.byte	0x03, 0x1b
        /*005e*/ 	.short	0x00ff


	//----- nvinfo : EIATTR_MERCURY_ISA_VERSION
	.align		4
        /*0060*/ 	.byte	0x03, 0x5f
        /*0062*/ 	.short	0x0101


	//----- nvinfo : EIATTR_VRC_CTA_INIT_COUNT
	.align		4
        /*0064*/ 	.byte	0x02, 0x4a
	.zero		1
	.zero		1


	//----- nvinfo : EIATTR_EXIT_INSTR_OFFSETS
	.align		4
        /*0068*/ 	.byte	0x04, 0x1c
        /*006a*/ 	.short	(.L_783 - .L_782)


	//   ....[0]....
.L_782:
        /*006c*/ 	.word	0x00000070


	//   ....[1]....
        /*0070*/ 	.word	0x00000270


	//----- nvinfo : EIATTR_CBANK_PARAM_SIZE
	.align		4
.L_783:
        /*0074*/ 	.byte	0x03, 0x19
        /*0076*/ 	.short	0x001c


	//----- nvinfo : EIATTR_PARAM_CBANK
	.align		4
        /*0078*/ 	.byte	0x04, 0x0a
        /*007a*/ 	.short	(.L_785 - .L_784)
	.align		4
.L_784:
        /*007c*/ 	.word	index@(.nv.constant0._ZN8pygpukit3ops5audio23ring_buffer_read_kernelEPKfPfiii)
        /*0080*/ 	.short	0x0380
        /*0082*/ 	.short	0x001c


	//----- nvinfo : EIATTR_SW_WAR
	.align		4
.L_785:
        /*0084*/ 	.byte	0x04, 0x36
        /*0086*/ 	.short	(.L_787 - .L_786)
.L_786:
        /*0088*/ 	.word	0x00000008
.L_787:


//--------------------- .nv.info._ZN8pygpukit3ops5audio24ring_buffer_write_kernelEPKfPfiii --------------------------
	.section	.nv.info._ZN8pygpukit3ops5audio24ring_buffer_write_kernelEPKfPfiii,"",@"SHT_CUDA_INFO"
	.sectionflags	@""
	.align	4


	//----- nvinfo : EIATTR_CUDA_API_VERSION
	.align		4
        /*0000*/ 	.byte	0x04, 0x37
        /*0002*/ 	.short	(.L_789 - .L_788)
.L_788:
        /*0004*/ 	.word	0x00000082


	//----- nvinfo : EIATTR_KPARAM_INFO
	.align		4
.L_789:
        /*0008*/ 	.byte	0x04, 0x17
        /*000a*/ 	.short	(.L_791 - .L_790)
.L_790:
        /*000c*/ 	.word	0x00000000
        /*0010*/ 	.short	0x0004
        /*0012*/ 	.short	0x0018
        /*0014*/ 	.byte	0x00, 0xf0, 0x11, 0x00


	//----- nvinfo : EIATTR_KPARAM_INFO
	.align		4
.L_791:
        /*0018*/ 	.byte	0x04, 0x17
        /*001a*/ 	.short	(.L_793 - .L_792)
.L_792:
        /*001c*/ 	.word	0x00000000
        /*0020*/ 	.short	0x0003
        /*0022*/ 	.short	0x0014
        /*0024*/ 	.byte	0x00, 0xf0, 0x11, 0x00


	//----- nvinfo : EIATTR_KPARAM_INFO
	.align		4
.L_793:
        /*0028*/ 	.byte	0x04, 0x17
        /*002a*/ 	.short	(.L_795 - .L_794)
.L_794:
        /*002c*/ 	.word	0x00000000
        /*0030*/ 	.short	0x0002
        /*0032*/ 	.short	0x0010
        /*0034*/ 	.byte	0x00, 0xf0, 0x11, 0x00


	//----- nvinfo : EIATTR_KPARAM_INFO
	.align		4
.L_795:
        /*0038*/ 	.byte	0x04, 0x17
        /*003a*/ 	.short	(.L_797 - .L_796)
.L_796:
        /*003c*/ 	.word	0x00000000
        /*0040*/ 	.short	0x0001
        /*0042*/ 	.short	0x0008
        /*0044*/ 	.byte	0x00, 0xf5, 0x21, 0x00


	//----- nvinfo : EIATTR_KPARAM_INFO
	.align		4
.L_797:
        /*0048*/ 	.byte	0x04, 0x17
        /*004a*/ 	.short	(.L_799 - .L_798)
.L_798:
        /*004c*/ 	.word	0x00000000
        /*0050*/ 	.short	0x0000
        /*0052*/ 	.short	0x0000
        /*0054*/ 	.byte	0x00, 0xf5, 0x21, 0x00


	//----- nvinfo : EIATTR_SPARSE_MMA_MASK
	.align		4
.L_799:
        /*0058*/ 	.byte	0x03, 0x50
        /*005a*/ 	.short	0x0000


	//----- nvinfo : EIATTR_MAXREG_COUNT
	.align		4
        /*005c*/ 	.byte	0x03, 0x1b
        /*005e*/ 	.short	0x00ff


	//----- nvinfo : EIATTR_MERCURY_ISA_VERSION
	.align		4
        /*0060*/ 	.byte	0x03, 0x5f
        /*0062*/ 	.short	0x0101


	//----- nvinfo : EIATTR_VRC_CTA_INIT_COUNT
	.align		4
        /*0064*/ 	.byte	0x02, 0x4a
	.zero		1
	.zero		1


	//----- nvinfo : EIATTR_EXIT_INSTR_OFFSETS
	.align		4
        /*0068*/ 	.byte	0x04, 0x1c
        /*006a*/ 	.short	(.L_801 - .L_800)


	//   ....[0]....
.L_800:
        /*006c*/ 	.word	0x00000070


	//   ....[1]....
        /*0070*/ 	.word	0x00000260


	//----- nvinfo : EIATTR_CBANK_PARAM_SIZE
	.align		4
.L_801:
        /*0074*/ 	.byte	0x03, 0x19
        /*0076*/ 	.short	0x001c


	//----- nvinfo : EIATTR_PARAM_CBANK
	.align		4
        /*0078*/ 	.byte	0x04, 0x0a
        /*007a*/ 	.short	(.L_803 - .L_802)
	.align		4
.L_802:
        /*007c*/ 	.word	index@(.nv.constant0._ZN8pygpukit3ops5audio24ring_buffer_write_kernelEPKfPfiii)
        /*0080*/ 	.short	0x0380
        /*0082*/ 	.short	0x001c


	//----- nvinfo : EIATTR_SW_WAR
	.align		4
.L_803:
        /*0084*/ 	.byte	0x04, 0x36
        /*0086*/ 	.short	(.L_805 - .L_804)
.L_804:
        /*0088*/ 	.word	0x00000008
.L_805:


//--------------------- .nv.info._ZN8pygpukit3ops5audio25resample_polyphase_kernelEPKfPfii --------------------------
	.section	.nv.info._ZN8pygpukit3ops5audio25resample_polyphase_kernelEPKfPfii,"",@"SHT_CUDA_INFO"
	.sectionflags	@""
	.align	4


	//----- nvinfo : EIATTR_CUDA_API_VERSION
	.align		4
        /*0000*/ 	.byte	0x04, 0x37
        /*0002*/ 	.short	(.L_807 - .L_806)
.L_806:
        /*0004*/ 	.word	0x00000082


	//----- nvinfo : EIATTR_KPARAM_INFO
	.align		4
.L_807:
        /*0008*/ 	.byte	0x04, 0x17
        /*000a*/ 	.short	(.L_809 - .L_808)
.L_808:
        /*000c*/ 	.word	0x00000000
        /*0010*/ 	.short	0x0003
        /*0012*/ 	.short	0x0014
        /*0014*/ 	.byte	0x00, 0xf0, 0x11, 0x00


	//----- nvinfo : EIATTR_KPARAM_INFO
	.align		4
.L_809:
        /*0018*/ 	.byte	0x04, 0x17
        /*001a*/ 	.short	(.L_811 - .L_810)
.L_810:
        /*001c*/ 	.word	0x00000000
        /*0020*/ 	.short	0x0002
        /*0022*/ 	.short	0x0010
        /*0024*/ 	.byte	0x00, 0xf0, 0x11, 0x00


	//----- nvinfo : EIATTR_KPARAM_INFO
	.align		4
.L_811:
        /*0028*/ 	.byte	0x04, 0x17
        /*002a*/ 	.short	(.L_813 - .L_812)
.L_812:
        /*002c*/ 	.word	0x00000000
        /*0030*/ 	.short	0x0001
        /*0032*/ 	.short	0x0008
        /*0034*/ 	.byte	0x00, 0xf5, 0x21, 0x00


	//----- nvinfo : EIATTR_KPARAM_INFO
	.align		4
.L_813:
        /*0038*/ 	.byte	0x04, 0x17
        /*003a*/ 	.short	(.L_815 - .L_814)
.L_814:
        /*003c*/ 	.word	0x00000000
        /*0040*/ 	.short	0x0000
        /*0042*/ 	.short	0x0000
        /*0044*/ 	.byte	0x00, 0xf5, 0x21, 0x00


	//----- nvinfo : EIATTR_SPARSE_MMA_MASK
	.align		4
.L_815:
        /*0048*/ 	.byte	0x03, 0x50
        /*004a*/ 	.short	0x0000


	//----- nvinfo : EIATTR_MAXREG_COUNT
	.align		4
        /*004c*/ 	.byte	0x03, 0x1b
        /*004e*/ 	.short	0x00ff


	//----- nvinfo : EIATTR_MERCURY_ISA_VERSION
	.align		4
        /*0050*/ 	.byte	0x03, 0x5f
        /*0052*/ 	.short	0x0101


	//----- nvinfo : EIATTR_VRC_CTA_INIT_COUNT
	.align		4
        /*0054*/ 	.byte	0x02, 0x4a
	.zero		1
	.zero		1


	//----- nvinfo : EIATTR_EXIT_INSTR_OFFSETS
	.align		4
        /*0058*/ 	.byte	0x04, 0x1c
        /*005a*/ 	.short	(.L_817 - .L_816)


	//   ....[0]....
.L_816:
        /*005c*/ 	.word	0x00000070


	//   ....[1]....
        /*0060*/ 	.word	0x000010e0


	//----- nvinfo : EIATTR_CBANK_PARAM_SIZE
	.align		4
.L_817:
        /*0064*/ 	.byte	0x03, 0x19
        /*0066*/ 	.short	0x0018


	//----- nvinfo : EIATTR_PARAM_CBANK
	.align		4
        /*0068*/ 	.byte	0x04, 0x0a
        /*006a*/ 	.short	(.L_819 - .L_818)
	.align		4
.L_818:
        /*006c*/ 	.word	index@(.nv.constant0._ZN8pygpukit3ops5audio25resample_polyphase_kernelEPKfPfii)
        /*0070*/ 	.short	0x0380
        /*0072*/ 	.short	0x0018


	//----- nvinfo : EIATTR_SW_WAR
	.align		4
.L_819:
        /*0074*/ 	.byte	0x04, 0x36
        /*0076*/ 	.short	(.L_821 - .L_820)
.L_820:
        /*0078*/ 	.word	0x00000008
.L_821:


//--------------------- .nv.info._ZN8pygpukit3ops5audio21sum_of_squares_kernelEPKfPfm --------------------------
	.section	.nv.info._ZN8pygpukit3ops5audio21sum_of_squares_kernelEPKfPfm,"",@"SHT_CUDA_INFO"
	.sectionflags	@""
	.align	4


	//----- nvinfo : EIATTR_CUDA_API_VERSION
	.align		4
        /*0000*/ 	.byte	0x04, 0x37
        /*0002*/ 	.short	(.L_823 - .L_822)
.L_822:
        /*0004*/ 	.word	0x00000082


	//----- nvinfo : EIATTR_KPARAM_INFO
	.align		4
.L_823:
        /*0008*/ 	.byte	0x04, 0x17
        /*000a*/ 	.short	(.L_825 - .L_824)
.L_824:
        /*000c*/ 	.word	0x00000000
        /*0010*/ 	.short	0x0002
        /*0012*/ 	.short	0x0010
        /*0014*/ 	.byte	0x00, 0xf0, 0x21, 0x00


	//----- nvinfo : EIATTR_KPARAM_INFO
	.align		4
.L_825:
        /*0018*/ 	.byte	0x04, 0x17
        /*001a*/ 	.short	(.L_827 - .L_826)
.L_826:
        /*001c*/ 	.word	0x00000000
        /*0020*/ 	.short	0x0001
        /*0022*/ 	.short	0x0008
        /*0024*/ 	.byte	0x00, 0xf5, 0x21, 0x00


	//----- nvinfo : EIATTR_KPARAM_INFO
	.align		4
.L_827:
        /*0028*/ 	.byte	0x04, 0x17
        /*002a*/ 	.short	(.L_829 - .L_828)
.L_828:
        /*002c*/ 	.word	0x00000000
        /*0030*/ 	.short	0x0000
        /*0032*/ 	.short	0x0000
        /*0034*/ 	.byte	0x00, 0xf5, 0x21, 0x00


	//----- nvinfo : EIATTR_SPARSE_MMA_MASK
	.align		4
.L_829:
        /*0038*/ 	.byte	0x03, 0x50
        /*003a*/ 	.short	0x0000


	//----- nvinfo : EIATTR_MAXREG_COUNT
	.align		4
        /*003c*/ 	.byte	0x03, 0x1b
        /*003e*/ 	.short	0x00ff


	//----- nvinfo : EIATTR_NUM_BARRIERS
	.align		4
        /*0040*/ 	.byte	0x02, 0x4c
        /*0042*/ 	.byte	0x01
	.zero		1


	//----- nvinfo : EIATTR_MERCURY_ISA_VERSION
	.align		4
        /*0044*/ 	.byte	0x03, 0x5f
        /*0046*/ 	.short	0x0101


	//----- nvinfo : EIATTR_VRC_CTA_INIT_COUNT
	.align		4
        /*0048*/ 	.byte	0x02, 0x4a
	.zero		1
	.zero		1


	//----- nvinfo : EIATTR_EXIT_INSTR_OFFSETS
	.align		4
        /*004c*/ 	.byte	0x04, 0x1c
        /*004e*/ 	.short	(.L_831 - .L_830)


	//   ....[0]....
.L_830:
        /*0050*/ 	.word	0x00000240


	//   ....[1]....
        /*0054*/ 	.word	0x000002c0


	//----- nvinfo : EIATTR_CBANK_PARAM_SIZE
	.align		4
.L_831:
        /*0058*/ 	.byte	0x03, 0x19
        /*005a*/ 	.short	0x0018


	//----- nvinfo : EIATTR_PARAM_CBANK
	.align		4
        /*005c*/ 	.byte	0x04, 0x0a
        /*005e*/ 	.short	(.L_833 - .L_832)
	.align		4
.L_832:
        /*0060*/ 	.word	index@(.nv.constant0._ZN8pygpukit3ops5audio21sum_of_squares_kernelEPKfPfm)
        /*0064*/ 	.short	0x0380
        /*0066*/ 	.short	0x0018


	//----- nvinfo : EIATTR_SW_WAR
	.align		4
.L_833:
        /*0068*/ 	.byte	0x04, 0x36
        /*006a*/ 	.short	(.L_835 - .L_834)
.L_834:
        /*006c*/ 	.word	0x00000008
.L_835:


//--------------------- .nv.info._ZN8pygpukit3ops5audio18apply_scale_kernelEPfmf --------------------------
	.section	.nv.info._ZN8pygpukit3ops5audio18apply_scale_kernelEPfmf,"",@"SHT_CUDA_INFO"
	.sectionflags	@""
	.align	4


	//----- nvinfo : EIATTR_CUDA_API_VERSION
	.align		4
        /*0000*/ 	.byte	0x04, 0x37
        /*0002*/ 	.short	(.L_837 - .L_836)
.L_836:
        /*0004*/ 	.word	0x00000082


	//----- nvinfo : EIATTR_KPARAM_INFO
	.align		4
.L_837:
        /*0008*/ 	.byte	0x04, 0x17
        /*000a*/ 	.short	(.L_839 - .L_838)
.L_838:
        /*000c*/ 	.word	0x00000000
        /*0010*/ 	.short	0x0002
        /*0012*/ 	.short	0x0010
        /*0014*/ 	.byte	0x00, 0xf0, 0x11, 0x00


	//----- nvinfo : EIATTR_KPARAM_INFO
	.align		4
.L_839:
        /*0018*/ 	.byte	0x04, 0x17
        /*001a*/ 	.short	(.L_841 - .L_840)
.L_840:
        /*001c*/ 	.word	0x00000000
        /*0020*/ 	.short	0x0001
        /*0022*/ 	.short	0x0008
        /*0024*/ 	.byte	0x00, 0xf0, 0x21, 0x00


	//----- nvinfo : EIATTR_KPARAM_INFO
	.align		4
.L_841:
        /*0028*/ 	.byte	0x04, 0x17
        /*002a*/ 	.short	(.L_843 - .L_842)
.L_842:
        /*002c*/ 	.word	0x00000000
        /*0030*/ 	.short	0x0000
        /*0032*/ 	.short	0x0000
        /*0034*/ 	.byte	0x00, 0xf5, 0x21, 0x00


	//----- nvinfo : EIATTR_SPARSE_MMA_MASK
	.align		4
.L_843:
        /*0038*/ 	.byte	0x03, 0x50
        /*003a*/ 	.short	0x0000


	//----- nvinfo : EIATTR_MAXREG_COUNT
	.align		4
        /*003c*/ 	.byte	0x03, 0x1b
        /*003e*/ 	.short	0x00ff


	//----- nvinfo : EIATTR_MERCURY_ISA_VERSION
	.align		4
        /*0040*/ 	.byte	0x03, 0x5f
        /*0042*/ 	.short	0x0101


	//----- nvinfo : EIATTR_VRC_CTA_INIT_COUNT
	.align		4
        /*0044*/ 	.byte	0x02, 0x4a
	.zero		1
	.zero		1


	//----- nvinfo : EIATTR_EXIT_INSTR_OFFSETS
	.align		4
        /*0048*/ 	.byte	0x04, 0x1c
        /*004a*/ 	.short	(.L_845 - .L_844)


	//   ....[0]....
.L_844:
        /*004c*/ 	.word	0x00000080


	//   ....[1]....
        /*0050*/ 	.word	0x00000110


	//----- nvinfo : EIATTR_CBANK_PARAM_SIZE
	.align		4
.L_845:
        /*0054*/ 	.byte	0x03, 0x19
        /*0056*/ 	.short	0x0014


	//----- nvinfo : EIATTR_PARAM_CBANK
	.align		4
        /*0058*/ 	.byte	0x04, 0x0a
        /*005a*/ 	.short	(.L_847 - .L_846)
	.align		4
.L_846:
        /*005c*/ 	.word	index@(.nv.constant0._ZN8pygpukit3ops5audio18apply_scale_kernelEPfmf)
        /*0060*/ 	.short	0x0380
        /*0062*/ 	.short	0x0014


	//----- nvinfo : EIATTR_SW_WAR
	.align		4
.L_847:
        /*0064*/ 	.byte	0x04, 0x36
        /*0066*/ 	.short	(.L_849 - .L_848)
.L_848:
        /*0068*/ 	.word	0x00000008
.L_849:


//--------------------- .nv.info._ZN8pygpukit3ops5audio19find_max_abs_kernelEPKfPfm --------------------------
	.section	.nv.info._ZN8pygpukit3ops5audio19find_max_abs_kernelEPKfPfm,"",@"SHT_CUDA_INFO"
	.sectionflags	@""
	.align	4


	//----- nvinfo : EIATTR_CUDA_API_VERSION
	.align		4
        /*0000*/ 	.byte	0x04, 0x37
        /*0002*/ 	.short	(.L_851 - .L_850)
.L_850:
        /*0004*/ 	.word	0x00000082


	//----- nvinfo : EIATTR_KPARAM_INFO
	.align		4
.L_851:
        /*0008*/ 	.byte	0x04, 0x17
        /*000a*/ 	.short	(.L_853 - .L_852)
.L_852:
        /*000c*/ 	.word	0x00000000
        /*0010*/ 	.short	0x0002
        /*0012*/ 	.short	0x0010
        /*0014*/ 	.byte	0x00, 0xf0, 0x21, 0x00


	//----- nvinfo : EIATTR_KPARAM_INFO
	.align		4
.L_853:
        /*0018*/ 	.byte	0x04, 0x17
        /*001a*/ 	.short	(.L_855 - .L_854)
.L_854:
        /*001c*/ 	.word	0x00000000
        /*0020*/ 	.short	0x0001
        /*0022*/ 	.short	0x0008
        /*0024*/ 	.byte	0x00, 0xf5, 0x21, 0x00


	//----- nvinfo : EIATTR_KPARAM_INFO
	.align		4
.L_855:
        /*0028*/ 	.byte	0x04, 0x17
        /*002a*/ 	.short	(.L_857 - .L_856)
.L_856:
        /*002c*/ 	.word	0x00000000
        /*0030*/ 	.short	0x0000
        /*0032*/ 	.short	0x0000
        /*0034*/ 	.byte	0x00, 0xf5, 0x21, 0x00


	//----- nvinfo : EIATTR_SPARSE_MMA_MASK
	.align		4
.L_857:
        /*0038*/ 	.byte	0x03, 0x50
        /*003a*/ 	.short	0x0000


	//----- nvinfo : EIATTR_MAXREG_COUNT
	.align		4
        /*003c*/ 	.byte	0x03, 0x1b
        /*003e*/ 	.short	0x00ff


	//----- nvinfo : EIATTR_NUM_BARRIERS
	.align		4
        /*0040*/ 	.byte	0x02, 0x4c
        /*0042*/ 	.byte	0x01
	.zero		1


	//----- nvinfo : EIATTR_MERCURY_ISA_VERSION
	.align		4
        /*0044*/ 	.byte	0x03, 0x5f
        /*0046*/ 	.short	0x0101


	//----- nvinfo : EIATTR_VRC_CTA_INIT_COUNT
	.align		4
        /*0048*/ 	.byte	0x02, 0x4a
	.zero		1
	.zero		1


	//----- nvinfo : EIATTR_EXIT_INSTR_OFFSETS
	.align		4
        /*004c*/ 	.byte	0x04, 0x1c
        /*004e*/ 	.short	(.L_859 - .L_858)


	//   ....[0]....
.L_858:
        /*0050*/ 	.word	0x00000240


	//   ....[1]....
        /*0054*/ 	.word	0x000002c0


	//----- nvinfo : EIATTR_CBANK_PARAM_SIZE
	.align		4
.L_859:
        /*0058*/ 	.byte	0x03, 0x19
        /*005a*/ 	.short	0x0018


	//----- nvinfo : EIATTR_PARAM_CBANK
	.align		4
        /*005c*/ 	.byte	0x04, 0x0a
        /*005e*/ 	.short	(.L_861 - .L_860)
	.align		4
.L_860:
        /*0060*/ 	.word	index@(.nv.constant0._ZN8pygpukit3ops5audio19find_max_abs_kernelEPKfPfm)
        /*0064*/ 	.short	0x0380
        /*0066*/ 	.short	0x0018


	//----- nvinfo : EIATTR_SW_WAR
	.align		4
.L_861:
        /*0068*/ 	.byte	0x04, 0x36
        /*006a*/ 	.short	(.L_863 - .L_862)
.L_862:
        /*006c*/ 	.word	0x00000008
.L_863:


//--------------------- .nv.info._ZN8pygpukit3ops5audio21stereo_to_mono_kernelEPKfPfm --------------------------
	.section	.nv.info._ZN8pygpukit3ops5audio21stereo_to_mono_kernelEPKfPfm,"",@"SHT_CUDA_INFO"
	.sectionflags	@""
	.align	4


	//----- nvinfo : EIATTR_CUDA_API_VERSION
	.align		4
        /*0000*/ 	.byte	0x04, 0x37
        /*0002*/ 	.short	(.L_865 - .L_864)
.L_864:
        /*0004*/ 	.word	0x00000082


	//----- nvinfo : EIATTR_KPARAM_INFO
	.align		4
.L_865:
        /*0008*/ 	.byte	0x04, 0x17
        /*000a*/ 	.short	(.L_867 - .L_866)
.L_866:
        /*000c*/ 	.word	0x00000000
        /*0010*/ 	.short	0x0002
        /*0012*/ 	.short	0x0010
        /*0014*/ 	.byte	0x00, 0xf0, 0x21, 0x00


	//----- nvinfo : EIATTR_KPARAM_INFO
	.align		4
.L_867:
        /*0018*/ 	.byte	0x04, 0x17
        /*001a*/ 	.short	(.L_869 - .L_868)
.L_868:
        /*001c*/ 	.word	0x00000000
        /*0020*/ 	.short	0x0001
        /*0022*/ 	.short	0x0008
        /*0024*/ 	.byte	0x00, 0xf5, 0x21, 0x00


	//----- nvinfo : EIATTR_KPARAM_INFO
	.align		4
.L_869:
        /*0028*/ 	.byte	0x04, 0x17
        /*002a*/ 	.short	(.L_871 - .L_870)
.L_870:
        /*002c*/ 	.word	0x00000000
        /*0030*/ 	.short	0x0000
        /*0032*/ 	.short	0x0000
        /*0034*/ 	.byte	0x00, 0xf5, 0x21, 0x00


	//----- nvinfo : EIATTR_SPARSE_MMA_MASK
	.align		4
.L_871:
        /*0038*/ 	.byte	0x03, 0x50
        /*003a*/ 	.short	0x0000


	//----- nvinfo : EIATTR_MAXREG_COUNT
	.align		4
        /*003c*/ 	.byte	0x03, 0x1b
        /*003e*/ 	.short	0x00ff


	//----- nvinfo : EIATTR_MERCURY_ISA_VERSION
	.align		4
        /*0040*/ 	.byte	0x03, 0x5f
        /*0042*/ 	.short	0x0101


	//----- nvinfo : EIATTR_VRC_CTA_INIT_COUNT
	.align		4
        /*0044*/ 	.byte	0x02, 0x4a
	.zero		1
	.zero		1


	//----- nvinfo : EIATTR_EXIT_INSTR_OFFSETS
	.align		4
        /*0048*/ 	.byte	0x04, 0x1c
        /*004a*/ 	.short	(.L_873 - .L_872)


	//   ....[0]....
.L_872:
        /*004c*/ 	.word	0x00000080


	//   ....[1]....
        /*0050*/ 	.word	0x00000140


	//----- nvinfo : EIATTR_CBANK_PARAM_SIZE
	.align		4
.L_873:
        /*0054*/ 	.byte	0x03, 0x19
        /*0056*/ 	.short	0x0018


	//----- nvinfo : EIATTR_PARAM_CBANK
	.align		4
        /*0058*/ 	.byte	0x04, 0x0a
        /*005a*/ 	.short	(.L_875 - .L_874)
	.align		4
.L_874:
        /*005c*/ 	.word	index@(.nv.constant0._ZN8pygpukit3ops5audio21stereo_to_mono_kernelEPKfPfm)
        /*0060*/ 	.short	0x0380
        /*0062*/ 	.short	0x0018


	//----- nvinfo : EIATTR_SW_WAR
	.align		4
.L_875:
        /*0064*/ 	.byte	0x04, 0x36
        /*0066*/ 	.short	(.L_877 - .L_876)
.L_876:
        /*0068*/ 	.word	0x00000008
.L_877:


//--------------------- .nv.info._ZN8pygpukit3ops5audio23pcm_int16_to_f32_kernelEPKsPfm --------------------------
	.section	.nv.info._ZN8pygpukit3ops5audio23pcm_int16_to_f32_kernelEPKsPfm,"",@"SHT_CUDA_INFO"
	.sectionflags	@""
	.align	4


	//----- nvinfo : EIATTR_CUDA_API_VERSION
	.align		4
        /*0000*/ 	.byte	0x04, 0x37
        /*0002*/ 	.short	(.L_879 - .L_878)
.L_878:
        /*0004*/ 	.word	0x00000082


	//----- nvinfo : EIATTR_KPARAM_INFO
	.align		4
.L_879:
        /*0008*/ 	.byte	0x04, 0x17
        /*000a*/ 	.short	(.L_881 - .L_880)
.L_880:
        /*000c*/ 	.word	0x00000000
        /*0010*/ 	.short	0x0002
        /*0012*/ 	.short	0x0010
        /*0014*/ 	.byte	0x00, 0xf0, 0x21, 0x00


	//----- nvinfo : EIATTR_KPARAM_INFO
	.align		4
.L_881:
        /*0018*/ 	.byte	0x04, 0x17
        /*001a*/ 	.short	(.L_883 - .L_882)
.L_882:
        /*001c*/ 	.word	0x00000000
        /*0020*/ 	.short	0x0001
        /*0022*/ 	.short	0x0008
        /*0024*/ 	.byte	0x00, 0xf5, 0x21, 0x00


	//----- nvinfo : EIATTR_KPARAM_INFO
	.align		4
.L_883:
        /*0028*/ 	.byte	0x04, 0x17
        /*002a*/ 	.short	(.L_885 - .L_884)
.L_884:
        /*002c*/ 	.word	0x00000000
        /*0030*/ 	.short	0x0000
        /*0032*/ 	.short	0x0000
        /*0034*/ 	.byte	0x00, 0xf5, 0x21, 0x00


	//----- nvinfo : EIATTR_SPARSE_MMA_MASK
	.align		4
.L_885:
        /*0038*/ 	.byte	0x03, 0x50
        /*003a*/ 	.short	0x0000


	//----- nvinfo : EIATTR_MAXREG_COUNT
	.align		4
        /*003c*/ 	.byte	0x03, 0x1b
        /*003e*/ 	.short	0x00ff


	//----- nvinfo : EIATTR_MERCURY_ISA_VERSION
	.align		4
        /*0040*/ 	.byte	0x03, 0x5f
        /*0042*/ 	.short	0x0101


	//----- nvinfo : EIATTR_VRC_CTA_INIT_COUNT
	.align		4
        /*0044*/ 	.byte	0x02, 0x4a
	.zero		1
	.zero		1


	//----- nvinfo : EIATTR_EXIT_INSTR_OFFSETS
	.align		4
        /*0048*/ 	.byte	0x04, 0x1c
        /*004a*/ 	.short	(.L_887 - .L_886)


	//   ....[0]....
.L_886:
        /*004c*/ 	.word	0x00000080


	//   ....[1]....
        /*0050*/ 	.word	0x00000130


	//----- nvinfo : EIATTR_CBANK_PARAM_SIZE
	.align		4
.L_887:
        /*0054*/ 	.byte	0x03, 0x19
        /*0056*/ 	.short	0x0018


	//----- nvinfo : EIATTR_PARAM_CBANK
	.align		4
        /*0058*/ 	.byte	0x04, 0x0a
        /*005a*/ 	.short	(.L_889 - .L_888)
	.align		4
.L_888:
        /*005c*/ 	.word	index@(.nv.constant0._ZN8pygpukit3ops5audio23pcm_int16_to_f32_kernelEPKsPfm)
        /*0060*/ 	.short	0x0380
        /*0062*/ 	.short	0x0018


	//----- nvinfo : EIATTR_SW_WAR
	.align		4
.L_889:
        /*0064*/ 	.byte	0x04, 0x36
        /*0066*/ 	.short	(.L_891 - .L_890)
.L_890:
        /*0068*/ 	.word	0x00000008
.L_891:


//--------------------- .nv.callgraph             --------------------------
	.section	.nv.callgraph,"",@"SHT_CUDA_CALLGRAPH"
	.align	4
	.sectionentsize	8
	.align		4
        /*0000*/ 	.word	0x00000000
	.align		4
        /*0004*/ 	.word	0xffffffff
	.align		4
        /*0008*/ 	.word	0x00000000
	.align		4
        /*000c*/ 	.word	0xfffffffe
	.align		4
        /*0010*/ 	.word	0x00000000
	.align		4
        /*0014*/ 	.word	0xfffffffd
	.align		4
        /*0018*/ 	.word	0x00000000
	.align		4
        /*001c*/ 	.word	0xfffffffc


//--------------------- .nv.constant3             --------------------------
	.section	.nv.constant3,"a",@progbits
	.align	4
.nv.constant3:
	.type		_ZN8pygpukit3ops5audio15RESAMPLE_FILTERE,@object
	.size		_ZN8pygpukit3ops5audio15RESAMPLE_FILTERE,(.L_0 - _ZN8pygpukit3ops5audio15RESAMPLE_FILTERE)
_ZN8pygpukit3ops5audio15RESAMPLE_FILTERE:
        /*0000*/ 	.byte	0x52, 0x49, 0x9d, 0xb9, 0x52, 0x49, 0x9d, 0xba, 0x0a, 0xd7, 0x23, 0xbb, 0x6c, 0x09, 0x79, 0xbb
        /*0010*/ 	.byte	0x4b, 0x59, 0x86, 0xbb, 0x52, 0x49, 0x1d, 0xbb, 0xe0, 0x2d, 0x10, 0x3b, 0x78, 0x7a, 0x25, 0x3c
        /*0020*/ 	.byte	0xe8, 0xd9, 0xac, 0x3c, 0x04, 0xe7, 0x0c, 0x3d, 0x39, 0xd6, 0x45, 0x3d, 0xfe, 0x43, 0x7a, 0x3d
        /*0030*/ 	.byte	0x05, 0x34, 0x91, 0x3d, 0x2d, 0x43, 0x9c, 0x3d, 0x76, 0xe0, 0x9c, 0x3d, 0x05, 0xa3, 0x92, 0x3d
        /*0040*/ 	.byte	0xff, 0x21, 0x7d, 0x3d, 0x39, 0xd6, 0x45, 0x3d, 0xb8, 0x1e, 0x05, 0x3d, 0xdd, 0xb5, 0x84, 0x3c
        /*0050*/ 	.byte	0x6f, 0x12, 0x83, 0x3a, 0x5b, 0xb1, 0x3f, 0xbc, 0x7a, 0x36, 0xab, 0xbc, 0x62, 0xa1, 0xd6, 0xbc
        /*0060*/ 	.byte	0x1c, 0xeb, 0xe2, 0xbc, 0xce, 0x88, 0xd2, 0xbc, 0x31, 0x08, 0xac, 0xbc, 0xd7, 0x34, 0x6f, 0xbc
        /*0070*/ 	.byte	0x6c, 0x09, 0xf9, 0xbb, 0x52, 0x49, 0x9d, 0xba, 0x6c, 0x09, 0x79, 0x3b, 0x89, 0xd2, 0xde, 0x3b
.L_0:


//--------------------- .nv.constant4             --------------------------
	.section	.nv.constant4,"a",@progbits
	.align	8
	.align		8
.nv.constant4:
        /*0000*/ 	.dword	__cudart_i2opi_f


//--------------------- .text._ZN8pygpukit3ops5audio18pad_reflect_kernelEPKfPfiii --------------------------
	.section	.text._ZN8pygpukit3ops5audio18pad_reflect_kernelEPKfPfiii,"ax",@progbits
	.align	128
        .global         _ZN8pygpukit3ops5audio18pad_reflect_kernelEPKfPfiii
        .type           _ZN8pygpukit3ops5audio18pad_reflect_kernelEPKfPfiii,@function
        .size           _ZN8pygpukit3ops5audio18pad_reflect_kernelEPKfPfiii,(.L_x_291 - _ZN8pygpukit3ops5audio18pad_reflect_kernelEPKfPfiii)
        .other          _ZN8pygpukit3ops5audio18pad_reflect_kernelEPKfPfiii,@"STO_CUDA_ENTRY STV_DEFAULT"
_ZN8pygpukit3ops5audio18pad_reflect_kernelEPKfPfiii:
.text._ZN8pygpukit3ops5audio18pad_reflect_kernelEPKfPfiii:
[----:B------:R-:W-:Y:S01]  /*0000*/  LDC R1, c[0x0][0x37c] ;  /* 0x0000df00ff017b82 */ /* 0x000fe20000000800 */
[----:B------:R-:W0:Y:S07]  /*0010*/  S2R R0, SR_TID.X ;  /* 0x0000000000007919 */ /* 0x000e2e0000002100 */
[----:B------:R-:W0:Y:S01]  /*0020*/  S2UR UR4, SR_CTAID.X ;  /* 0x00000000000479c3 */ /* 0x000e220000002500 */
[----:B------:R-:W1:Y:S07]  /*0030*/  LDCU UR5, c[0x0][0x398] ;  /* 0x00007300ff0577ac */ /* 0x000e6e0008000800 */
[----:B------:R-:W0:Y:S02]  /*0040*/  LDC R7, c[0x0][0x360] ;  /* 0x0000d800ff077b82 */ /* 0x000e240000000800 */
[----:B0-----:R-:W-:-:S05]  /*0050*/  IMAD R7, R7, UR4, R0 ;  /* 0x0000000407077c24 */ /* 0x001fca000f8e0200 */
[----:B-1----:R-:W-:-:S13]  /*0060*/  ISETP.GE.AND P0, PT, R7, UR5, PT ;  /* 0x0000000507007c0c */ /* 0x002fda000bf06270 */
[----:B------:R-:W-:Y:S05]  /*0070*/  @P0 EXIT ;  /* 0x000000000000094d */ /* 0x000fea0003800000 */
[----:B------:R-:W0:Y:S01]  /*0080*/  LDCU UR6, c[0x0][0x394] ;  /* 0x00007280ff0677ac */ /* 0x000e220008000800 */
[----:B------:R-:W1:Y:S01]  /*0090*/  LDC R5, c[0x0][0x390] ;  /* 0x0000e400ff057b82 */ /* 0x000e620000000800 */
[----:B------:R-:W-:Y:S01]  /*00a0*/  BSSY.RECONVERGENT B0, `(.L_x_0) ;  /* 0x000000c000007945 */ /* 0x000fe20003800200 */
[----:B------:R-:W2:Y:S06]  /*00b0*/  LDCU.64 UR4, c[0x0][0x358] ;  /* 0x00006b00ff0477ac */ /* 0x000eac0008000a00 */
[----:B------:R-:W3:Y:S01]  /*00c0*/  LDC.64 R2, c[0x0][0x380] ;  /* 0x0000e000ff027b82 */ /* 0x000ee20000000a00 */
[----:B0-----:R-:W-:-:S13]  /*00d0*/  ISETP.GE.AND P0, PT, R7, UR6, PT ;  /* 0x0000000607007c0c */ /* 0x001fda000bf06270 */
[----:B------:R-:W-:Y:S01]  /*00e0*/  @!P0 IADD3 R0, PT, PT, -R7, UR6, RZ ;  /* 0x0000000607008c10 */ /* 0x000fe2000fffe1ff */
[----:B--2---:R-:W-:Y:S06]  /*00f0*/  @!P0 BRA `(.L_x_1) ;  /* 0x0000000000188947 */ /* 0x004fec0003800000 */
[----:B------:R-:W0:Y:S02]  /*0100*/  LDC R4, c[0x0][0x390] ;  /* 0x0000e400ff047b82 */ /* 0x000e240000000800 */
[----:B0-----:R-:W-:-:S05]  /*0110*/  VIADD R0, R4, UR6 ;  /* 0x0000000604007c36 */ /* 0x001fca0008000000 */
[----:B------:R-:W-:-:S13]  /*0120*/  ISETP.GE.AND P0, PT, R7, R0, PT ;  /* 0x000000000700720c */ /* 0x000fda0003f06270 */
[----:B------:R-:W-:Y:S01]  /*0130*/  @P0 IADD3 R4, PT, PT, R0, R4, -R7 ;  /* 0x0000000400040210 */ /* 0x000fe20007ffe807 */
[----:B------:R-:W-:-:S04]  /*0140*/  @!P0 VIADD R0, R7, -UR6 ;  /* 0x8000000607008c36 */ /* 0x000fc80008000000 */
[----:B------:R-:W-:-:S07]  /*0150*/  @P0 VIADD R0, R4, 0xfffffffe ;  /* 0xfffffffe04000836 */ /* 0x000fce0000000000 */
.L_x_1:
[----:B------:R-:W-:Y:S05]  /*0160*/  BSYNC.RECONVERGENT B0 ;  /* 0x0000000000007941 */ /* 0x000fea0003800200 */
.L_x_0:
[----:B-1----:R-:W-:-:S05]  /*0170*/  VIADDMNMX.RELU R5, R5, 0xffffffff, R0, PT ;  /* 0xffffffff05057846 */ /* 0x002fca0003801100 */
[----:B---3--:R-:W-:Y:S02]  /*0180*/  IMAD.WIDE.U32 R2, R5, 0x4, R2 ;  /* 0x0000000405027825 */ /* 0x008fe400078e0002 */
[----:B------:R-:W0:Y:S04]  /*0190*/  LDC.64 R4, c[0x0][0x388] ;  /* 0x0000e200ff047b82 */ /* 0x000e280000000a00 */
[----:B------:R-:W2:Y:S01]  /*01a0*/  LDG.E.CONSTANT R3, desc[UR4][R2.64] ;  /* 0x0000000402037981 */ /* 0x000ea2000c1e9900 */
[----:B0-----:R-:W-:-:S05]  /*01b0*/  IMAD.WIDE R4, R7, 0x4, R4 ;  /* 0x0000000407047825 */ /* 0x001fca00078e0204 */
[----:B--2---:R-:W-:Y:S01]  /*01c0*/  STG.E desc[UR4][R4.64], R3 ;  /* 0x0000000304007986 */ /* 0x004fe2000c101904 */
[----:B------:R-:W-:Y:S05]  /*01d0*/  EXIT ;  /* 0x000000000000794d */ /* 0x000fea0003800000 */
.L_x_2:
[----:B------:R-:W-:-:S00]  /*01e0*/  BRA `(.L_x_2) ;  /* 0xfffffffc00fc7947 */ /* 0x000fc0000383ffff */
[----:B------:R-:W-:-:S00]  /*01f0*/  NOP ;  /* 0x0000000000007918 */ /* 0x000fc00000000000 */
        /* <DEDUP_REMOVED lines=8> */
.L_x_291:


//--------------------- .text._ZN8pygpukit3ops5audio27generate_hann_window_kernelEPfi --------------------------
	.section	.text._ZN8pygpukit3ops5audio27generate_hann_window_kernelEPfi,"ax",@progbits
	.align	128
        .global         _ZN8pygpukit3ops5audio27generate_hann_window_kernelEPfi
        .type           _ZN8pygpukit3ops5audio27generate_hann_window_kernelEPfi,@function
        .size           _ZN8pygpukit3ops5audio27generate_hann_window_kernelEPfi,(.L_x_278 - _ZN8pygpukit3ops5audio27generate_hann_window_kernelEPfi)
        .other          _ZN8pygpukit3ops5audio27generate_hann_window_kernelEPfi,@"STO_CUDA_ENTRY STV_DEFAULT"
_ZN8pygpukit3ops5audio27generate_hann_window_kernelEPfi:
.text._ZN8pygpukit3ops5audio27generate_hann_window_kernelEPfi:
[----:B------:R-:W0:Y:S01]  /*0000*/  LDC R1, c[0x0][0x37c] ;  /* 0x0000df00ff017b82 */ /* 0x000e220000000800 */
[----:B------:R-:W1:Y:S07]  /*0010*/  S2R R0, SR_TID.X ;  /* 0x0000000000007919 */ /* 0x000e6e0000002100 */
[----:B------:R-:W1:Y:S01]  /*0020*/  S2UR UR4, SR_CTAID.X ;  /* 0x00000000000479c3 */ /* 0x000e620000002500 */
[----:B------:R-:W2:Y:S01]  /*0030*/  LDCU UR5, c[0x0][0x388] ;  /* 0x00007100ff0577ac */ /* 0x000ea20008000800 */
[----:B0-----:R-:W-:-:S06]  /*0040*/  VIADD R1, R1, 0xffffffe0 ;  /* 0xffffffe001017836 */ /* 0x001fcc0000000000 */
[----:B------:R-:W1:Y:S02]  /*0050*/  LDC R5, c[0x0][0x360] ;  /* 0x0000d800ff057b82 */ /* 0x000e640000000800 */
[----:B-1----:R-:W-:-:S05]  /*0060*/  IMAD R5, R5, UR4, R0 ;  /* 0x0000000405057c24 */ /* 0x002fca000f8e0200 */
[----:B--2---:R-:W-:-:S13]  /*0070*/  ISETP.GE.AND P0, PT, R5, UR5, PT ;  /* 0x0000000505007c0c */ /* 0x004fda000bf06270 */
[----:B------:R-:W-:Y:S05]  /*0080*/  @P0 EXIT ;  /* 0x000000000000094d */ /* 0x000fea0003800000 */
[----:B------:R-:W-:Y:S01]  /*0090*/  I2FP.F32.S32 R3, UR5 ;  /* 0x0000000500037c45 */ /* 0x000fe20008201400 */
[----:B------:R-:W-:Y:S01]  /*00a0*/  BSSY.RECONVERGENT B0, `(.L_x_3) ;  /* 0x000000e000007945 */ /* 0x000fe20003800200 */
[----:B------:R-:W-:Y:S02]  /*00b0*/  I2FP.F32.S32 R0, R5 ;  /* 0x0000000500007245 */ /* 0x000fe40000201400 */
[----:B------:R-:W0:Y:S03]  /*00c0*/  MUFU.RCP R2, R3 ;  /* 0x0000000300027308 */ /* 0x000e260000001000 */
[----:B------:R-:W-:-:S05]  /*00d0*/  FMUL R0, R0, 6.2831854820251464844 ;  /* 0x40c90fdb00007820 */ /* 0x000fca0000400000 */
[----:B------:R-:W1:Y:S01]  /*00e0*/  FCHK P0, R0, R3 ;  /* 0x0000000300007302 */ /* 0x000e620000000000 */
[----:B0-----:R-:W-:-:S04]  /*00f0*/  FFMA R7, -R3, R2, 1 ;  /* 0x3f80000003077423 */ /* 0x001fc80000000102 */
[----:B------:R-:W-:-:S04]  /*0100*/  FFMA R7, R2, R7, R2 ;  /* 0x0000000702077223 */ /* 0x000fc80000000002 */
[----:B------:R-:W-:-:S04]  /*0110*/  FFMA R2, R0, R7, RZ ;  /* 0x0000000700027223 */ /* 0x000fc800000000ff */
[----:B------:R-:W-:-:S04]  /*0120*/  FFMA R4, -R3, R2, R0 ;  /* 0x0000000203047223 */ /* 0x000fc80000000100 */
[----:B------:R-:W-:Y:S01]  /*0130*/  FFMA R7, R7, R4, R2 ;  /* 0x0000000407077223 */ /* 0x000fe20000000002 */
[----:B-1----:R-:W-:Y:S06]  /*0140*/  @!P0 BRA `(.L_x_4) ;  /* 0x00000000000c8947 */ /* 0x002fec0003800000 */
[----:B------:R-:W-:-:S07]  /*0150*/  MOV R2, 0x170 ;  /* 0x0000017000027802 */ /* 0x000fce0000000f00 */
[----:B------:R-:W-:Y:S05]  /*0160*/  CALL.REL.NOINC `($__internal_0_$__cuda_sm3x_div_rn_noftz_f32_slowpath) ;  /* 0x0000000400707944 */ /* 0x000fea0003c00000 */
[----:B------:R-:W-:-:S07]  /*0170*/  IMAD.MOV.U32 R7, RZ, RZ, R0 ;  /* 0x000000ffff077224 */ /* 0x000fce00078e0000 */
.L_x_4:
[----:B------:R-:W-:Y:S05]  /*0180*/  BSYNC.RECONVERGENT B0 ;  /* 0x0000000000007941 */ /* 0x000fea0003800200 */
.L_x_3:
[C---:B------:R-:W-:Y:S01]  /*0190*/  FMUL R0, R7.reuse, 0.63661974668502807617 ;  /* 0x3f22f98307007820 */ /* 0x040fe20000400000 */
[----:B------:R-:W-:Y:S01]  /*01a0*/  FSETP.GE.AND P0, PT, |R7|, 105615, PT ;  /* 0x47ce47800700780b */ /* 0x000fe20003f06200 */
[----:B------:R-:W0:Y:S01]  /*01b0*/  LDCU.64 UR6, c[0x0][0x358] ;  /* 0x00006b00ff0677ac */ /* 0x000e220008000a00 */
[----:B------:R-:W-:Y:S03]  /*01c0*/  BSSY.RECONVERGENT B0, `(.L_x_5) ;  /* 0x000003e000007945 */ /* 0x000fe60003800200 */
[----:B------:R-:W1:Y:S02]  /*01d0*/  F2I.NTZ R0, R0 ;  /* 0x0000000000007305 */ /* 0x000e640000203100 */
[----:B-1----:R-:W-:-:S05]  /*01e0*/  I2FP.F32.S32 R2, R0 ;  /* 0x0000000000027245 */ /* 0x002fca0000201400 */
[----:B------:R-:W-:-:S04]  /*01f0*/  FFMA R3, R2, -1.5707962512969970703, R7 ;  /* 0xbfc90fda02037823 */ /* 0x000fc80000000007 */
[----:B------:R-:W-:-:S04]  /*0200*/  FFMA R3, R2, -7.5497894158615963534e-08, R3 ;  /* 0xb3a2216802037823 */ /* 0x000fc80000000003 */
[----:B------:R-:W-:Y:S01]  /*0210*/  FFMA R4, R2, -5.3903029534742383927e-15, R3 ;  /* 0xa7c234c502047823 */ /* 0x000fe20000000003 */
[----:B0-----:R-:W-:Y:S06]  /*0220*/  @!P0 BRA `(.L_x_6) ;  /* 0x0000000000dc8947 */ /* 0x001fec0003800000 */
[----:B------:R-:W-:-:S13]  /*0230*/  FSETP.NEU.AND P0, PT, |R7|, +INF , PT ;  /* 0x7f8000000700780b */ /* 0x000fda0003f0d200 */
[----:B------:R-:W-:Y:S01]  /*0240*/  @!P0 FMUL R4, RZ, R7 ;  /* 0x00000007ff048220 */ /* 0x000fe20000400000 */
[----:B------:R-:W-:Y:S01]  /*0250*/  @!P0 IMAD.MOV.U32 R0, RZ, RZ, RZ ;  /* 0x000000ffff008224 */ /* 0x000fe200078e00ff */
[----:B------:R-:W-:Y:S06]  /*0260*/  @!P0 BRA `(.L_x_6) ;  /* 0x0000000000cc8947 */ /* 0x000fec0003800000 */
[----:B------:R-:W-:Y:S01]  /*0270*/  IMAD.SHL.U32 R2, R7, 0x100, RZ ;  /* 0x0000010007027824 */ /* 0x000fe200078e00ff */
[----:B------:R-:W0:Y:S01]  /*0280*/  LDCU.64 UR8, c[0x4][URZ] ;  /* 0x01000000ff0877ac */ /* 0x000e220008000a00 */
[----:B------:R-:W-:Y:S02]  /*0290*/  IMAD.MOV.U32 R6, RZ, RZ, RZ ;  /* 0x000000ffff067224 */ /* 0x000fe400078e00ff */
[----:B------:R-:W-:Y:S01]  /*02a0*/  IMAD.MOV.U32 R0, RZ, RZ, R1 ;  /* 0x000000ffff007224 */ /* 0x000fe200078e0001 */
[----:B------:R-:W-:Y:S01]  /*02b0*/  LOP3.LUT R13, R2, 0x80000000, RZ, 0xfc, !PT ;  /* 0x80000000020d7812 */ /* 0x000fe200078efcff */
[----:B------:R-:W-:Y:S01]  /*02c0*/  UMOV UR5, URZ ;  /* 0x000000ff00057c82 */ /* 0x000fe20008000000 */
[----:B------:R-:W-:-:S05]  /*02d0*/  UMOV UR4, URZ ;  /* 0x000000ff00047c82 */ /* 0x000fca0008000000 */
.L_x_7:
[----:B0-----:R-:W-:Y:S02]  /*02e0*/  IMAD.U32 R8, RZ, RZ, UR8 ;  /* 0x00000008ff087e24 */ /* 0x001fe4000f8e00ff */
[----:B------:R-:W-:-:S05]  /*02f0*/  IMAD.U32 R9, RZ, RZ, UR9 ;  /* 0x00000009ff097e24 */ /* 0x000fca000f8e00ff */
[----:B------:R-:W2:Y:S01]  /*0300*/  LDG.E.CONSTANT R2, desc[UR6][R8.64] ;  /* 0x0000000608027981 */ /* 0x000ea2000c1e9900 */
[----:B------:R-:W-:Y:S02]  /*0310*/  UIADD3 UR8, UP0, UPT, UR8, 0x4, URZ ;  /* 0x0000000408087890 */ /* 0x000fe4000ff1e0ff */
[----:B------:R-:W-:Y:S02]  /*0320*/  UIADD3 UR4, UPT, UPT, UR4, 0x1, URZ ;  /* 0x0000000104047890 */ /* 0x000fe4000fffe0ff */
[----:B------:R-:W-:Y:S02]  /*0330*/  UIADD3.X UR9, UPT, UPT, URZ, UR9, URZ, UP0, !UPT ;  /* 0x00000009ff097290 */ /* 0x000fe400087fe4ff */
[----:B------:R-:W-:Y:S01]  /*0340*/  UISETP.NE.AND UP0, UPT, UR4, 0x6, UPT ;  /* 0x000000060400788c */ /* 0x000fe2000bf05270 */
[----:B--2---:R-:W-:-:S03]  /*0350*/  IMAD.WIDE.U32 R2, R2, R13, RZ ;  /* 0x0000000d02027225 */ /* 0x004fc600078e00ff */
[----:B------:R-:W-:-:S04]  /*0360*/  IADD3 R11, P0, PT, R2, R6, RZ ;  /* 0x00000006020b7210 */ /* 0x000fc80007f1e0ff */
[----:B------:R-:W-:Y:S01]  /*0370*/  IADD3.X R6, PT, PT, R3, UR5, RZ, P0, !PT ;  /* 0x0000000503067c10 */ /* 0x000fe200087fe4ff */
[----:B------:R0:W-:Y:S02]  /*0380*/  STL [R0], R11 ;  /* 0x0000000b00007387 */ /* 0x0001e40000100800 */
[----:B0-----:R-:W-:Y:S01]  /*0390*/  VIADD R0, R0, 0x4 ;  /* 0x0000000400007836 */ /* 0x001fe20000000000 */
[----:B------:R-:W-:Y:S06]  /*03a0*/  BRA.U UP0, `(.L_x_7) ;  /* 0xfffffffd00cc7547 */ /* 0x000fec000b83ffff */
[----:B------:R-:W-:Y:S01]  /*03b0*/  SHF.R.U32.HI R4, RZ, 0x17, R7 ;  /* 0x00000017ff047819 */ /* 0x000fe20000011607 */
[----:B------:R0:W-:Y:S03]  /*03c0*/  STL [R1+0x18], R6 ;  /* 0x0000180601007387 */ /* 0x0001e60000100800 */
[C---:B------:R-:W-:Y:S02]  /*03d0*/  LOP3.LUT R0, R4.reuse, 0xe0, RZ, 0xc0, !PT ;  /* 0x000000e004007812 */ /* 0x040fe400078ec0ff */
[----:B------:R-:W-:-:S03]  /*03e0*/  LOP3.LUT P0, RZ, R4, 0x1f, RZ, 0xc0, !PT ;  /* 0x0000001f04ff7812 */ /* 0x000fc6000780c0ff */
[----:B------:R-:W-:-:S05]  /*03f0*/  VIADD R0, R0, 0xffffff80 ;  /* 0xffffff8000007836 */ /* 0x000fca0000000000 */
[----:B------:R-:W-:-:S05]  /*0400*/  SHF.R.U32.HI R0, RZ, 0x5, R0 ;  /* 0x00000005ff007819 */ /* 0x000fca0000011600 */
[----:B------:R-:W-:-:S05]  /*0410*/  IMAD R10, R0, -0x4, R1 ;  /* 0xfffffffc000a7824 */ /* 0x000fca00078e0201 */
[----:B------:R-:W2:Y:S04]  /*0420*/  LDL R0, [R10+0x18] ;  /* 0x000018000a007983 */ /* 0x000ea80000100800 */
[----:B------:R-:W2:Y:S04]  /*0430*/  LDL R3, [R10+0x14] ;  /* 0x000014000a037983 */ /* 0x000ea80000100800 */
[----:B------:R-:W3:Y:S01]  /*0440*/  @P0 LDL R2, [R10+0x10] ;  /* 0x000010000a020983 */ /* 0x000ee20000100800 */
[----:B------:R-:W-:Y:S01]  /*0450*/  LOP3.LUT R4, R4, 0x1f, RZ, 0xc0, !PT ;  /* 0x0000001f04047812 */ /* 0x000fe200078ec0ff */
[----:B------:R-:W-:Y:S01]  /*0460*/  UMOV UR4, 0x54442d19 ;  /* 0x54442d1900047882 */ /* 0x000fe20000000000 */
[----:B------:R-:W-:-:S02]  /*0470*/  UMOV UR5, 0x3bf921fb ;  /* 0x3bf921fb00057882 */ /* 0x000fc40000000000 */
[-C--:B--2---:R-:W-:Y:S02]  /*0480*/  @P0 SHF.L.W.U32.HI R0, R3, R4.reuse, R0 ;  /* 0x0000000403000219 */ /* 0x084fe40000010e00 */
[----:B---3--:R-:W-:Y:S02]  /*0490*/  @P0 SHF.L.W.U32.HI R3, R2, R4, R3 ;  /* 0x0000000402030219 */ /* 0x008fe40000010e03 */
[----:B------:R-:W-:Y:S02]  /*04a0*/  ISETP.GE.AND P0, PT, R7, RZ, PT ;  /* 0x000000ff0700720c */ /* 0x000fe40003f06270 */
[C---:B------:R-:W-:Y:S01]  /*04b0*/  SHF.L.W.U32.HI R2, R3.reuse, 0x2, R0 ;  /* 0x0000000203027819 */ /* 0x040fe20000010e00 */
[----:B------:R-:W-:-:S03]  /*04c0*/  IMAD.SHL.U32 R3, R3, 0x4, RZ ;  /* 0x0000000403037824 */ /* 0x000fc600078e00ff */
[----:B------:R-:W-:Y:S02]  /*04d0*/  SHF.R.S32.HI R4, RZ, 0x1f, R2 ;  /* 0x0000001fff047819 */ /* 0x000fe40000011402 */
[----:B------:R-:W-:Y:S02]  /*04e0*/  LOP3.LUT R7, R2, R7, RZ, 0x3c, !PT ;  /* 0x0000000702077212 */ /* 0x000fe400078e3cff */
[C---:B------:R-:W-:Y:S02]  /*04f0*/  LOP3.LUT R8, R4.reuse, R3, RZ, 0x3c, !PT ;  /* 0x0000000304087212 */ /* 0x040fe400078e3cff */
[----:B------:R-:W-:Y:S02]  /*0500*/  LOP3.LUT R9, R4, R2, RZ, 0x3c, !PT ;  /* 0x0000000204097212 */ /* 0x000fe400078e3cff */
[----:B------:R-:W-:Y:S02]  /*0510*/  SHF.R.U32.HI R3, RZ, 0x1e, R0 ;  /* 0x0000001eff037819 */ /* 0x000fe40000011600 */
[----:B------:R-:W-:-:S02]  /*0520*/  ISETP.GE.AND P1, PT, R7, RZ, PT ;  /* 0x000000ff0700720c */ /* 0x000fc40003f26270 */
[----:B------:R-:W1:Y:S01]  /*0530*/  I2F.F64.S64 R8, R8 ;  /* 0x0000000800087312 */ /* 0x000e620000301c00 */
[----:B------:R-:W-:-:S05]  /*0540*/  LEA.HI R0, R2, R3, RZ, 0x1 ;  /* 0x0000000302007211 */ /* 0x000fca00078f08ff */
[----:B------:R-:W-:-:S04]  /*0550*/  IMAD.MOV R2, RZ, RZ, -R0 ;  /* 0x000000ffff027224 */ /* 0x000fc800078e0a00 */
[----:B------:R-:W-:Y:S01]  /*0560*/  @!P0 IMAD.MOV.U32 R0, RZ, RZ, R2 ;  /* 0x000000ffff008224 */ /* 0x000fe200078e0002 */
[----:B-1----:R-:W-:-:S10]  /*0570*/  DMUL R10, R8, UR4 ;  /* 0x00000004080a7c28 */ /* 0x002fd40008000000 */
[----:B------:R-:W1:Y:S02]  /*0580*/  F2F.F32.F64 R10, R10 ;  /* 0x0000000a000a7310 */ /* 0x000e640000301000 */
[----:B01----:R-:W-:-:S07]  /*0590*/  FSEL R4, -R10, R10, !P1 ;  /* 0x0000000a0a047208 */ /* 0x003fce0004800100 */
.L_x_6:
[----:B------:R-:W-:Y:S05]  /*05a0*/  BSYNC.RECONVERGENT B0 ;  /* 0x0000000000007941 */ /* 0x000fea0003800200 */
.L_x_5:
[----:B------:R-:W-:Y:S02]  /*05b0*/  IMAD.MOV.U32 R2, RZ, RZ, 0x37cbac00 ;  /* 0x37cbac00ff027424 */ /* 0x000fe400078e00ff */
[----:B------:R-:W-:Y:S01]  /*05c0*/  FMUL R7, R4, R4 ;  /* 0x0000000404077220 */ /* 0x000fe20000400000 */
[C---:B------:R-:W-:Y:S01]  /*05d0*/  LOP3.LUT R3, R0.reuse, 0x1, RZ, 0xc0, !PT ;  /* 0x0000000100037812 */ /* 0x040fe200078ec0ff */
[----:B------:R-:W-:Y:S02]  /*05e0*/  IMAD.MOV.U32 R8, RZ, RZ, 0x3c0885e4 ;  /* 0x3c0885e4ff087424 */ /* 0x000fe400078e00ff */
[----:B------:R-:W-:Y:S01]  /*05f0*/  FFMA R2, R7, R2, -0.0013887860113754868507 ;  /* 0xbab607ed07027423 */ /* 0x000fe20000000002 */
[----:B------:R-:W-:Y:S01]  /*0600*/  ISETP.NE.U32.AND P0, PT, R3, 0x1, PT ;  /* 0x000000010300780c */ /* 0x000fe20003f05070 */
[----:B------:R-:W-:Y:S02]  /*0610*/  VIADD R0, R0, 0x1 ;  /* 0x0000000100007836 */ /* 0x000fe40000000000 */
[----:B------:R-:W-:Y:S01]  /*0620*/  IMAD.MOV.U32 R9, RZ, RZ, 0x3e2aaaa8 ;  /* 0x3e2aaaa8ff097424 */ /* 0x000fe200078e00ff */
[----:B------:R-:W-:-:S02]  /*0630*/  FSEL R6, R2, -0.00019574658654164522886, P0 ;  /* 0xb94d415302067808 */ /* 0x000fc40000000000 */
[----:B------:R-:W-:Y:S01]  /*0640*/  FSEL R8, R8, 0.041666727513074874878, !P0 ;  /* 0x3d2aaabb08087808 */ /* 0x000fe20004000000 */
[----:B------:R-:W0:Y:S01]  /*0650*/  LDC.64 R2, c[0x0][0x380] ;  /* 0x0000e000ff027b82 */ /* 0x000e220000000a00 */
[----:B------:R-:W-:Y:S02]  /*0660*/  LOP3.LUT P1, RZ, R0, 0x2, RZ, 0xc0, !PT ;  /* 0x0000000200ff7812 */ /* 0x000fe4000782c0ff */
[----:B------:R-:W-:Y:S01]  /*0670*/  FSEL R9, -R9, -0.4999999701976776123, !P0 ;  /* 0xbeffffff09097808 */ /* 0x000fe20004000100 */
[----:B------:R-:W-:Y:S01]  /*0680*/  FFMA R6, R7, R6, R8 ;  /* 0x0000000607067223 */ /* 0x000fe20000000008 */
[----:B------:R-:W-:-:S03]  /*0690*/  FSEL R0, R4, 1, !P0 ;  /* 0x3f80000004007808 */ /* 0x000fc60004000000 */
[C---:B------:R-:W-:Y:S02]  /*06a0*/  FFMA R6, R7.reuse, R6, R9 ;  /* 0x0000000607067223 */ /* 0x040fe40000000009 */
[----:B------:R-:W-:-:S04]  /*06b0*/  FFMA R7, R7, R0, RZ ;  /* 0x0000000007077223 */ /* 0x000fc800000000ff */
[----:B------:R-:W-:-:S04]  /*06c0*/  FFMA R0, R7, R6, R0 ;  /* 0x0000000607007223 */ /* 0x000fc80000000000 */
[----:B------:R-:W-:-:S04]  /*06d0*/  @P1 FADD R0, RZ, -R0 ;  /* 0x80000000ff001221 */ /* 0x000fc80000000000 */
[----:B------:R-:W-:Y:S01]  /*06e0*/  FADD R0, -R0, 1 ;  /* 0x3f80000000007421 */ /* 0x000fe20000000100 */
[----:B0-----:R-:W-:-:S04]  /*06f0*/  IMAD.WIDE R2, R5, 0x4, R2 ;  /* 0x0000000405027825 */ /* 0x001fc800078e0202 */
[----:B------:R-:W-:-:S05]  /*0700*/  FMUL R5, R0, 0.5 ;  /* 0x3f00000000057820 */ /* 0x000fca0000400000 */
[----:B------:R-:W-:Y:S01]  /*0710*/  STG.E desc[UR6][R2.64], R5 ;  /* 0x0000000502007986 */ /* 0x000fe2000c101906 */
[----:B------:R-:W-:Y:S05]  /*0720*/  EXIT ;  /* 0x000000000000794d */ /* 0x000fea0003800000 */
        .weak           $__internal_0_$__cuda_sm3x_div_rn_noftz_f32_slowpath
        .type           $__internal_0_$__cuda_sm3x_div_rn_noftz_f32_slowpath,@function
        .size           $__internal_0_$__cuda_sm3x_div_rn_noftz_f32_slowpath,(.L_x_278 - $__internal_0_$__cuda_sm3x_div_rn_noftz_f32_slowpath)
$__internal_0_$__cuda_sm3x_div_rn_noftz_f32_slowpath:
[--C-:B------:R-:W-:Y:S01]  /*0730*/  SHF.R.U32.HI R6, RZ, 0x17, R3.reuse ;  /* 0x00000017ff067819 */ /* 0x100fe20000011603 */
[----:B------:R-:W-:Y:S01]  /*0740*/  BSSY.RECONVERGENT B1, `(.L_x_8) ;  /* 0x0000064000017945 */ /* 0x000fe20003800200 */
[--C-:B------:R-:W-:Y:S01]  /*0750*/  SHF.R.U32.HI R4, RZ, 0x17, R0.reuse ;  /* 0x00000017ff047819 */ /* 0x100fe20000011600 */
[----:B------:R-:W-:Y:S01]  /*0760*/  IMAD.MOV.U32 R7, RZ, RZ, R0 ;  /* 0x000000ffff077224 */ /* 0x000fe200078e0000 */
[----:B------:R-:W-:Y:S01]  /*0770*/  LOP3.LUT R6, R6, 0xff, RZ, 0xc0, !PT ;  /* 0x000000ff06067812 */ /* 0x000fe200078ec0ff */
[----:B------:R-:W-:Y:S01]  /*0780*/  IMAD.MOV.U32 R8, RZ, RZ, R3 ;  /* 0x000000ffff087224 */ /* 0x000fe200078e0003 */
[----:B------:R-:W-:-:S03]  /*0790*/  LOP3.LUT R4, R4, 0xff, RZ, 0xc0, !PT ;  /* 0x000000ff04047812 */ /* 0x000fc600078ec0ff */
[----:B------:R-:W-:Y:S02]  /*07a0*/  VIADD R11, R6, 0xffffffff ;  /* 0xffffffff060b7836 */ /* 0x000fe40000000000 */
[----:B------:R-:W-:-:S03]  /*07b0*/  VIADD R10, R4, 0xffffffff ;  /* 0xffffffff040a7836 */ /* 0x000fc60000000000 */
[----:B------:R-:W-:-:S04]  /*07c0*/  ISETP.GT.U32.AND P0, PT, R11, 0xfd, PT ;  /* 0x000000fd0b00780c */ /* 0x000fc80003f04070 */
[----:B------:R-:W-:-:S13]  /*07d0*/  ISETP.GT.U32.OR P0, PT, R10, 0xfd, P0 ;  /* 0x000000fd0a00780c */ /* 0x000fda0000704470 */
[----:B------:R-:W-:Y:S01]  /*07e0*/  @!P0 IMAD.MOV.U32 R9, RZ, RZ, RZ ;  /* 0x000000ffff098224 */ /* 0x000fe200078e00ff */
[----:B------:R-:W-:Y:S06]  /*07f0*/  @!P0 BRA `(.L_x_9) ;  /* 0x00000000005c8947 */ /* 0x000fec0003800000 */
[----:B------:R-:W-:Y:S02]  /*0800*/  FSETP.GTU.FTZ.AND P0, PT, |R0|, +INF , PT ;  /* 0x7f8000000000780b */ /* 0x000fe40003f1c200 */
[----:B------:R-:W-:-:S04]  /*0810*/  FSETP.GTU.FTZ.AND P1, PT, |R3|, +INF , PT ;  /* 0x7f8000000300780b */ /* 0x000fc80003f3c200 */
[----:B------:R-:W-:-:S13]  /*0820*/  PLOP3.LUT P0, PT, P0, P1, PT, 0xf8, 0x8f ;  /* 0x00000000008f781c */ /* 0x000fda0000703f70 */
[----:B------:R-:W-:Y:S05]  /*0830*/  @P0 BRA `(.L_x_10) ;  /* 0x00000004004c0947 */ /* 0x000fea0003800000 */
[----:B------:R-:W-:-:S13]  /*0840*/  LOP3.LUT P0, RZ, R8, 0x7fffffff, R7, 0xc8, !PT ;  /* 0x7fffffff08ff7812 */ /* 0x000fda000780c807 */
[----:B------:R-:W-:Y:S05]  /*0850*/  @!P0 BRA `(.L_x_11) ;  /* 0x00000004003c8947 */ /* 0x000fea0003800000 */
[C---:B------:R-:W-:Y:S02]  /*0860*/  FSETP.NEU.FTZ.AND P2, PT, |R0|.reuse, +INF , PT ;  /* 0x7f8000000000780b */ /* 0x040fe40003f5d200 */
[----:B------:R-:W-:Y:S02]  /*0870*/  FSETP.NEU.FTZ.AND P1, PT, |R3|, +INF , PT ;  /* 0x7f8000000300780b */ /* 0x000fe40003f3d200 */
[----:B------:R-:W-:-:S11]  /*0880*/  FSETP.NEU.FTZ.AND P0, PT, |R0|, +INF , PT ;  /* 0x7f8000000000780b */ /* 0x000fd60003f1d200 */
[----:B------:R-:W-:Y:S05]  /*0890*/  @!P1 BRA !P2, `(.L_x_11) ;  /* 0x00000004002c9947 */ /* 0x000fea0005000000 */
[----:B------:R-:W-:-:S04]  /*08a0*/  LOP3.LUT P2, RZ, R7, 0x7fffffff, RZ, 0xc0, !PT ;  /* 0x7fffffff07ff7812 */ /* 0x000fc8000784c0ff */
[----:B------:R-:W-:-:S13]  /*08b0*/  PLOP3.LUT P1, PT, P1, P2, PT, 0x2f, 0xf2 ;  /* 0x0000000000f2781c */ /* 0x000fda0000f24577 */
[----:B------:R-:W-:Y:S05]  /*08c0*/  @P1 BRA `(.L_x_12) ;  /* 0x0000000400181947 */ /* 0x000fea0003800000 */
[----:B------:R-:W-:-:S04]  /*08d0*/  LOP3.LUT P1, RZ, R8, 0x7fffffff, RZ, 0xc0, !PT ;  /* 0x7fffffff08ff7812 */ /* 0x000fc8000782c0ff */
[----:B------:R-:W-:-:S13]  /*08e0*/  PLOP3.LUT P0, PT, P0, P1, PT, 0x2f, 0xf2 ;  /* 0x0000000000f2781c */ /* 0x000fda0000702577 */
[----:B------:R-:W-:Y:S05]  /*08f0*/  @P0 BRA `(.L_x_13) ;  /* 0x0000000400000947 */ /* 0x000fea0003800000 */
[----:B------:R-:W-:Y:S02]  /*0900*/  ISETP.GE.AND P0, PT, R10, RZ, PT ;  /* 0x000000ff0a00720c */ /* 0x000fe40003f06270 */
[----:B------:R-:W-:-:S11]  /*0910*/  ISETP.GE.AND P1, PT, R11, RZ, PT ;  /* 0x000000ff0b00720c */ /* 0x000fd60003f26270 */
[----:B------:R-:W-:Y:S02]  /*0920*/  @P0 IMAD.MOV.U32 R9, RZ, RZ, RZ ;  /* 0x000000ffff090224 */ /* 0x000fe400078e00ff */
[----:B------:R-:W-:Y:S01]  /*0930*/  @!P0 FFMA R7, R0, 1.84467440737095516160e+19, RZ ;  /* 0x5f80000000078823 */ /* 0x000fe200000000ff */
[----:B------:R-:W-:Y:S02]  /*0940*/  @!P0 IMAD.MOV.U32 R9, RZ, RZ, -0x40 ;  /* 0xffffffc0ff098424 */ /* 0x000fe400078e00ff */
[----:B------:R-:W-:Y:S02]  /*0950*/  @!P1 FFMA R8, R3, 1.84467440737095516160e+19, RZ ;  /* 0x5f80000003089823 */ /* 0x000fe400000000ff */
[----:B------:R-:W-:-:S07]  /*0960*/  @!P1 VIADD R9, R9, 0x40 ;  /* 0x0000004009099836 */ /* 0x000fce0000000000 */
.L_x_9:
[----:B------:R-:W-:Y:S01]  /*0970*/  LEA R3, R6, 0xc0800000, 0x17 ;  /* 0xc080000006037811 */ /* 0x000fe200078eb8ff */
[----:B------:R-:W-:Y:S01]  /*0980*/  VIADD R4, R4, 0xffffff81 ;  /* 0xffffff8104047836 */ /* 0x000fe20000000000 */
[----:B------:R-:W-:Y:S03]  /*0990*/  BSSY.RECONVERGENT B2, `(.L_x_14) ;  /* 0x0000035000027945 */ /* 0x000fe60003800200 */
[----:B------:R-:W-:Y:S02]  /*09a0*/  IMAD.IADD R3, R8, 0x1, -R3 ;  /* 0x0000000108037824 */ /* 0x000fe400078e0a03 */
[C---:B------:R-:W-:Y:S01]  /*09b0*/  IMAD R0, R4.reuse, -0x800000, R7 ;  /* 0xff80000004007824 */ /* 0x040fe200078e0207 */
[----:B------:R-:W-:Y:S01]  /*09c0*/  IADD3 R4, PT, PT, R4, 0x7f, -R6 ;  /* 0x0000007f04047810 */ /* 0x000fe20007ffe806 */
[----:B------:R-:W0:Y:S01]  /*09d0*/  MUFU.RCP R8, R3 ;  /* 0x0000000300087308 */ /* 0x000e220000001000 */
[----:B------:R-:W-:-:S03]  /*09e0*/  FADD.FTZ R11, -R3, -RZ ;  /* 0x800000ff030b7221 */ /* 0x000fc60000010100 */
[----:B------:R-:W-:Y:S02]  /*09f0*/  IMAD.IADD R4, R4, 0x1, R9 ;  /* 0x0000000104047824 */ /* 0x000fe400078e0209 */
[----:B0-----:R-:W-:-:S04]  /*0a00*/  FFMA R13, R8, R11, 1 ;  /* 0x3f800000080d7423 */ /* 0x001fc8000000000b */
[----:B------:R-:W-:-:S04]  /*0a10*/  FFMA R10, R8, R13, R8 ;  /* 0x0000000d080a7223 */ /* 0x000fc80000000008 */
[----:B------:R-:W-:-:S04]  /*0a20*/  FFMA R7, R0, R10, RZ ;  /* 0x0000000a00077223 */ /* 0x000fc800000000ff */
[----:B------:R-:W-:-:S04]  /*0a30*/  FFMA R8, R11, R7, R0 ;  /* 0x000000070b087223 */ /* 0x000fc80000000000 */
[----:B------:R-:W-:-:S04]  /*0a40*/  FFMA R7, R10, R8, R7 ;  /* 0x000000080a077223 */ /* 0x000fc80000000007 */
[----:B------:R-:W-:-:S04]  /*0a50*/  FFMA R8, R11, R7, R0 ;  /* 0x000000070b087223 */ /* 0x000fc80000000000 */
[----:B------:R-:W-:-:S05]  /*0a60*/  FFMA R0, R10, R8, R7 ;  /* 0x000000080a007223 */ /* 0x000fca0000000007 */
[----:B------:R-:W-:-:S04]  /*0a70*/  SHF.R.U32.HI R3, RZ, 0x17, R0 ;  /* 0x00000017ff037819 */ /* 0x000fc80000011600 */
[----:B------:R-:W-:-:S05]  /*0a80*/  LOP3.LUT R3, R3, 0xff, RZ, 0xc0, !PT ;  /* 0x000000ff03037812 */ /* 0x000fca00078ec0ff */
[----:B------:R-:W-:-:S04]  /*0a90*/  IMAD.IADD R9, R3, 0x1, R4 ;  /* 0x0000000103097824 */ /* 0x000fc800078e0204 */
[----:B------:R-:W-:-:S05]  /*0aa0*/  VIADD R3, R9, 0xffffffff ;  /* 0xffffffff09037836 */ /* 0x000fca0000000000 */
[----:B------:R-:W-:-:S13]  /*0ab0*/  ISETP.GE.U32.AND P0, PT, R3, 0xfe, PT ;  /* 0x000000fe0300780c */ /* 0x000fda0003f06070 */
[----:B------:R-:W-:Y:S05]  /*0ac0*/  @!P0 BRA `(.L_x_15) ;  /* 0x0000000000808947 */ /* 0x000fea0003800000 */
[----:B------:R-:W-:-:S13]  /*0ad0*/  ISETP.GT.AND P0, PT, R9, 0xfe, PT ;  /* 0x000000fe0900780c */ /* 0x000fda0003f04270 */
[----:B------:R-:W-:Y:S05]  /*0ae0*/  @P0 BRA `(.L_x_16) ;  /* 0x00000000006c0947 */ /* 0x000fea0003800000 */
[----:B------:R-:W-:-:S13]  /*0af0*/  ISETP.GE.AND P0, PT, R9, 0x1, PT ;  /* 0x000000010900780c */ /* 0x000fda0003f06270 */
[----:B------:R-:W-:Y:S05]  /*0b00*/  @P0 BRA `(.L_x_17) ;  /* 0x0000000000740947 */ /* 0x000fea0003800000 */
[----:B------:R-:W-:Y:S02]  /*0b10*/  ISETP.GE.AND P0, PT, R9, -0x18, PT ;  /* 0xffffffe80900780c */ /* 0x000fe40003f06270 */
[----:B------:R-:W-:-:S11]  /*0b20*/  LOP3.LUT R0, R0, 0x80000000, RZ, 0xc0, !PT ;  /* 0x8000000000007812 */ /* 0x000fd600078ec0ff */
[----:B------:R-:W-:Y:S05]  /*0b30*/  @!P0 BRA `(.L_x_17) ;  /* 0x0000000000688947 */ /* 0x000fea0003800000 */
[CCC-:B------:R-:W-:Y:S01]  /*0b40*/  FFMA.RZ R3, R10.reuse, R8.reuse, R7.reuse ;  /* 0x000000080a037223 */ /* 0x1c0fe2000000c007 */
[CCC-:B------:R-:W-:Y:S01]  /*0b50*/  FFMA.RM R4, R10.reuse, R8.reuse, R7.reuse ;  /* 0x000000080a047223 */ /* 0x1c0fe20000004007 */
[C---:B------:R-:W-:Y:S02]  /*0b60*/  ISETP.NE.AND P2, PT, R9.reuse, RZ, PT ;  /* 0x000000ff0900720c */ /* 0x040fe40003f45270 */
[----:B------:R-:W-:Y:S02]  /*0b70*/  ISETP.NE.AND P1, PT, R9, RZ, PT ;  /* 0x000000ff0900720c */ /* 0x000fe40003f25270 */
[----:B------:R-:W-:Y:S01]  /*0b80*/  LOP3.LUT R6, R3, 0x7fffff, RZ, 0xc0, !PT ;  /* 0x007fffff03067812 */ /* 0x000fe200078ec0ff */
[----:B------:R-:W-:Y:S01]  /*0b90*/  FFMA.RP R3, R10, R8, R7 ;  /* 0x000000080a037223 */ /* 0x000fe20000008007 */
[----:B------:R-:W-:Y:S02]  /*0ba0*/  VIADD R7, R9, 0x20 ;  /* 0x0000002009077836 */ /* 0x000fe40000000000 */
[----:B------:R-:W-:Y:S01]  /*0bb0*/  LOP3.LUT R6, R6, 0x800000, RZ, 0xfc, !PT ;  /* 0x0080000006067812 */ /* 0x000fe200078efcff */
[----:B------:R-:W-:Y:S01]  /*0bc0*/  IMAD.MOV R8, RZ, RZ, -R9 ;  /* 0x000000ffff087224 */ /* 0x000fe200078e0a09 */
[----:B------:R-:W-:-:S02]  /*0bd0*/  FSETP.NEU.FTZ.AND P0, PT, R3, R4, PT ;  /* 0x000000040300720b */ /* 0x000fc40003f1d000 */
[----:B------:R-:W-:Y:S02]  /*0be0*/  SHF.L.U32 R7, R6, R7, RZ ;  /* 0x0000000706077219 */ /* 0x000fe400000006ff */
[----:B------:R-:W-:Y:S02]  /*0bf0*/  SEL R3, R8, RZ, P2 ;  /* 0x000000ff08037207 */ /* 0x000fe40001000000 */
[----:B------:R-:W-:Y:S02]  /*0c00*/  ISETP.NE.AND P1, PT, R7, RZ, P1 ;  /* 0x000000ff0700720c */ /* 0x000fe40000f25270 */
[----:B------:R-:W-:Y:S02]  /*0c10*/  SHF.R.U32.HI R3, RZ, R3, R6 ;  /* 0x00000003ff037219 */ /* 0x000fe40000011606 */
[----:B------:R-:W-:Y:S02]  /*0c20*/  PLOP3.LUT P0, PT, P0, P1, PT, 0xf8, 0x8f ;  /* 0x00000000008f781c */ /* 0x000fe40000703f70 */
[----:B------:R-:W-:-:S02]  /*0c30*/  SHF.R.U32.HI R7, RZ, 0x1, R3 ;  /* 0x00000001ff077819 */ /* 0x000fc40000011603 */
[----:B------:R-:W-:-:S04]  /*0c40*/  SEL R4, RZ, 0x1, !P0 ;  /* 0x00000001ff047807 */ /* 0x000fc80004000000 */
[----:B------:R-:W-:-:S04]  /*0c50*/  LOP3.LUT R4, R4, 0x1, R7, 0xf8, !PT ;  /* 0x0000000104047812 */ /* 0x000fc800078ef807 */
[----:B------:R-:W-:-:S05]  /*0c60*/  LOP3.LUT R4, R4, R3, RZ, 0xc0, !PT ;  /* 0x0000000304047212 */ /* 0x000fca00078ec0ff */
[----:B------:R-:W-:-:S05]  /*0c70*/  IMAD.IADD R7, R7, 0x1, R4 ;  /* 0x0000000107077824 */ /* 0x000fca00078e0204 */
[----:B------:R-:W-:Y:S01]  /*0c80*/  LOP3.LUT R0, R7, R0, RZ, 0xfc, !PT ;  /* 0x0000000007007212 */ /* 0x000fe200078efcff */
[----:B------:R-:W-:Y:S06]  /*0c90*/  BRA `(.L_x_17) ;  /* 0x0000000000107947 */ /* 0x000fec0003800000 */
.L_x_16:
[----:B------:R-:W-:-:S04]  /*0ca0*/  LOP3.LUT R0, R0, 0x80000000, RZ, 0xc0, !PT ;  /* 0x8000000000007812 */ /* 0x000fc800078ec0ff */
[----:B------:R-:W-:Y:S01]  /*0cb0*/  LOP3.LUT R0, R0, 0x7f800000, RZ, 0xfc, !PT ;  /* 0x7f80000000007812 */ /* 0x000fe200078efcff */
[----:B------:R-:W-:Y:S06]  /*0cc0*/  BRA `(.L_x_17) ;  /* 0x0000000000047947 */ /* 0x000fec0003800000 */
.L_x_15:
[----:B------:R-:W-:-:S07]  /*0cd0*/  IMAD R0, R4, 0x800000, R0 ;  /* 0x0080000004007824 */ /* 0x000fce00078e0200 */
.L_x_17:
[----:B------:R-:W-:Y:S05]  /*0ce0*/  BSYNC.RECONVERGENT B2 ;  /* 0x0000000000027941 */ /* 0x000fea0003800200 */
.L_x_14:
[----:B------:R-:W-:Y:S05]  /*0cf0*/  BRA `(.L_x_18) ;  /* 0x0000000000207947 */ /* 0x000fea0003800000 */
.L_x_13:
[----:B------:R-:W-:-:S04]  /*0d00*/  LOP3.LUT R0, R8, 0x80000000, R7, 0x48, !PT ;  /* 0x8000000008007812 */ /* 0x000fc800078e4807 */
[----:B------:R-:W-:Y:S01]  /*0d10*/  LOP3.LUT R0, R0, 0x7f800000, RZ, 0xfc, !PT ;  /* 0x7f80000000007812 */ /* 0x000fe200078efcff */
[----:B------:R-:W-:Y:S06]  /*0d20*/  BRA `(.L_x_18) ;  /* 0x0000000000147947 */ /* 0x000fec0003800000 */
.L_x_12:
[----:B------:R-:W-:Y:S01]  /*0d30*/  LOP3.LUT R0, R8, 0x80000000, R7, 0x48, !PT ;  /* 0x8000000008007812 */ /* 0x000fe200078e4807 */
[----:B------:R-:W-:Y:S06]  /*0d40*/  BRA `(.L_x_18) ;  /* 0x00000000000c7947 */ /* 0x000fec0003800000 */
.L_x_11:
[----:B------:R-:W0:Y:S01]  /*0d50*/  MUFU.RSQ R0, -QNAN ;  /* 0xffc0000000007908 */ /* 0x000e220000001400 */
[----:B------:R-:W-:Y:S05]  /*0d60*/  BRA `(.L_x_18) ;  /* 0x0000000000047947 */ /* 0x000fea0003800000 */
.L_x_10:
[----:B------:R-:W-:-:S07]  /*0d70*/  FADD.FTZ R0, R0, R3 ;  /* 0x0000000300007221 */ /* 0x000fce0000010000 */
.L_x_18:
[----:B------:R-:W-:Y:S05]  /*0d80*/  BSYNC.RECONVERGENT B1 ;  /* 0x0000000000017941 */ /* 0x000fea0003800200 */
.L_x_8:
[----:B------:R-:W-:-:S04]  /*0d90*/  IMAD.MOV.U32 R3, RZ, RZ, 0x0 ;  /* 0x00000000ff037424 */ /* 0x000fc800078e00ff */
[----:B0-----:R-:W-:Y:S05]  /*0da0*/  RET.REL.NODEC R2 `(_ZN8pygpukit3ops5audio27generate_hann_window_kernelEPfi) ;  /* 0xfffffff002947950 */ /* 0x001fea0003c3ffff */
.L_x_19:
        /* <DEDUP_REMOVED lines=13> */
.L_x_278:


//--------------------- .text._ZN8pygpukit3ops5audio21delta_features_kernelEPKfPfiii --------------------------
	.section	.text._ZN8pygpukit3ops5audio21delta_features_kernelEPKfPfiii,"ax",@progbits
	.align	128
        .global         _ZN8pygpukit3ops5audio21delta_features_kernelEPKfPfiii
        .type           _ZN8pygpukit3ops5audio21delta_features_kernelEPKfPfiii,@function
        .size           _ZN8pygpukit3ops5audio21delta_features_kernelEPKfPfiii,(.L_x_279 - _ZN8pygpukit3ops5audio21delta_features_kernelEPKfPfiii)
        .other          _ZN8pygpukit3ops5audio21delta_features_kernelEPKfPfiii,@"STO_CUDA_ENTRY STV_DEFAULT"
_ZN8pygpukit3ops5audio21delta_features_kernelEPKfPfiii:
.text._ZN8pygpukit3ops5audio21delta_features_kernelEPKfPfiii:
[----:B------:R-:W-:Y:S01]  /*0000*/  LDC R1, c[0x0][0x37c] ;  /* 0x0000df00ff017b82 */ /* 0x000fe20000000800 */
[----:B------:R-:W0:Y:S07]  /*0010*/  S2R R0, SR_TID.X ;  /* 0x0000000000007919 */ /* 0x000e2e0000002100 */
[----:B------:R-:W0:Y:S08]  /*0020*/  LDC.64 R4, c[0x0][0x390] ;  /* 0x0000e400ff047b82 */ /* 0x000e300000000a00 */
[----:B------:R-:W1:Y:S01]  /*0030*/  S2UR UR12, SR_CTAID.X ;  /* 0x00000000000c79c3 */ /* 0x000e620000002500 */
[----:B0-----:R-:W-:-:S04]  /*0040*/  ISETP.GE.AND P0, PT, R0, R5, PT ;  /* 0x000000050000720c */ /* 0x001fc80003f06270 */
[----:B-1----:R-:W-:-:S13]  /*0050*/  ISETP.LE.OR P0, PT, R4, UR12, P0 ;  /* 0x0000000c04007c0c */ /* 0x002fda0008703670 */
[----:B------:R-:W-:Y:S05]  /*0060*/  @P0 EXIT ;  /* 0x000000000000094d */ /* 0x000fea0003800000 */
[----:B------:R-:W0:Y:S01]  /*0070*/  LDCU UR11, c[0x0][0x398] ;  /* 0x00007300ff0b77ac */ /* 0x000e220008000800 */
[----:B------:R-:W-:Y:S01]  /*0080*/  HFMA2 R2, -RZ, RZ, 0.10711669921875, -1791 ;  /* 0x2edbe6ffff027431 */ /* 0x000fe200000001ff */
[----:B0-----:R-:W-:-:S09]  /*0090*/  UISETP.GE.AND UP1, UPT, UR11, 0x1, UPT ;  /* 0x000000010b00788c */ /* 0x001fd2000bf26270 */
[----:B------:R-:W-:Y:S05]  /*00a0*/  BRA.U !UP1, `(.L_x_20) ;  /* 0x0000000909687547 */ /* 0x000fea000b800000 */
[----:B------:R-:W-:Y:S01]  /*00b0*/  UISETP.GE.U32.AND UP0, UPT, UR11, 0x4, UPT ;  /* 0x000000040b00788c */ /* 0x000fe2000bf06070 */
[----:B------:R-:W-:Y:S01]  /*00c0*/  IMAD.MOV.U32 R2, RZ, RZ, RZ ;  /* 0x000000ffff027224 */ /* 0x000fe200078e00ff */
[----:B------:R-:W-:Y:S01]  /*00d0*/  ULOP3.LUT UR4, UR11, 0x3, URZ, 0xc0, !UPT ;  /* 0x000000030b047892 */ /* 0x000fe2000f8ec0ff */
[----:B------:R-:W-:-:S06]  /*00e0*/  UMOV UR5, 0x1 ;  /* 0x0000000100057882 */ /* 0x000fcc0000000000 */
[----:B------:R-:W-:Y:S05]  /*00f0*/  BRA.U !UP0, `(.L_x_21) ;  /* 0x0000000908247547 */ /* 0x000fea000b800000 */
[----:B------:R-:W-:Y:S01]  /*0100*/  ULOP3.LUT UR5, UR11, 0x7ffffffc, URZ, 0xc0, !UPT ;  /* 0x7ffffffc0b057892 */ /* 0x000fe2000f8ec0ff */
[----:B------:R-:W-:Y:S01]  /*0110*/  MOV R2, RZ ;  /* 0x000000ff00027202 */ /* 0x000fe20000000f00 */
[----:B------:R-:W-:Y:S02]  /*0120*/  UMOV UR6, 0x2 ;  /* 0x0000000200067882 */ /* 0x000fe40000000000 */
[----:B------:R-:W-:-:S04]  /*0130*/  UIADD3 UR5, UPT, UPT, -UR5, URZ, URZ ;  /* 0x000000ff05057290 */ /* 0x000fc8000fffe1ff */
[----:B------:R-:W-:-:S09]  /*0140*/  UISETP.GE.AND UP0, UPT, UR5, URZ, UPT ;  /* 0x000000ff0500728c */ /* 0x000fd2000bf06270 */
[----:B------:R-:W-:Y:S05]  /*0150*/  BRA.U UP0, `(.L_x_22) ;  /* 0x0000000500bc7547 */ /* 0x000fea000b800000 */
[----:B------:R-:W-:Y:S02]  /*0160*/  UIADD3 UR7, UPT, UPT, -UR5, URZ, URZ ;  /* 0x000000ff05077290 */ /* 0x000fe4000fffe1ff */
[----:B------:R-:W-:Y:S02]  /*0170*/  UPLOP3.LUT UP0, UPT, UPT, UPT, UPT, 0x80, 0x8 ;  /* 0x000000000008789c */ /* 0x000fe40003f0f070 */
[----:B------:R-:W-:-:S09]  /*0180*/  UISETP.GT.AND UP2, UPT, UR7, 0xc, UPT ;  /* 0x0000000c0700788c */ /* 0x000fd2000bf44270 */
[----:B------:R-:W-:Y:S05]  /*0190*/  BRA.U !UP2, `(.L_x_23) ;  /* 0x000000050a107547 */ /* 0x000fea000b800000 */
[----:B------:R-:W-:-:S11]  /*01a0*/  UPLOP3.LUT UP0, UPT, UPT, UPT, UPT, 0x40, 0x4 ;  /* 0x000000000004789c */ /* 0x000fd60003f0e870 */
.L_x_24:
[----:B------:R-:W-:Y:S02]  /*01b0*/  UIADD3 UR7, UPT, UPT, UR6, -0x1, URZ ;  /* 0xffffffff06077890 */ /* 0x000fe4000fffe0ff */
[----:B------:R-:W-:Y:S02]  /*01c0*/  UIMAD UR13, UR6, UR6, URZ ;  /* 0x00000006060d72a4 */ /* 0x000fe4000f8e02ff */
[----:B------:R-:W-:Y:S02]  /*01d0*/  UIMAD UR7, UR7, UR7, URZ ;  /* 0x00000007070772a4 */ /* 0x000fe4000f8e02ff */
[----:B------:R-:W-:Y:S02]  /*01e0*/  UIADD3 UR9, UPT, UPT, UR6, UR13, UR6 ;  /* 0x0000000d06097290 */ /* 0x000fe4000fffe006 */
[----:B------:R-:W-:Y:S01]  /*01f0*/  UIADD3 UR8, UPT, UPT, UR6, 0x2, URZ ;  /* 0x0000000206087890 */ /* 0x000fe2000fffe0ff */
[----:B------:R-:W-:Y:S01]  /*0200*/  I2FP.F32.U32 R6, UR13 ;  /* 0x0000000d00067c45 */ /* 0x000fe20008201000 */
[----:B------:R-:W-:Y:S01]  /*0210*/  UIADD3 UR9, UPT, UPT, UR9, 0x1, URZ ;  /* 0x0000000109097890 */ /* 0x000fe2000fffe0ff */
[----:B------:R-:W-:Y:S01]  /*0220*/  I2FP.F32.U32 R3, UR7 ;  /* 0x0000000700037c45 */ /* 0x000fe20008201000 */
[----:B------:R-:W-:-:S02]  /*0230*/  UIADD3 UR10, UPT, UPT, UR6, 0x4, URZ ;  /* 0x00000004060a7890 */ /* 0x000fc4000fffe0ff */
[----:B------:R-:W-:Y:S02]  /*0240*/  UIADD3 UR7, UPT, UPT, UR6, 0x3, URZ ;  /* 0x0000000306077890 */ /* 0x000fe4000fffe0ff */
[----:B------:R-:W-:Y:S01]  /*0250*/  FADD R3, R3, R2 ;  /* 0x0000000203037221 */ /* 0x000fe20000000000 */
[----:B------:R-:W-:Y:S01]  /*0260*/  UIMAD UR8, UR8, UR8, URZ ;  /* 0x00000008080872a4 */ /* 0x000fe2000f8e02ff */
[----:B------:R-:W-:Y:S01]  /*0270*/  I2FP.F32.U32 R2, UR9 ;  /* 0x0000000900027c45 */ /* 0x000fe20008201000 */
[----:B------:R-:W-:Y:S01]  /*0280*/  UIMAD UR7, UR7, UR7, URZ ;  /* 0x00000007070772a4 */ /* 0x000fe2000f8e02ff */
[----:B------:R-:W-:Y:S01]  /*0290*/  FADD R3, R3, R6 ;  /* 0x0000000603037221 */ /* 0x000fe20000000000 */
[----:B------:R-:W-:Y:S02]  /*02a0*/  UIMAD UR9, UR10, UR10, URZ ;  /* 0x0000000a0a0972a4 */ /* 0x000fe4000f8e02ff */
[----:B------:R-:W-:Y:S01]  /*02b0*/  I2FP.F32.U32 R7, UR8 ;  /* 0x0000000800077c45 */ /* 0x000fe20008201000 */
[----:B------:R-:W-:Y:S01]  /*02c0*/  FADD R2, R3, R2 ;  /* 0x0000000203027221 */ /* 0x000fe20000000000 */
[----:B------:R-:W-:Y:S01]  /*02d0*/  UIADD3 UR10, UPT, UPT, UR10, UR9, UR10 ;  /* 0x000000090a0a7290 */ /* 0x000fe2000fffe00a */
[----:B------:R-:W-:Y:S01]  /*02e0*/  I2FP.F32.U32 R3, UR7 ;  /* 0x0000000700037c45 */ /* 0x000fe20008201000 */
[----:B------:R-:W-:Y:S01]  /*02f0*/  UIADD3 UR8, UPT, UPT, UR6, 0x6, URZ ;  /* 0x0000000606087890 */ /* 0x000fe2000fffe0ff */
[----:B------:R-:W-:Y:S01]  /*0300*/  FADD R2, R2, R7 ;  /* 0x0000000702027221 */ /* 0x000fe20000000000 */
[----:B------:R-:W-:Y:S01]  /*0310*/  UIADD3 UR10, UPT, UPT, UR10, 0x1, URZ ;  /* 0x000000010a0a7890 */ /* 0x000fe2000fffe0ff */
[----:B------:R-:W-:Y:S01]  /*0320*/  I2FP.F32.U32 R7, UR9 ;  /* 0x0000000900077c45 */ /* 0x000fe20008201000 */
[----:B------:R-:W-:Y:S01]  /*0330*/  UIADD3 UR7, UPT, UPT, UR6, 0x7, URZ ;  /* 0x0000000706077890 */ /* 0x000fe2000fffe0ff */
[----:B------:R-:W-:Y:S01]  /*0340*/  FADD R2, R2, R3 ;  /* 0x0000000302027221 */ /* 0x000fe20000000000 */
[----:B------:R-:W-:-:S02]  /*0350*/  UIMAD UR8, UR8, UR8, URZ ;  /* 0x00000008080872a4 */ /* 0x000fc4000f8e02ff */
[----:B------:R-:W-:Y:S01]  /*0360*/  I2FP.F32.U32 R3, UR10 ;  /* 0x0000000a00037c45 */ /* 0x000fe20008201000 */
[----:B------:R-:W-:Y:S01]  /*0370*/  FADD R2, R2, R7 ;  /* 0x0000000702027221 */ /* 0x000fe20000000000 */
[----:B------:R-:W-:Y:S02]  /*0380*/  UIMAD UR9, UR7, UR7, URZ ;  /* 0x00000007070972a4 */ /* 0x000fe4000f8e02ff */
[----:B------:R-:W-:Y:S01]  /*0390*/  UIADD3 UR7, UPT, UPT, UR6, 0x8, URZ ;  /* 0x0000000806077890 */ /* 0x000fe2000fffe0ff */
[----:B------:R-:W-:Y:S01]  /*03a0*/  I2FP.F32.U32 R7, UR8 ;  /* 0x0000000800077c45 */ /* 0x000fe20008201000 */
[----:B------:R-:W-:Y:S01]  /*03b0*/  FADD R2, R2, R3 ;  /* 0x0000000302027221 */ /* 0x000fe20000000000 */
[----:B------:R-:W-:Y:S01]  /*03c0*/  UIADD3 UR8, UPT, UPT, UR6, 0xa, URZ ;  /* 0x0000000a06087890 */ /* 0x000fe2000fffe0ff */
[----:B------:R-:W-:Y:S01]  /*03d0*/  I2FP.F32.U32 R3, UR9 ;  /* 0x0000000900037c45 */ /* 0x000fe20008201000 */
[----:B------:R-:W-:Y:S01]  /*03e0*/  UIMAD UR10, UR7, UR7, URZ ;  /* 0x00000007070a72a4 */ /* 0x000fe2000f8e02ff */
[----:B------:R-:W-:Y:S01]  /*03f0*/  FADD R2, R2, R7 ;  /* 0x0000000702027221 */ /* 0x000fe20000000000 */
[----:B------:R-:W-:-:S02]  /*0400*/  UIADD3 UR9, UPT, UPT, UR6, 0xc, URZ ;  /* 0x0000000c06097890 */ /* 0x000fc4000fffe0ff */
[----:B------:R-:W-:Y:S01]  /*0410*/  UIADD3 UR7, UPT, UPT, UR7, UR10, UR7 ;  /* 0x0000000a07077290 */ /* 0x000fe2000fffe007 */
[----:B------:R-:W-:Y:S01]  /*0420*/  FADD R2, R2, R3 ;  /* 0x0000000302027221 */ /* 0x000fe20000000000 */
[----:B------:R-:W-:Y:S01]  /*0430*/  I2FP.F32.U32 R3, UR10 ;  /* 0x0000000a00037c45 */ /* 0x000fe20008201000 */
[----:B------:R-:W-:Y:S02]  /*0440*/  UIADD3 UR10, UPT, UPT, UR6, 0xb, URZ ;  /* 0x0000000b060a7890 */ /* 0x000fe4000fffe0ff */
[----:B------:R-:W-:Y:S02]  /*0450*/  UIADD3 UR7, UPT, UPT, UR7, 0x1, URZ ;  /* 0x0000000107077890 */ /* 0x000fe4000fffe0ff */
[----:B------:R-:W-:Y:S01]  /*0460*/  UIMAD UR8, UR8, UR8, URZ ;  /* 0x00000008080872a4 */ /* 0x000fe2000f8e02ff */
[----:B------:R-:W-:Y:S01]  /*0470*/  FADD R2, R2, R3 ;  /* 0x0000000302027221 */ /* 0x000fe20000000000 */
[----:B------:R-:W-:Y:S02]  /*0480*/  UIMAD UR13, UR9, UR9, URZ ;  /* 0x00000009090d72a4 */ /* 0x000fe4000f8e02ff */
[----:B------:R-:W-:Y:S01]  /*0490*/  I2FP.F32.U32 R3, UR7 ;  /* 0x0000000700037c45 */ /* 0x000fe20008201000 */
[----:B------:R-:W-:Y:S01]  /*04a0*/  UIMAD UR10, UR10, UR10, URZ ;  /* 0x0000000a0a0a72a4 */ /* 0x000fe2000f8e02ff */
[----:B------:R-:W-:Y:S01]  /*04b0*/  I2FP.F32.U32 R7, UR8 ;  /* 0x0000000800077c45 */ /* 0x000fe20008201000 */
[----:B------:R-:W-:-:S02]  /*04c0*/  UIADD3 UR9, UPT, UPT, UR9, UR13, UR9 ;  /* 0x0000000d09097290 */ /* 0x000fc4000fffe009 */
[----:B------:R-:W-:Y:S01]  /*04d0*/  FADD R2, R2, R3 ;  /* 0x0000000302027221 */ /* 0x000fe20000000000 */
[----:B------:R-:W-:Y:S01]  /*04e0*/  UIADD3 UR7, UPT, UPT, UR6, 0xe, URZ ;  /* 0x0000000e06077890 */ /* 0x000fe2000fffe0ff */
[----:B------:R-:W-:Y:S01]  /*04f0*/  I2FP.F32.U32 R3, UR10 ;  /* 0x0000000a00037c45 */ /* 0x000fe20008201000 */
[----:B------:R-:W-:Y:S01]  /*0500*/  UIADD3 UR9, UPT, UPT, UR9, 0x1, URZ ;  /* 0x0000000109097890 */ /* 0x000fe2000fffe0ff */
[----:B------:R-:W-:Y:S01]  /*0510*/  FADD R2, R2, R7 ;  /* 0x0000000702027221 */ /* 0x000fe20000000000 */
[----:B------:R-:W-:Y:S01]  /*0520*/  I2FP.F32.U32 R7, UR13 ;  /* 0x0000000d00077c45 */ /* 0x000fe20008201000 */
[----:B------:R-:W-:Y:S02]  /*0530*/  UIADD3 UR5, UPT, UPT, UR5, 0x10, URZ ;  /* 0x0000001005057890 */ /* 0x000fe4000fffe0ff */
[----:B------:R-:W-:Y:S01]  /*0540*/  FADD R2, R2, R3 ;  /* 0x0000000302027221 */ /* 0x000fe20000000000 */
[----:B------:R-:W-:Y:S01]  /*0550*/  UIMAD UR7, UR7, UR7, URZ ;  /* 0x00000007070772a4 */ /* 0x000fe2000f8e02ff */
[----:B------:R-:W-:Y:S01]  /*0560*/  I2FP.F32.U32 R3, UR9 ;  /* 0x0000000900037c45 */ /* 0x000fe20008201000 */
[----:B------:R-:W-:Y:S01]  /*0570*/  UISETP.GE.AND UP2, UPT, UR5, -0xc, UPT ;  /* 0xfffffff40500788c */ /* 0x000fe2000bf46270 */
[----:B------:R-:W-:Y:S01]  /*0580*/  FADD R2, R2, R7 ;  /* 0x0000000702027221 */ /* 0x000fe20000000000 */
[----:B------:R-:W-:-:S03]  /*0590*/  UIADD3 UR6, UPT, UPT, UR6, 0x10, URZ ;  /* 0x0000001006067890 */ /* 0x000fc6000fffe0ff */
[----:B------:R-:W-:Y:S01]  /*05a0*/  FADD R2, R2, R3 ;  /* 0x0000000302027221 */ /* 0x000fe20000000000 */
[----:B------:R-:W-:-:S05]  /*05b0*/  I2FP.F32.U32 R3, UR7 ;  /* 0x0000000700037c45 */ /* 0x000fca0008201000 */
[----:B------:R-:W-:Y:S01]  /*05c0*/  FADD R2, R2, R3 ;  /* 0x0000000302027221 */ /* 0x000fe20000000000 */
[----:B------:R-:W-:Y:S06]  /*05d0*/  BRA.U !UP2, `(.L_x_24) ;  /* 0xfffffff90af47547 */ /* 0x000fec000b83ffff */
.L_x_23:
[----:B------:R-:W-:-:S04]  /*05e0*/  UIADD3 UR7, UPT, UPT, -UR5, URZ, URZ ;  /* 0x000000ff05077290 */ /* 0x000fc8000fffe1ff */
[----:B------:R-:W-:-:S09]  /*05f0*/  UISETP.GT.AND UP2, UPT, UR7, 0x4, UPT ;  /* 0x000000040700788c */ /* 0x000fd2000bf44270 */
[----:B------:R-:W-:Y:S05]  /*0600*/  BRA.U !UP2, `(.L_x_25) ;  /* 0x000000010a887547 */ /* 0x000fea000b800000 */
[----:B------:R-:W-:Y:S02]  /*0610*/  UIADD3 UR7, UPT, UPT, UR6, -0x1, URZ ;  /* 0xffffffff06077890 */ /* 0x000fe4000fffe0ff */
[----:B------:R-:W-:Y:S02]  /*0620*/  UIMAD UR10, UR6, UR6, URZ ;  /* 0x00000006060a72a4 */ /* 0x000fe4000f8e02ff */
[----:B------:R-:W-:Y:S02]  /*0630*/  UIMAD UR7, UR7, UR7, URZ ;  /* 0x00000007070772a4 */ /* 0x000fe4000f8e02ff */
[----:B------:R-:W-:Y:S02]  /*0640*/  UIADD3 UR8, UPT, UPT, UR6, UR10, UR6 ;  /* 0x0000000a06087290 */ /* 0x000fe4000fffe006 */
[----:B------:R-:W-:Y:S02]  /*0650*/  UIADD3 UR9, UPT, UPT, UR6, 0x4, URZ ;  /* 0x0000000406097890 */ /* 0x000fe4000fffe0ff */
[----:B------:R-:W-:Y:S01]  /*0660*/  I2FP.F32.U32 R3, UR7 ;  /* 0x0000000700037c45 */ /* 0x000fe20008201000 */
[----:B------:R-:W-:-:S02]  /*0670*/  UIADD3 UR7, UPT, UPT, UR6, 0x2, URZ ;  /* 0x0000000206077890 */ /* 0x000fc4000fffe0ff */
[----:B------:R-:W-:Y:S02]  /*0680*/  UIADD3 UR8, UPT, UPT, UR8, 0x1, URZ ;  /* 0x0000000108087890 */ /* 0x000fe4000fffe0ff */
[----:B------:R-:W-:Y:S01]  /*0690*/  FADD R3, R2, R3 ;  /* 0x0000000302037221 */ /* 0x000fe20000000000 */
[----:B------:R-:W-:Y:S01]  /*06a0*/  I2FP.F32.U32 R2, UR10 ;  /* 0x0000000a00027c45 */ /* 0x000fe20008201000 */
[----:B------:R-:W-:Y:S02]  /*06b0*/  UIADD3 UR10, UPT, UPT, UR6, 0x3, URZ ;  /* 0x00000003060a7890 */ /* 0x000fe4000fffe0ff */
[----:B------:R-:W-:Y:S02]  /*06c0*/  UIMAD UR7, UR7, UR7, URZ ;  /* 0x00000007070772a4 */ /* 0x000fe4000f8e02ff */
[----:B------:R-:W-:Y:S01]  /*06d0*/  FADD R2, R3, R2 ;  /* 0x0000000203027221 */ /* 0x000fe20000000000 */
[----:B------:R-:W-:Y:S01]  /*06e0*/  I2FP.F32.U32 R3, UR8 ;  /* 0x0000000800037c45 */ /* 0x000fe20008201000 */
[----:B------:R-:W-:-:S02]  /*06f0*/  UIMAD UR13, UR9, UR9, URZ ;  /* 0x00000009090d72a4 */ /* 0x000fc4000f8e02ff */
[----:B------:R-:W-:Y:S01]  /*0700*/  UIMAD UR10, UR10, UR10, URZ ;  /* 0x0000000a0a0a72a4 */ /* 0x000fe2000f8e02ff */
[----:B------:R-:W-:Y:S01]  /*0710*/  I2FP.F32.U32 R7, UR7 ;  /* 0x0000000700077c45 */ /* 0x000fe20008201000 */
[----:B------:R-:W-:Y:S01]  /*0720*/  FADD R2, R2, R3 ;  /* 0x0000000302027221 */ /* 0x000fe20000000000 */
[----:B------:R-:W-:Y:S02]  /*0730*/  UIADD3 UR9, UPT, UPT, UR9, UR13, UR9 ;  /* 0x0000000d09097290 */ /* 0x000fe4000fffe009 */
        /* <DEDUP_REMOVED lines=8> */
[----:B------:R-:W-:Y:S01]  /*07c0*/  I2FP.F32.U32 R3, UR9 ;  /* 0x0000000900037c45 */ /* 0x000fe20008201000 */
[----:B------:R-:W-:Y:S01]  /*07d0*/  FADD R2, R2, R7 ;  /* 0x0000000702027221 */ /* 0x000fe20000000000 */
[----:B------:R-:W-:Y:S02]  /*07e0*/  UIADD3 UR6, UPT, UPT, UR6, 0x8, URZ ;  /* 0x0000000806067890 */ /* 0x000fe4000fffe0ff */
[----:B------:R-:W-:Y:S01]  /*07f0*/  UPLOP3.LUT UP0, UPT, UPT, UPT, UPT, 0x40, 0x4 ;  /* 0x000000000004789c */ /* 0x000fe20003f0e870 */
[----:B------:R-:W-:Y:S01]  /*0800*/  FADD R2, R2, R3 ;  /* 0x0000000302027221 */ /* 0x000fe20000000000 */
[----:B------:R-:W-:-:S05]  /*0810*/  I2FP.F32.U32 R3, UR7 ;  /* 0x0000000700037c45 */ /* 0x000fca0008201000 */
[----:B------:R-:W-:-:S07]  /*0820*/  FADD R2, R2, R3 ;  /* 0x0000000302027221 */ /* 0x000fce0000000000 */
.L_x_25:
[----:B------:R-:W-:-:S09]  /*0830*/  UISETP.NE.OR UP0, UPT, UR5, URZ, UP0 ;  /* 0x000000ff0500728c */ /* 0x000fd20008705670 */
[----:B------:R-:W-:Y:S05]  /*0840*/  BRA.U !UP0, `(.L_x_26) ;  /* 0x00000001084c7547 */ /* 0x000fea000b800000 */
.L_x_22:
[----:B------:R-:W-:Y:S02]  /*0850*/  UIADD3 UR7, UPT, UPT, UR6, -0x1, URZ ;  /* 0xffffffff06077890 */ /* 0x000fe4000fffe0ff */
[----:B------:R-:W-:Y:S02]  /*0860*/  UIMAD UR9, UR6, UR6, URZ ;  /* 0x00000006060972a4 */ /* 0x000fe4000f8e02ff */
[----:B------:R-:W-:Y:S02]  /*0870*/  UIMAD UR7, UR7, UR7, URZ ;  /* 0x00000007070772a4 */ /* 0x000fe4000f8e02ff */
[----:B------:R-:W-:Y:S02]  /*0880*/  UIADD3 UR8, UPT, UPT, UR6, UR9, UR6 ;  /* 0x0000000906087290 */ /* 0x000fe4000fffe006 */
[----:B------:R-:W-:Y:S01]  /*0890*/  I2FP.F32.U32 R6, UR9 ;  /* 0x0000000900067c45 */ /* 0x000fe20008201000 */
[----:B------:R-:W-:Y:S01]  /*08a0*/  UIADD3 UR5, UPT, UPT, UR5, 0x4, URZ ;  /* 0x0000000405057890 */ /* 0x000fe2000fffe0ff */
[----:B------:R-:W-:Y:S01]  /*08b0*/  I2FP.F32.U32 R3, UR7 ;  /* 0x0000000700037c45 */ /* 0x000fe20008201000 */
[----:B------:R-:W-:-:S02]  /*08c0*/  UIADD3 UR8, UPT, UPT, UR8, 0x1, URZ ;  /* 0x0000000108087890 */ /* 0x000fc4000fffe0ff */
[----:B------:R-:W-:Y:S02]  /*08d0*/  UIADD3 UR7, UPT, UPT, UR6, 0x2, URZ ;  /* 0x0000000206077890 */ /* 0x000fe4000fffe0ff */
[----:B------:R-:W-:Y:S01]  /*08e0*/  FADD R3, R3, R2 ;  /* 0x0000000203037221 */ /* 0x000fe20000000000 */
[----:B------:R-:W-:Y:S01]  /*08f0*/  UISETP.NE.AND UP0, UPT, UR5, URZ, UPT ;  /* 0x000000ff0500728c */ /* 0x000fe2000bf05270 */
[----:B------:R-:W-:Y:S01]  /*0900*/  I2FP.F32.U32 R2, UR8 ;  /* 0x0000000800027c45 */ /* 0x000fe20008201000 */
[----:B------:R-:W-:Y:S01]  /*0910*/  UIMAD UR7, UR7, UR7, URZ ;  /* 0x00000007070772a4 */ /* 0x000fe2000f8e02ff */
[----:B------:R-:W-:Y:S01]  /*0920*/  FADD R3, R3, R6 ;  /* 0x0000000603037221 */ /* 0x000fe20000000000 */
[----:B------:R-:W-:-:S03]  /*0930*/  UIADD3 UR6, UPT, UPT, UR6, 0x4, URZ ;  /* 0x0000000406067890 */ /* 0x000fc6000fffe0ff */
[----:B------:R-:W-:Y:S01]  /*0940*/  FADD R2, R3, R2 ;  /* 0x0000000203027221 */ /* 0x000fe20000000000 */
[----:B------:R-:W-:-:S05]  /*0950*/  I2FP.F32.U32 R3, UR7 ;  /* 0x0000000700037c45 */ /* 0x000fca0008201000 */
[----:B------:R-:W-:Y:S01]  /*0960*/  FADD R2, R2, R3 ;  /* 0x0000000302027221 */ /* 0x000fe20000000000 */
[----:B------:R-:W-:Y:S06]  /*0970*/  BRA.U UP0, `(.L_x_22) ;  /* 0xfffffffd00b47547 */ /* 0x000fec000b83ffff */
.L_x_26:
[----:B------:R-:W-:-:S12]  /*0980*/  UIADD3 UR5, UPT, UPT, UR6, -0x1, URZ ;  /* 0xffffffff06057890 */ /* 0x000fd8000fffe0ff */
.L_x_21:
[----:B------:R-:W-:Y:S01]  /*0990*/  UISETP.NE.AND UP0, UPT, UR4, URZ, UPT ;  /* 0x000000ff0400728c */ /* 0x000fe2000bf05270 */
[----:B------:R-:W-:-:S08]  /*09a0*/  IMAD.MOV.U32 R7, RZ, RZ, 0x40000000 ;  /* 0x40000000ff077424 */ /* 0x000fd000078e00ff */
[----:B------:R-:W-:Y:S05]  /*09b0*/  BRA.U !UP0, `(.L_x_27) ;  /* 0x0000000108207547 */ /* 0x000fea000b800000 */
[----:B------:R-:W-:-:S12]  /*09c0*/  UIADD3 UR4, UPT, UPT, -UR4, URZ, URZ ;  /* 0x000000ff04047290 */ /* 0x000fd8000fffe1ff */
.L_x_28:
[----:B------:R-:W-:Y:S02]  /*09d0*/  UIADD3 UR4, UPT, UPT, UR4, 0x1, URZ ;  /* 0x0000000104047890 */ /* 0x000fe4000fffe0ff */
[----:B------:R-:W-:Y:S02]  /*09e0*/  UIMAD UR6, UR5, UR5, URZ ;  /* 0x00000005050672a4 */ /* 0x000fe4000f8e02ff */
[----:B------:R-:W-:Y:S02]  /*09f0*/  UISETP.NE.AND UP0, UPT, UR4, URZ, UPT ;  /* 0x000000ff0400728c */ /* 0x000fe4000bf05270 */
[----:B------:R-:W-:Y:S02]  /*0a00*/  UIADD3 UR5, UPT, UPT, UR5, 0x1, URZ ;  /* 0x0000000105057890 */ /* 0x000fe4000fffe0ff */
[----:B------:R-:W-:-:S05]  /*0a10*/  I2FP.F32.U32 R3, UR6 ;  /* 0x0000000600037c45 */ /* 0x000fca0008201000 */
[----:B------:R-:W-:Y:S01]  /*0a20*/  FADD R2, R3, R2 ;  /* 0x0000000203027221 */ /* 0x000fe20000000000 */
[----:B------:R-:W-:Y:S06]  /*0a30*/  BRA.U UP0, `(.L_x_28) ;  /* 0xfffffffd00e47547 */ /* 0x000fec000b83ffff */
.L_x_27:
[----:B------:R-:W-:-:S07]  /*0a40*/  FFMA R2, R2, R7, 1.00000001335143196e-10 ;  /* 0x2edbe6ff02027423 */ /* 0x000fce0000000007 */
.L_x_20:
[----:B------:R-:W-:Y:S01]  /*0a50*/  MOV R29, RZ ;  /* 0x000000ff001d7202 */ /* 0x000fe20000000f00 */
[----:B------:R-:W0:Y:S01]  /*0a60*/  LDCU.64 UR8, c[0x0][0x358] ;  /* 0x00006b00ff0877ac */ /* 0x000e220008000a00 */
[----:B------:R-:W-:Y:S05]  /*0a70*/  BRA.U !UP1, `(.L_x_29) ;  /* 0x0000000d09787547 */ /* 0x000fea000b800000 */
[----:B------:R-:W-:Y:S01]  /*0a80*/  UISETP.GE.U32.AND UP0, UPT, UR11, 0x8, UPT ;  /* 0x000000080b00788c */ /* 0x000fe2000bf06070 */
[----:B------:R-:W-:Y:S02]  /*0a90*/  HFMA2 R29, -RZ, RZ, 0, 0 ;  /* 0x00000000ff1d7431 */ /* 0x000fe400000001ff */
[----:B------:R-:W-:Y:S01]  /*0aa0*/  VIADD R4, R4, 0xffffffff ;  /* 0xffffffff04047836 */ /* 0x000fe20000000000 */
[----:B------:R-:W-:Y:S01]  /*0ab0*/  ULOP3.LUT UR4, UR11, 0x7, URZ, 0xc0, !UPT ;  /* 0x000000070b047892 */ /* 0x000fe2000f8ec0ff */
[----:B------:R-:W-:-:S04]  /*0ac0*/  IMAD.MOV.U32 R3, RZ, RZ, 0x1 ;  /* 0x00000001ff037424 */ /* 0x000fc800078e00ff */
[----:B------:R-:W-:Y:S07]  /*0ad0*/  BRA.U !UP0, `(.L_x_30) ;  /* 0x0000000508b47547 */ /* 0x000fee000b800000 */
[----:B------:R-:W1:Y:S01]  /*0ae0*/  LDC.64 R12, c[0x0][0x380] ;  /* 0x0000e000ff0c7b82 */ /* 0x000e620000000a00 */
[----:B------:R-:W-:Y:S01]  /*0af0*/  UIADD3 UR6, UPT, UPT, UR12, -0x4, URZ ;  /* 0xfffffffc0c067890 */ /* 0x000fe2000fffe0ff */
[----:B------:R-:W-:Y:S01]  /*0b00*/  MOV R29, RZ ;  /* 0x000000ff001d7202 */ /* 0x000fe20000000f00 */
[----:B------:R-:W-:Y:S01]  /*0b10*/  IMAD.MOV.U32 R3, RZ, RZ, 0x4 ;  /* 0x00000004ff037424 */ /* 0x000fe200078e00ff */
[----:B------:R-:W-:Y:S01]  /*0b20*/  MOV R7, UR12 ;  /* 0x0000000c00077c02 */ /* 0x000fe20008000f00 */
[----:B------:R-:W-:Y:S02]  /*0b30*/  ULOP3.LUT UR5, UR11, 0x7ffffff8, URZ, 0xc0, !UPT ;  /* 0x7ffffff80b057892 */ /* 0x000fe4000f8ec0ff */
[----:B------:R-:W-:-:S10]  /*0b40*/  IMAD.U32 R8, RZ, RZ, UR6 ;  /* 0x00000006ff087e24 */ /* 0x000fd4000f8e00ff */
.L_x_31:
[----:B------:R-:W-:Y:S02]  /*0b50*/  VIADDMNMX R6, R7, 0x1, R4, PT ;  /* 0x0000000107067846 */ /* 0x000fe40003800104 */
[----:B------:R-:W-:-:S03]  /*0b60*/  VIADDMNMX R9, R8, 0x3, RZ, !PT ;  /* 0x0000000308097846 */ /* 0x000fc600078001ff */
[-CC-:B------:R-:W-:Y:S02]  /*0b70*/  IMAD R15, R6, R5.reuse, R0.reuse ;  /* 0x00000005060f7224 */ /* 0x180fe400078e0200 */
[----:B------:R-:W-:Y:S02]  /*0b80*/  IMAD R9, R9, R5, R0 ;  /* 0x0000000509097224 */ /* 0x000fe400078e0200 */
[----:B-1----:R-:W-:-:S04]  /*0b90*/  IMAD.WIDE R14, R15, 0x4, R12 ;  /* 0x000000040f0e7825 */ /* 0x002fc800078e020c */
[----:B------:R-:W-:Y:S01]  /*0ba0*/  IMAD.WIDE.U32 R16, R9, 0x4, R12 ;  /* 0x0000000409107825 */ /* 0x000fe200078e000c */
[----:B0-----:R0:W2:Y:S04]  /*0bb0*/  LDG.E.CONSTANT R25, desc[UR8][R14.64] ;  /* 0x000000080e197981 */ /* 0x0010a8000c1e9900 */
[----:B------:R1:W2:Y:S01]  /*0bc0*/  LDG.E.CONSTANT R28, desc[UR8][R16.64] ;  /* 0x00000008101c7981 */ /* 0x0002a2000c1e9900 */
[C---:B------:R-:W-:Y:S02]  /*0bd0*/  VIADDMNMX R6, R7.reuse, 0x2, R4, PT ;  /* 0x0000000207067846 */ /* 0x040fe40003800104 */
[C---:B------:R-:W-:Y:S02]  /*0be0*/  VIADDMNMX R9, R8.reuse, 0x2, RZ, !PT ;  /* 0x0000000208097846 */ /* 0x040fe400078001ff */
[----:B------:R-:W-:Y:S01]  /*0bf0*/  VIADDMNMX R20, R8, 0x1, RZ, !PT ;  /* 0x0000000108147846 */ /* 0x000fe200078001ff */
[-C--:B------:R-:W-:Y:S01]  /*0c00*/  IMAD R11, R6, R5.reuse, R0 ;  /* 0x00000005060b7224 */ /* 0x080fe200078e0200 */
[----:B------:R-:W-:Y:S01]  /*0c10*/  VIADDMNMX R6, R7, 0x3, R4, PT ;  /* 0x0000000307067846 */ /* 0x000fe20003800104 */
[----:B------:R-:W-:Y:S01]  /*0c20*/  IMAD R9, R9, R5, R0 ;  /* 0x0000000509097224 */ /* 0x000fe200078e0200 */
[----:B------:R-:W-:Y:S01]  /*0c30*/  VIADDMNMX R22, R7, 0x5, R4, PT ;  /* 0x0000000507167846 */ /* 0x000fe20003800104 */
[----:B------:R-:W-:-:S04]  /*0c40*/  IMAD.WIDE R10, R11, 0x4, R12 ;  /* 0x000000040b0a7825 */ /* 0x000fc800078e020c */
[----:B------:R-:W-:Y:S02]  /*0c50*/  IMAD.WIDE.U32 R18, R9, 0x4, R12 ;  /* 0x0000000409127825 */ /* 0x000fe400078e000c */
[----:B------:R3:W4:Y:S02]  /*0c60*/  LDG.E.CONSTANT R9, desc[UR8][R10.64] ;  /* 0x000000080a097981 */ /* 0x000724000c1e9900 */
[-C--:B0-----:R-:W-:Y:S01]  /*0c70*/  IMAD R15, R6, R5.reuse, R0 ;  /* 0x00000005060f7224 */ /* 0x081fe200078e0200 */
[----:B------:R-:W-:Y:S01]  /*0c80*/  VIADDMNMX R6, R7, 0x4, R4, PT ;  /* 0x0000000407067846 */ /* 0x000fe20003800104 */
[-C--:B------:R-:W-:Y:S01]  /*0c90*/  IMAD R21, R20, R5.reuse, R0 ;  /* 0x0000000514157224 */ /* 0x080fe200078e0200 */
[----:B------:R-:W-:Y:S01]  /*0ca0*/  VIMNMX R20, PT, PT, RZ, R8, !PT ;  /* 0x00000008ff147248 */ /* 0x000fe20007fe0100 */
[----:B-1----:R-:W-:Y:S01]  /*0cb0*/  IMAD.WIDE R16, R15, 0x4, R12 ;  /* 0x000000040f107825 */ /* 0x002fe200078e020c */
[----:B------:R0:W4:Y:S03]  /*0cc0*/  LDG.E.CONSTANT R24, desc[UR8][R18.64] ;  /* 0x0000000812187981 */ /* 0x000126000c1e9900 */
[----:B---3--:R-:W-:Y:S01]  /*0cd0*/  IMAD R11, R22, R5, R0 ;  /* 0x00000005160b7224 */ /* 0x008fe200078e0200 */
[----:B------:R-:W3:Y:S01]  /*0ce0*/  LDG.E.CONSTANT R23, desc[UR8][R16.64] ;  /* 0x0000000810177981 */ /* 0x000ee2000c1e9900 */
[----:B------:R-:W-:-:S04]  /*0cf0*/  IMAD.WIDE.U32 R14, R21, 0x4, R12 ;  /* 0x00000004150e7825 */ /* 0x000fc800078e000c */
[----:B------:R-:W-:Y:S01]  /*0d00*/  IMAD R27, R6, R5, R0 ;  /* 0x00000005061b7224 */ /* 0x000fe200078e0200 */
[----:B------:R1:W3:Y:S01]  /*0d10*/  LDG.E.CONSTANT R22, desc[UR8][R14.64] ;  /* 0x000000080e167981 */ /* 0x0002e2000c1e9900 */
[----:B0-----:R-:W-:-:S04]  /*0d20*/  IMAD.WIDE R18, R11, 0x4, R12 ;  /* 0x000000040b127825 */ /* 0x001fc800078e020c */
[----:B------:R-:W-:Y:S01]  /*0d30*/  IMAD R21, R20, R5, R0 ;  /* 0x0000000514157224 */ /* 0x000fe200078e0200 */
[----:B------:R-:W5:Y:S01]  /*0d40*/  LDG.E.CONSTANT R10, desc[UR8][R18.64] ;  /* 0x00000008120a7981 */ /* 0x000f62000c1e9900 */
[----:B------:R-:W-:Y:S01]  /*0d50*/  IMAD.WIDE R26, R27, 0x4, R12 ;  /* 0x000000041b1a7825 */ /* 0x000fe200078e020c */
[----:B-1----:R-:W-:-:S03]  /*0d60*/  VIADDMNMX R14, R8, 0xffffffff, RZ, !PT ;  /* 0xffffffff080e7846 */ /* 0x002fc600078001ff */
[----:B------:R-:W-:Y:S01]  /*0d70*/  IMAD.WIDE.U32 R20, R21, 0x4, R12 ;  /* 0x0000000415147825 */ /* 0x000fe200078e000c */
[----:B------:R-:W-:Y:S01]  /*0d80*/  VIADDMNMX R15, R7, 0x6, R4, PT ;  /* 0x00000006070f7846 */ /* 0x000fe20003800104 */
[----:B------:R0:W5:Y:S02]  /*0d90*/  LDG.E.CONSTANT R6, desc[UR8][R26.64] ;  /* 0x000000081a067981 */ /* 0x000164000c1e9900 */
[-CC-:B------:R-:W-:Y:S02]  /*0da0*/  IMAD R17, R14, R5.reuse, R0.reuse ;  /* 0x000000050e117224 */ /* 0x180fe400078e0200 */
[----:B------:R1:W5:Y:S01]  /*0db0*/  LDG.E.CONSTANT R11, desc[UR8][R20.64] ;  /* 0x00000008140b7981 */ /* 0x000362000c1e9900 */
[----:B------:R-:W-:Y:S02]  /*0dc0*/  IMAD R16, R15, R5, R0 ;  /* 0x000000050f107224 */ /* 0x000fe400078e0200 */
[----:B------:R-:W-:-:S04]  /*0dd0*/  IMAD.WIDE.U32 R14, R17, 0x4, R12 ;  /* 0x00000004110e7825 */ /* 0x000fc800078e000c */
[----:B------:R-:W-:Y:S01]  /*0de0*/  IMAD.WIDE R16, R16, 0x4, R12 ;  /* 0x0000000410107825 */ /* 0x000fe200078e020c */
[----:B0-----:R-:W-:-:S03]  /*0df0*/  VIADDMNMX R27, R7, 0x7, R4, PT ;  /* 0x00000007071b7846 */ /* 0x001fc60003800104 */
[----:B------:R-:W-:Y:S02]  /*0e00*/  VIADD R7, R7, 0x8 ;  /* 0x0000000807077836 */ /* 0x000fe40000000000 */
[----:B-1----:R-:W-:Y:S01]  /*0e10*/  IMAD R21, R27, R5, R0 ;  /* 0x000000051b157224 */ /* 0x002fe200078e0200 */
[----:B------:R-:W-:-:S05]  /*0e20*/  VIADDMNMX R27, R8, 0xfffffffd, RZ, !PT ;  /* 0xfffffffd081b7846 */ /* 0x000fca00078001ff */
[----:B------:R-:W-:Y:S02]  /*0e30*/  IMAD R27, R27, R5, R0 ;  /* 0x000000051b1b7224 */ /* 0x000fe400078e0200 */
[----:B------:R-:W-:-:S06]  /*0e40*/  IMAD.WIDE R20, R21, 0x4, R12 ;  /* 0x0000000415147825 */ /* 0x000fcc00078e020c */
[----:B------:R-:W5:Y:S01]  /*0e50*/  LDG.E.CONSTANT R20, desc[UR8][R20.64] ;  /* 0x0000000814147981 */ /* 0x000f62000c1e9900 */
[----:B--2---:R-:W-:Y:S01]  /*0e60*/  FADD R18, R25, -R28 ;  /* 0x8000001c19127221 */ /* 0x004fe20000000000 */
[----:B------:R-:W-:Y:S02]  /*0e70*/  IADD3 R25, PT, PT, R3, -0x3, RZ ;  /* 0xfffffffd03197810 */ /* 0x000fe40007ffe0ff */
[----:B------:R-:W-:Y:S02]  /*0e80*/  VIADDMNMX R28, R8, 0xfffffffe, RZ, !PT ;  /* 0xfffffffe081c7846 */ /* 0x000fe400078001ff */
[----:B------:R-:W-:Y:S02]  /*0e90*/  I2FP.F32.U32 R26, R25 ;  /* 0x00000019001a7245 */ /* 0x000fe40000201000 */
[----:B------:R0:W2:Y:S01]  /*0ea0*/  LDG.E.CONSTANT R25, desc[UR8][R14.64] ;  /* 0x000000080e197981 */ /* 0x0000a2000c1e9900 */
[----:B------:R-:W-:Y:S02]  /*0eb0*/  IMAD R19, R28, R5, R0 ;  /* 0x000000051c137224 */ /* 0x000fe400078e0200 */
[----:B------:R-:W-:Y:S01]  /*0ec0*/  FFMA R29, R26, R18, R29 ;  /* 0x000000121a1d7223 */ /* 0x000fe2000000001d */
[----:B------:R1:W2:Y:S01]  /*0ed0*/  LDG.E.CONSTANT R28, desc[UR8][R16.64] ;  /* 0x00000008101c7981 */ /* 0x0002a2000c1e9900 */
[----:B------:R-:W-:Y:S01]  /*0ee0*/  IMAD.WIDE.U32 R18, R19, 0x4, R12 ;  /* 0x0000000413127825 */ /* 0x000fe200078e000c */
[----:B------:R-:W-:-:S05]  /*0ef0*/  IADD3 R26, PT, PT, R8, -0x4, RZ ;  /* 0xfffffffc081a7810 */ /* 0x000fca0007ffe0ff */
[----:B------:R4:W2:Y:S01]  /*0f00*/  LDG.E.CONSTANT R19, desc[UR8][R18.64] ;  /* 0x0000000812137981 */ /* 0x0008a2000c1e9900 */
[----:B0-----:R-:W-:Y:S02]  /*0f10*/  VIMNMX R15, PT, PT, RZ, R26, !PT ;  /* 0x0000001aff0f7248 */ /* 0x001fe40007fe0100 */
[----:B------:R-:W-:Y:S01]  /*0f20*/  VIMNMX R14, PT, PT, R4, R7, PT ;  /* 0x00000007040e7248 */ /* 0x000fe20003fe0100 */
[----:B------:R-:W-:-:S04]  /*0f30*/  IMAD.WIDE.U32 R26, R27, 0x4, R12 ;  /* 0x000000041b1a7825 */ /* 0x000fc800078e000c */
[-CC-:B------:R-:W-:Y:S02]  /*0f40*/  IMAD R15, R15, R5.reuse, R0.reuse ;  /* 0x000000050f0f7224 */ /* 0x180fe400078e0200 */
[----:B-1----:R-:W-:Y:S01]  /*0f50*/  IMAD R17, R14, R5, R0 ;  /* 0x000000050e117224 */ /* 0x002fe200078e0200 */
[----:B------:R-:W2:Y:S01]  /*0f60*/  LDG.E.CONSTANT R27, desc[UR8][R26.64] ;  /* 0x000000081a1b7981 */ /* 0x000ea2000c1e9900 */
[----:B------:R-:W-:-:S04]  /*0f70*/  IMAD.WIDE.U32 R14, R15, 0x4, R12 ;  /* 0x000000040f0e7825 */ /* 0x000fc800078e000c */
[----:B------:R-:W-:Y:S02]  /*0f80*/  IMAD.WIDE R16, R17, 0x4, R12 ;  /* 0x0000000411107825 */ /* 0x000fe400078e020c */
[----:B------:R-:W2:Y:S04]  /*0f90*/  LDG.E.CONSTANT R14, desc[UR8][R14.64] ;  /* 0x000000080e0e7981 */ /* 0x000ea8000c1e9900 */
[----:B------:R-:W2:Y:S01]  /*0fa0*/  LDG.E.CONSTANT R17, desc[UR8][R16.64] ;  /* 0x0000000810117981 */ /* 0x000ea2000c1e9900 */
[----:B----4-:R-:W-:Y:S01]  /*0fb0*/  IADD3 R18, PT, PT, R3, -0x2, RZ ;  /* 0xfffffffe03127810 */ /* 0x010fe20007ffe0ff */
[----:B------:R-:W-:Y:S01]  /*0fc0*/  FADD R9, R9, -R24 ;  /* 0x8000001809097221 */ /* 0x000fe20000000000 */
[----:B------:R-:W-:Y:S02]  /*0fd0*/  IADD3 R21, PT, PT, R3, -0x1, RZ ;  /* 0xffffffff03157810 */ /* 0x000fe40007ffe0ff */
[----:B------:R-:W-:Y:S01]  /*0fe0*/  I2FP.F32.U32 R18, R18 ;  /* 0x0000001200127245 */ /* 0x000fe20000201000 */
[----:B---3--:R-:W-:-:S04]  /*0ff0*/  FADD R22, R23, -R22 ;  /* 0x8000001617167221 */ /* 0x008fc80000000000 */
[----:B------:R-:W-:Y:S01]  /*1000*/  FFMA R9, R18, R9, R29 ;  /* 0x0000000912097223 */ /* 0x000fe2000000001d */
[----:B------:R-:W-:Y:S01]  /*1010*/  I2FP.F32.U32 R18, R21 ;  /* 0x0000001500127245 */ /* 0x000fe20000201000 */
[----:B-----5:R-:W-:Y:S01]  /*1020*/  FADD R6, R6, -R11 ;  /* 0x8000000b06067221 */ /* 0x020fe20000000000 */
[----:B------:R-:W-:-:S03]  /*1030*/  VIADD R11, R3, 0x1 ;  /* 0x00000001030b7836 */ /* 0x000fc60000000000 */
[----:B------:R-:W-:Y:S01]  /*1040*/  FFMA R9, R18, R22, R9 ;  /* 0x0000001612097223 */ /* 0x000fe20000000009 */
[----:B------:R-:W-:Y:S02]  /*1050*/  I2FP.F32.U32 R18, R3 ;  /* 0x0000000300127245 */ /* 0x000fe40000201000 */
[----:B------:R-:W-:-:S03]  /*1060*/  I2FP.F32.U32 R11, R11 ;  /* 0x0000000b000b7245 */ /* 0x000fc60000201000 */
[----:B------:R-:W-:Y:S01]  /*1070*/  FFMA R6, R18, R6, R9 ;  /* 0x0000000612067223 */ /* 0x000fe20000000009 */
[----:B------:R-:W-:-:S04]  /*1080*/  IADD3 R9, PT, PT, R3, 0x2, RZ ;  /* 0x0000000203097810 */ /* 0x000fc80007ffe0ff */
[----:B------:R-:W-:Y:S02]  /*1090*/  I2FP.F32.U32 R9, R9 ;  /* 0x0000000900097245 */ /* 0x000fe40000201000 */
[----:B------:R-:W-:Y:S01]  /*10a0*/  IADD3 R8, PT, PT, R8, -0x8, RZ ;  /* 0xfffffff808087810 */ /* 0x000fe20007ffe0ff */
[----:B--2---:R-:W-:-:S04]  /*10b0*/  FADD R10, R10, -R25 ;  /* 0x800000190a0a7221 */ /* 0x004fc80000000000 */
[----:B------:R-:W-:Y:S01]  /*10c0*/  FFMA R6, R11, R10, R6 ;  /* 0x0000000a0b067223 */ /* 0x000fe20000000006 */
[----:B------:R-:W-:Y:S01]  /*10d0*/  IADD3 R10, PT, PT, R3, 0x3, RZ ;  /* 0x00000003030a7810 */ /* 0x000fe20007ffe0ff */
[----:B------:R-:W-:-:S04]  /*10e0*/  FADD R19, R28, -R19 ;  /* 0x800000131c137221 */ /* 0x000fc80000000000 */
[----:B------:R-:W-:Y:S01]  /*10f0*/  FFMA R6, R9, R19, R6 ;  /* 0x0000001309067223 */ /* 0x000fe20000000006 */
[----:B------:R-:W-:Y:S01]  /*1100*/  I2FP.F32.U32 R9, R10 ;  /* 0x0000000a00097245 */ /* 0x000fe20000201000 */
[----:B------:R-:W-:-:S05]  /*1110*/  VIADD R10, R3, 0x4 ;  /* 0x00000004030a7836 */ /* 0x000fca0000000000 */
[----:B------:R-:W-:Y:S01]  /*1120*/  ISETP.NE.AND P0, PT, R10, UR5, PT ;  /* 0x000000050a007c0c */ /* 0x000fe2000bf05270 */
[----:B------:R-:W-:Y:S01]  /*1130*/  FADD R20, R20, -R27 ;  /* 0x8000001b14147221 */ /* 0x000fe20000000000 */
[----:B------:R-:W-:-:S03]  /*1140*/  I2FP.F32.U32 R29, R10 ;  /* 0x0000000a001d7245 */ /* 0x000fc60000201000 */
[----:B------:R-:W-:Y:S01]  /*1150*/  FFMA R6, R9, R20, R6 ;  /* 0x0000001409067223 */ /* 0x000fe20000000006 */
[----:B------:R-:W-:Y:S01]  /*1160*/  IADD3 R3, PT, PT, R3, 0x8, RZ ;  /* 0x0000000803037810 */ /* 0x000fe20007ffe0ff */
[----:B------:R-:W-:-:S04]  /*1170*/  FADD R14, R17, -R14 ;  /* 0x8000000e110e7221 */ /* 0x000fc80000000000 */
[----:B------:R-:W-:Y:S02]  /*1180*/  FFMA R29, R29, R14, R6 ;  /* 0x0000000e1d1d7223 */ /* 0x000fe40000000006 */
[----:B------:R-:W-:Y:S05]  /*1190*/  @P0 BRA `(.L_x_31) ;  /* 0xfffffff8006c0947 */ /* 0x000fea000383ffff */
[----:B------:R-:W-:-:S07]  /*11a0*/  VIADD R3, R3, 0xfffffffd ;  /* 0xfffffffd03037836 */ /* 0x000fce0000000000 */
.L_x_30:
[----:B------:R-:W-:-:S09]  /*11b0*/  UISETP.NE.AND UP0, UPT, UR4, URZ, UPT ;  /* 0x000000ff0400728c */ /* 0x000fd2000bf05270 */
[----:B------:R-:W-:Y:S05]  /*11c0*/  BRA.U !UP0, `(.L_x_29) ;  /* 0x0000000508a47547 */ /* 0x000fea000b800000 */
[----:B------:R-:W-:Y:S02]  /*11d0*/  UISETP.GE.U32.AND UP0, UPT, UR4, 0x4, UPT ;  /* 0x000000040400788c */ /* 0x000fe4000bf06070 */
[----:B------:R-:W-:-:S04]  /*11e0*/  ULOP3.LUT UR5, UR11, 0x3, URZ, 0xc0, !UPT ;  /* 0x000000030b057892 */ /* 0x000fc8000f8ec0ff */
[----:B------:R-:W-:-:S03]  /*11f0*/  UISETP.NE.AND UP1, UPT, UR5, URZ, UPT ;  /* 0x000000ff0500728c */ /* 0x000fc6000bf25270 */
[----:B------:R-:W-:Y:S08]  /*1200*/  BRA.U !UP0, `(.L_x_32) ;  /* 0x0000000108d87547 */ /* 0x000ff0000b800000 */
[----:B------:R-:W1:Y:S01]  /*1210*/  LDC.64 R6, c[0x0][0x380] ;  /* 0x0000e000ff067b82 */ /* 0x000e620000000a00 */
[C---:B------:R-:W-:Y:S01]  /*1220*/  IADD3 R13, PT, PT, R3.reuse, UR12, RZ ;  /* 0x0000000c030d7c10 */ /* 0x040fe2000fffe0ff */
[----:B------:R-:W-:Y:S01]  /*1230*/  VIADD R19, R3, 0x1 ;  /* 0x0000000103137836 */ /* 0x000fe20000000000 */
[----:B------:R-:W-:Y:S02]  /*1240*/  IADD3 R12, PT, PT, RZ, -R3, RZ ;  /* 0x80000003ff0c7210 */ /* 0x000fe40007ffe0ff */
[----:B------:R-:W-:Y:S02]  /*1250*/  VIMNMX R8, PT, PT, R4, R13, PT ;  /* 0x0000000d04087248 */ /* 0x000fe40003fe0100 */
[----:B------:R-:W-:Y:S02]  /*1260*/  VIADDMNMX R12, R12, UR12, RZ, !PT ;  /* 0x0000000c0c0c7c46 */ /* 0x000fe4000f8001ff */
[----:B------:R-:W-:Y:S01]  /*1270*/  VIADDMNMX R10, R13, 0x1, R4, PT ;  /* 0x000000010d0a7846 */ /* 0x000fe20003800104 */
[--C-:B------:R-:W-:Y:S01]  /*1280*/  IMAD R9, R8, R5, R0.reuse ;  /* 0x0000000508097224 */ /* 0x100fe200078e0200 */
[----:B------:R-:W-:Y:S01]  /*1290*/  IADD3 R14, PT, PT, RZ, -R19, RZ ;  /* 0x80000013ff0e7210 */ /* 0x000fe20007ffe0ff */
[-CC-:B------:R-:W-:Y:S01]  /*12a0*/  IMAD R15, R12, R5.reuse, R0.reuse ;  /* 0x000000050c0f7224 */ /* 0x180fe200078e0200 */
[C---:B------:R-:W-:Y:S01]  /*12b0*/  IADD3 R16, PT, PT, R3.reuse, 0x2, RZ ;  /* 0x0000000203107810 */ /* 0x040fe20007ffe0ff */
[----:B------:R-:W-:Y:S01]  /*12c0*/  IMAD R11, R10, R5, R0 ;  /* 0x000000050a0b7224 */ /* 0x000fe200078e0200 */
[----:B------:R-:W-:Y:S01]  /*12d0*/  VIADDMNMX R12, R14, UR12, RZ, !PT ;  /* 0x0000000c0e0c7c46 */ /* 0x000fe2000f8001ff */
[----:B------:R-:W-:Y:S01]  /*12e0*/  VIADD R17, R3, 0x3 ;  /* 0x0000000303117836 */ /* 0x000fe20000000000 */
[----:B------:R-:W-:Y:S01]  /*12f0*/  IADD3 R22, PT, PT, RZ, -R16, RZ ;  /* 0x80000010ff167210 */ /* 0x000fe20007ffe0ff */
[----:B-1----:R-:W-:-:S03]  /*1300*/  IMAD.WIDE R8, R9, 0x4, R6 ;  /* 0x0000000409087825 */ /* 0x002fc600078e0206 */
[----:B------:R-:W-:Y:S01]  /*1310*/  IADD3 R24, PT, PT, RZ, -R17, RZ ;  /* 0x80000011ff187210 */ /* 0x000fe20007ffe0ff */
[----:B------:R-:W-:Y:S01]  /*1320*/  IMAD.WIDE R10, R11, 0x4, R6 ;  /* 0x000000040b0a7825 */ /* 0x000fe200078e0206 */
[----:B0-----:R0:W2:Y:S01]  /*1330*/  LDG.E.CONSTANT R18, desc[UR8][R8.64] ;  /* 0x0000000808127981 */ /* 0x0010a2000c1e9900 */
[----:B------:R-:W-:Y:S02]  /*1340*/  VIADDMNMX R22, R22, UR12, RZ, !PT ;  /* 0x0000000c16167c46 */ /* 0x000fe4000f8001ff */
[----:B------:R-:W-:Y:S01]  /*1350*/  VIADDMNMX R23, R13, 0x3, R4, PT ;  /* 0x000000030d177846 */ /* 0x000fe20003800104 */
[----:B------:R1:W3:Y:S01]  /*1360*/  LDG.E.CONSTANT R20, desc[UR8][R10.64] ;  /* 0x000000080a147981 */ /* 0x0002e2000c1e9900 */
[----:B0-----:R-:W-:-:S04]  /*1370*/  IMAD.WIDE.U32 R8, R15, 0x4, R6 ;  /* 0x000000040f087825 */ /* 0x001fc800078e0006 */
[----:B------:R-:W-:Y:S01]  /*1380*/  IMAD R15, R12, R5, R0 ;  /* 0x000000050c0f7224 */ /* 0x000fe200078e0200 */
[----:B------:R-:W-:Y:S01]  /*1390*/  VIADDMNMX R12, R13, 0x2, R4, PT ;  /* 0x000000020d0c7846 */ /* 0x000fe20003800104 */
[----:B------:R0:W2:Y:S01]  /*13a0*/  LDG.E.CONSTANT R21, desc[UR8][R8.64] ;  /* 0x0000000808157981 */ /* 0x0000a2000c1e9900 */
[----:B-1----:R-:W-:Y:S01]  /*13b0*/  VIADDMNMX R10, R24, UR12, RZ, !PT ;  /* 0x0000000c180a7c46 */ /* 0x002fe2000f8001ff */
[----:B------:R-:W-:-:S04]  /*13c0*/  IMAD.WIDE.U32 R14, R15, 0x4, R6 ;  /* 0x000000040f0e7825 */ /* 0x000fc800078e0006 */
[-CC-:B------:R-:W-:Y:S02]  /*13d0*/  IMAD R11, R12, R5.reuse, R0.reuse ;  /* 0x000000050c0b7224 */ /* 0x180fe400078e0200 */
[-CC-:B------:R-:W-:Y:S01]  /*13e0*/  IMAD R13, R22, R5.reuse, R0.reuse ;  /* 0x00000005160d7224 */ /* 0x180fe200078e0200 */
[----:B------:R1:W3:Y:S01]  /*13f0*/  LDG.E.CONSTANT R15, desc[UR8][R14.64] ;  /* 0x000000080e0f7981 */ /* 0x0002e2000c1e9900 */
[-CC-:B------:R-:W-:Y:S02]  /*1400*/  IMAD R23, R23, R5.reuse, R0.reuse ;  /* 0x0000000517177224 */ /* 0x180fe400078e0200 */
[----:B------:R-:W-:Y:S02]  /*1410*/  IMAD R25, R10, R5, R0 ;  /* 0x000000050a197224 */ /* 0x000fe400078e0200 */
[----:B0-----:R-:W-:-:S04]  /*1420*/  IMAD.WIDE R8, R11, 0x4, R6 ;  /* 0x000000040b087825 */ /* 0x001fc800078e0206 */
[--C-:B------:R-:W-:Y:S02]  /*1430*/  IMAD.WIDE.U32 R10, R13, 0x4, R6.reuse ;  /* 0x000000040d0a7825 */ /* 0x100fe400078e0006 */
[----:B------:R-:W4:Y:S02]  /*1440*/  LDG.E.CONSTANT R8, desc[UR8][R8.64] ;  /* 0x0000000808087981 */ /* 0x000f24000c1e9900 */
[--C-:B------:R-:W-:Y:S02]  /*1450*/  IMAD.WIDE R12, R23, 0x4, R6.reuse ;  /* 0x00000004170c7825 */ /* 0x100fe400078e0206 */
[----:B------:R-:W4:Y:S02]  /*1460*/  LDG.E.CONSTANT R11, desc[UR8][R10.64] ;  /* 0x000000080a0b7981 */ /* 0x000f24000c1e9900 */
[----:B------:R-:W-:Y:S02]  /*1470*/  IMAD.WIDE.U32 R6, R25, 0x4, R6 ;  /* 0x0000000419067825 */ /* 0x000fe400078e0006 */
[----:B------:R-:W5:Y:S04]  /*1480*/  LDG.E.CONSTANT R12, desc[UR8][R12.64] ;  /* 0x000000080c0c7981 */ /* 0x000f68000c1e9900 */
[----:B------:R-:W5:Y:S01]  /*1490*/  LDG.E.CONSTANT R7, desc[UR8][R6.64] ;  /* 0x0000000806077981 */ /* 0x000f62000c1e9900 */
[----:B-1----:R-:W-:-:S02]  /*14a0*/  I2FP.F32.U32 R14, R3 ;  /* 0x00000003000e7245 */ /* 0x002fc40000201000 */
[----:B------:R-:W-:Y:S02]  /*14b0*/  I2FP.F32.U32 R19, R19 ;  /* 0x0000001300137245 */ /* 0x000fe40000201000 */
[----:B------:R-:W-:Y:S01]  /*14c0*/  I2FP.F32.U32 R17, R17 ;  /* 0x0000001100117245 */ /* 0x000fe20000201000 */
[----:B------:R-:W-:Y:S02]  /*14d0*/  VIADD R3, R3, 0x4 ;  /* 0x0000000403037836 */ /* 0x000fe40000000000 */
[----:B--2---:R-:W-:-:S04]  /*14e0*/  FADD R18, R18, -R21 ;  /* 0x8000001512127221 */ /* 0x004fc80000000000 */
[----:B------:R-:W-:Y:S01]  /*14f0*/  FFMA R14, R14, R18, R29 ;  /* 0x000000120e0e7223 */ /* 0x000fe2000000001d */
[----:B---3--:R-:W-:-:S04]  /*1500*/  FADD R15, R20, -R15 ;  /* 0x8000000f140f7221 */ /* 0x008fc80000000000 */
[----:B------:R-:W-:Y:S01]  /*1510*/  FFMA R14, R19, R15, R14 ;  /* 0x0000000f130e7223 */ /* 0x000fe2000000000e */
[----:B------:R-:W-:Y:S01]  /*1520*/  I2FP.F32.U32 R15, R16 ;  /* 0x00000010000f7245 */ /* 0x000fe20000201000 */
[----:B----4-:R-:W-:-:S04]  /*1530*/  FADD R8, R8, -R11 ;  /* 0x8000000b08087221 */ /* 0x010fc80000000000 */
[----:B------:R-:W-:Y:S01]  /*1540*/  FFMA R8, R15, R8, R14 ;  /* 0x000000080f087223 */ /* 0x000fe2000000000e */
[----:B-----5:R-:W-:-:S04]  /*1550*/  FADD R29, R12, -R7 ;  /* 0x800000070c1d7221 */ /* 0x020fc80000000000 */
[----:B------:R-:W-:-:S07]  /*1560*/  FFMA R29, R17, R29, R8 ;  /* 0x0000001d111d7223 */ /* 0x000fce0000000008 */
.L_x_32:
[----:B------:R-:W-:Y:S05]  /*1570*/  BRA.U !UP1, `(.L_x_29) ;  /* 0x0000000109b87547 */ /* 0x000fea000b800000 */
[----:B------:R-:W-:Y:S02]  /*1580*/  UISETP.NE.AND UP0, UPT, UR5, 0x1, UPT ;  /* 0x000000010500788c */ /* 0x000fe4000bf05270 */
[----:B------:R-:W-:-:S04]  /*1590*/  ULOP3.LUT UR4, UR11, 0x1, URZ, 0xc0, !UPT ;  /* 0x000000010b047892 */ /* 0x000fc8000f8ec0ff */
[----:B------:R-:W-:-:S03]  /*15a0*/  UISETP.NE.U32.AND UP1, UPT, UR4, 0x1, UPT ;  /* 0x000000010400788c */ /* 0x000fc6000bf25070 */
[----:B------:R-:W-:Y:S08]  /*15b0*/  BRA.U !UP0, `(.L_x_33) ;  /* 0x0000000108707547 */ /* 0x000ff0000b800000 */
[----:B------:R-:W1:Y:S01]  /*15c0*/  LDC.64 R6, c[0x0][0x380] ;  /* 0x0000e000ff067b82 */ /* 0x000e620000000a00 */
[C---:B------:R-:W-:Y:S01]  /*15d0*/  VIADD R9, R3.reuse, UR12 ;  /* 0x0000000c03097c36 */ /* 0x040fe20008000000 */
[----:B------:R-:W-:Y:S02]  /*15e0*/  IADD3 R11, PT, PT, RZ, -R3, RZ ;  /* 0x80000003ff0b7210 */ /* 0x000fe40007ffe0ff */
[----:B------:R-:W-:Y:S02]  /*15f0*/  IADD3 R8, PT, PT, R3, 0x1, RZ ;  /* 0x0000000103087810 */ /* 0x000fe40007ffe0ff */
[----:B------:R-:W-:Y:S02]  /*1600*/  VIMNMX R10, PT, PT, R4, R9, PT ;  /* 0x00000009040a7248 */ /* 0x000fe40003fe0100 */
[----:B------:R-:W-:Y:S02]  /*1610*/  VIADDMNMX R11, R11, UR12, RZ, !PT ;  /* 0x0000000c0b0b7c46 */ /* 0x000fe4000f8001ff */
[----:B------:R-:W-:Y:S01]  /*1620*/  IADD3 R14, PT, PT, RZ, -R8, RZ ;  /* 0x80000008ff0e7210 */ /* 0x000fe20007ffe0ff */
[-C--:B------:R-:W-:Y:S01]  /*1630*/  IMAD R13, R10, R5.reuse, R0 ;  /* 0x000000050a0d7224 */ /* 0x080fe200078e0200 */
[----:B------:R-:W-:Y:S01]  /*1640*/  VIADDMNMX R9, R9, 0x1, R4, PT ;  /* 0x0000000109097846 */ /* 0x000fe20003800104 */
[----:B------:R-:W-:Y:S01]  /*1650*/  IMAD R11, R11, R5, R0 ;  /* 0x000000050b0b7224 */ /* 0x000fe200078e0200 */
[----:B------:R-:W-:-:S03]  /*1660*/  VIADDMNMX R14, R14, UR12, RZ, !PT ;  /* 0x0000000c0e0e7c46 */ /* 0x000fc6000f8001ff */
[-CC-:B------:R-:W-:Y:S02]  /*1670*/  IMAD R9, R9, R5.reuse, R0.reuse ;  /* 0x0000000509097224 */ /* 0x180fe400078e0200 */
[----:B------:R-:W-:Y:S02]  /*1680*/  IMAD R17, R14, R5, R0 ;  /* 0x000000050e117224 */ /* 0x000fe400078e0200 */
[----:B-1----:R-:W-:-:S04]  /*1690*/  IMAD.WIDE R12, R13, 0x4, R6 ;  /* 0x000000040d0c7825 */ /* 0x002fc800078e0206 */
[--C-:B------:R-:W-:Y:S02]  /*16a0*/  IMAD.WIDE.U32 R10, R11, 0x4, R6.reuse ;  /* 0x000000040b0a7825 */ /* 0x100fe400078e0006 */
[----:B0-----:R-:W2:Y:S02]  /*16b0*/  LDG.E.CONSTANT R12, desc[UR8][R12.64] ;  /* 0x000000080c0c7981 */ /* 0x001ea4000c1e9900 */
[--C-:B------:R-:W-:Y:S02]  /*16c0*/  IMAD.WIDE R14, R9, 0x4, R6.reuse ;  /* 0x00000004090e7825 */ /* 0x100fe400078e0206 */
[----:B------:R-:W2:Y:S02]  /*16d0*/  LDG.E.CONSTANT R11, desc[UR8][R10.64] ;  /* 0x000000080a0b7981 */ /* 0x000ea4000c1e9900 */
[----:B------:R-:W-:Y:S02]  /*16e0*/  IMAD.WIDE.U32 R6, R17, 0x4, R6 ;  /* 0x0000000411067825 */ /* 0x000fe400078e0006 */
[----:B------:R-:W3:Y:S04]  /*16f0*/  LDG.E.CONSTANT R14, desc[UR8][R14.64] ;  /* 0x000000080e0e7981 */ /* 0x000ee8000c1e9900 */
[----:B------:R-:W3:Y:S01]  /*1700*/  LDG.E.CONSTANT R7, desc[UR8][R6.64] ;  /* 0x0000000806077981 */ /* 0x000ee2000c1e9900 */
[----:B------:R-:W-:-:S02]  /*1710*/  I2FP.F32.U32 R16, R3 ;  /* 0x0000000300107245 */ /* 0x000fc40000201000 */
[----:B------:R-:W-:Y:S02]  /*1720*/  I2FP.F32.U32 R8, R8 ;  /* 0x0000000800087245 */ /* 0x000fe40000201000 */
[----:B------:R-:W-:Y:S01]  /*1730*/  IADD3 R3, PT, PT, R3, 0x2, RZ ;  /* 0x0000000203037810 */ /* 0x000fe20007ffe0ff */
[----:B--2---:R-:W-:-:S04]  /*1740*/  FADD R9, R12, -R11 ;  /* 0x8000000b0c097221 */ /* 0x004fc80000000000 */
[----:B------:R-:W-:Y:S01]  /*1750*/  FFMA R9, R16, R9, R29 ;  /* 0x0000000910097223 */ /* 0x000fe2000000001d */
[----:B---3--:R-:W-:-:S04]  /*1760*/  FADD R29, R14, -R7 ;  /* 0x800000070e1d7221 */ /* 0x008fc80000000000 */
[----:B------:R-:W-:-:S07]  /*1770*/  FFMA R29, R8, R29, R9 ;  /* 0x0000001d081d7223 */ /* 0x000fce0000000009 */
.L_x_33:
[----:B------:R-:W-:Y:S05]  /*1780*/  BRA.U UP1, `(.L_x_29) ;  /* 0x0000000101347547 */ /* 0x000fea000b800000 */
[----:B------:R-:W1:Y:S01]  /*1790*/  LDC.64 R6, c[0x0][0x380] ;  /* 0x0000e000ff067b82 */ /* 0x000e620000000a00 */
[----:B------:R-:W-:Y:S01]  /*17a0*/  IMAD.MOV R8, RZ, RZ, -R3 ;  /* 0x000000ffff087224 */ /* 0x000fe200078e0a03 */
[----:B------:R-:W-:-:S04]  /*17b0*/  VIADDMNMX R4, R3, UR12, R4, PT ;  /* 0x0000000c03047c46 */ /* 0x000fc8000b800104 */
[----:B------:R-:W-:Y:S01]  /*17c0*/  VIADDMNMX R8, R8, UR12, RZ, !PT ;  /* 0x0000000c08087c46 */ /* 0x000fe2000f8001ff */
[----:B------:R-:W-:-:S04]  /*17d0*/  IMAD R9, R4, R5, R0 ;  /* 0x0000000504097224 */ /* 0x000fc800078e0200 */
[----:B------:R-:W-:Y:S02]  /*17e0*/  IMAD R11, R8, R5, R0 ;  /* 0x00000005080b7224 */ /* 0x000fe400078e0200 */
[----:B-1----:R-:W-:-:S04]  /*17f0*/  IMAD.WIDE R4, R9, 0x4, R6 ;  /* 0x0000000409047825 */ /* 0x002fc800078e0206 */
[----:B------:R-:W-:Y:S02]  /*1800*/  IMAD.WIDE.U32 R6, R11, 0x4, R6 ;  /* 0x000000040b067825 */ /* 0x000fe400078e0006 */
[----:B0-----:R-:W2:Y:S04]  /*1810*/  LDG.E.CONSTANT R4, desc[UR8][R4.64] ;  /* 0x0000000804047981 */ /* 0x001ea8000c1e9900 */
[----:B------:R-:W2:Y:S01]  /*1820*/  LDG.E.CONSTANT R7, desc[UR8][R6.64] ;  /* 0x0000000806077981 */ /* 0x000ea2000c1e9900 */
[----:B------:R-:W-:Y:S01]  /*1830*/  I2FP.F32.U32 R8, R3 ;  /* 0x0000000300087245 */ /* 0x000fe20000201000 */
[----:B--2---:R-:W-:-:S04]  /*1840*/  FADD R3, R4, -R7 ;  /* 0x8000000704037221 */ /* 0x004fc80000000000 */
[----:B------:R-:W-:-:S07]  /*1850*/  FFMA R29, R8, R3, R29 ;  /* 0x00000003081d7223 */ /* 0x000fce000000001d */
.L_x_29:
[----:B------:R-:W1:Y:S01]  /*1860*/  MUFU.RCP R3, R2 ;  /* 0x0000000200037308 */ /* 0x000e620000001000 */
[----:B------:R-:W-:Y:S07]  /*1870*/  BSSY.RECONVERGENT B0, `(.L_x_34) ;  /* 0x000000b000007945 */ /* 0x000fee0003800200 */
[----:B------:R-:W2:Y:S01]  /*1880*/  FCHK P0, R29, R2 ;  /* 0x000000021d007302 */ /* 0x000ea20000000000 */
[----:B-1----:R-:W-:-:S04]  /*1890*/  FFMA R4, R3, -R2, 1 ;  /* 0x3f80000003047423 */ /* 0x002fc80000000802 */
[----:B------:R-:W-:-:S04]  /*18a0*/  FFMA R4, R3, R4, R3 ;  /* 0x0000000403047223 */ /* 0x000fc80000000003 */
[----:B------:R-:W-:-:S04]  /*18b0*/  FFMA R6, R4, R29, RZ ;  /* 0x0000001d04067223 */ /* 0x000fc800000000ff */
[----:B------:R-:W-:-:S04]  /*18c0*/  FFMA R3, R6, -R2, R29 ;  /* 0x8000000206037223 */ /* 0x000fc8000000001d */
[----:B------:R-:W-:Y:S01]  /*18d0*/  FFMA R5, R4, R3, R6 ;  /* 0x0000000304057223 */ /* 0x000fe20000000006 */
[----:B--2---:R-:W-:Y:S06]  /*18e0*/  @!P0 BRA `(.L_x_35) ;  /* 0x00000000000c8947 */ /* 0x004fec0003800000 */
[----:B------:R-:W-:-:S07]  /*18f0*/  MOV R4, 0x1910 ;  /* 0x0000191000047802 */ /* 0x000fce0000000f00 */
[----:B0-----:R-:W-:Y:S05]  /*1900*/  CALL.REL.NOINC `($__internal_1_$__cuda_sm3x_div_rn_noftz_f32_slowpath) ;  /* 0x0000000000207944 */ /* 0x001fea0003c00000 */
[----:B------:R-:W-:-:S07]  /*1910*/  MOV R5, R2 ;  /* 0x0000000200057202 */ /* 0x000fce0000000f00 */
.L_x_35:
[----:B0-----:R-:W-:Y:S05]  /*1920*/  BSYNC.RECONVERGENT B0 ;  /* 0x0000000000007941 */ /* 0x001fea0003800200 */
.L_x_34:
[----:B------:R-:W0:Y:S08]  /*1930*/  LDC R7, c[0x0][0x394] ;  /* 0x0000e500ff077b82 */ /* 0x000e300000000800 */
[----:B------:R-:W1:Y:S01]  /*1940*/  LDC.64 R2, c[0x0][0x388] ;  /* 0x0000e200ff027b82 */ /* 0x000e620000000a00 */
[----:B0-----:R-:W-:-:S04]  /*1950*/  IMAD R7, R7, UR12, R0 ;  /* 0x0000000c07077c24 */ /* 0x001fc8000f8e0200 */
[----:B-1----:R-:W-:-:S05]  /*1960*/  IMAD.WIDE.U32 R2, R7, 0x4, R2 ;  /* 0x0000000407027825 */ /* 0x002fca00078e0002 */
[----:B------:R-:W-:Y:S01]  /*1970*/  STG.E desc[UR8][R2.64], R5 ;  /* 0x0000000502007986 */ /* 0x000fe2000c101908 */
[----:B------:R-:W-:Y:S05]  /*1980*/  EXIT ;  /* 0x000000000000794d */ /* 0x000fea0003800000 */
        .weak           $__internal_1_$__cuda_sm3x_div_rn_noftz_f32_slowpath
        .type           $__internal_1_$__cuda_sm3x_div_rn_noftz_f32_slowpath,@function
        .size           $__internal_1_$__cuda_sm3x_div_rn_noftz_f32_slowpath,(.L_x_279 - $__internal_1_$__cuda_sm3x_div_rn_noftz_f32_slowpath)
$__internal_1_$__cuda_sm3x_div_rn_noftz_f32_slowpath:
[----:B------:R-:W-:Y:S01]  /*1990*/  SHF.R.U32.HI R5, RZ, 0x17, R2 ;  /* 0x00000017ff057819 */ /* 0x000fe20000011602 */
[----:B------:R-:W-:Y:S01]  /*19a0*/  BSSY.RECONVERGENT B1, `(.L_x_36) ;  /* 0x0000062000017945 */ /* 0x000fe20003800200 */
[----:B------:R-:W-:Y:S02]  /*19b0*/  SHF.R.U32.HI R3, RZ, 0x17, R29 ;  /* 0x00000017ff037819 */ /* 0x000fe4000001161d */
[----:B------:R-:W-:Y:S02]  /*19c0*/  LOP3.LUT R11, R5, 0xff, RZ, 0xc0, !PT ;  /* 0x000000ff050b7812 */ /* 0x000fe400078ec0ff */
[----:B------:R-:W-:Y:S02]  /*19d0*/  LOP3.LUT R6, R3, 0xff, RZ, 0xc0, !PT ;  /* 0x000000ff03067812 */ /* 0x000fe400078ec0ff */
[----:B------:R-:W-:-:S03]  /*19e0*/  IADD3 R7, PT, PT, R11, -0x1, RZ ;  /* 0xffffffff0b077810 */ /* 0x000fc60007ffe0ff */
[----:B------:R-:W-:Y:S01]  /*19f0*/  VIADD R5, R6, 0xffffffff ;  /* 0xffffffff06057836 */ /* 0x000fe20000000000 */
[----:B------:R-:W-:-:S04]  /*1a00*/  ISETP.GT.U32.AND P0, PT, R7, 0xfd, PT ;  /* 0x000000fd0700780c */ /* 0x000fc80003f04070 */
[----:B------:R-:W-:-:S13]  /*1a10*/  ISETP.GT.U32.OR P0, PT, R5, 0xfd, P0 ;  /* 0x000000fd0500780c */ /* 0x000fda0000704470 */
[----:B------:R-:W-:Y:S01]  /*1a20*/  @!P0 MOV R3, RZ ;  /* 0x000000ff00038202 */ /* 0x000fe20000000f00 */
        /* <DEDUP_REMOVED lines=19> */
[----:B------:R-:W-:Y:S01]  /*1b60*/  @P0 MOV R3, RZ ;  /* 0x000000ff00030202 */ /* 0x000fe20000000f00 */
[----:B------:R-:W-:Y:S02]  /*1b70*/  @!P0 IMAD.MOV.U32 R3, RZ, RZ, -0x40 ;  /* 0xffffffc0ff038424 */ /* 0x000fe400078e00ff */
[----:B------:R-:W-:Y:S01]  /*1b80*/  @!P0 FFMA R29, R29, 1.84467440737095516160e+19, RZ ;  /* 0x5f8000001d1d8823 */ /* 0x000fe200000000ff */
[----:B------:R-:W-:Y:S02]  /*1b90*/  @!P1 FFMA R2, R2, 1.84467440737095516160e+19, RZ ;  /* 0x5f80000002029823 */ /* 0x000fe400000000ff */
[----:B------:R-:W-:-:S07]  /*1ba0*/  @!P1 IADD3 R3, PT, PT, R3, 0x40, RZ ;  /* 0x0000004003039810 */ /* 0x000fce0007ffe0ff */
.L_x_37:
[----:B------:R-:W-:Y:S01]  /*1bb0*/  LEA R5, R11, 0xc0800000, 0x17 ;  /* 0xc08000000b057811 */ /* 0x000fe200078eb8ff */
[----:B------:R-:W-:Y:S01]  /*1bc0*/  VIADD R6, R6, 0xffffff81 ;  /* 0xffffff8106067836 */ /* 0x000fe20000000000 */
[----:B------:R-:W-:Y:S02]  /*1bd0*/  BSSY.RECONVERGENT B2, `(.L_x_42) ;  /* 0x0000035000027945 */ /* 0x000fe40003800200 */
[----:B------:R-:W-:Y:S01]  /*1be0*/  IADD3 R5, PT, PT, -R5, R2, RZ ;  /* 0x0000000205057210 */ /* 0x000fe20007ffe1ff */
[C---:B------:R-:W-:Y:S01]  /*1bf0*/  IMAD R2, R6.reuse, -0x800000, R29 ;  /* 0xff80000006027824 */ /* 0x040fe200078e021d */
[----:B------:R-:W-:Y:S02]  /*1c00*/  IADD3 R6, PT, PT, R6, 0x7f, -R11 ;  /* 0x0000007f06067810 */ /* 0x000fe40007ffe80b */
[----:B------:R-:W0:Y:S01]  /*1c10*/  MUFU.RCP R7, R5 ;  /* 0x0000000500077308 */ /* 0x000e220000001000 */
[----:B------:R-:W-:Y:S01]  /*1c20*/  FADD.FTZ R9, -R5, -RZ ;  /* 0x800000ff05097221 */ /* 0x000fe20000010100 */
[----:B------:R-:W-:-:S03]  /*1c30*/  IADD3 R6, PT, PT, R6, R3, RZ ;  /* 0x0000000306067210 */ /* 0x000fc60007ffe0ff */
        /* <DEDUP_REMOVED lines=8> */
[----:B------:R-:W-:-:S04]  /*1cc0*/  LOP3.LUT R5, R5, 0xff, RZ, 0xc0, !PT ;  /* 0x000000ff05057812 */ /* 0x000fc800078ec0ff */
[----:B------:R-:W-:-:S05]  /*1cd0*/  IADD3 R9, PT, PT, R5, R6, RZ ;  /* 0x0000000605097210 */ /* 0x000fca0007ffe0ff */
        /* <DEDUP_REMOVED lines=16> */
[----:B------:R-:W-:Y:S02]  /*1de0*/  IADD3 R8, PT, PT, R9, 0x20, RZ ;  /* 0x0000002009087810 */ /* 0x000fe40007ffe0ff */
[----:B------:R-:W-:-:S02]  /*1df0*/  LOP3.LUT R5, R5, 0x800000, RZ, 0xfc, !PT ;  /* 0x0080000005057812 */ /* 0x000fc400078efcff */
[----:B------:R-:W-:Y:S02]  /*1e00*/  IADD3 R7, PT, PT, -R9, RZ, RZ ;  /* 0x000000ff09077210 */ /* 0x000fe40007ffe1ff */
[----:B------:R-:W-:Y:S02]  /*1e10*/  SHF.L.U32 R8, R5, R8, RZ ;  /* 0x0000000805087219 */ /* 0x000fe400000006ff */
[----:B------:R-:W-:Y:S02]  /*1e20*/  FSETP.NEU.FTZ.AND P0, PT, R3, R6, PT ;  /* 0x000000060300720b */ /* 0x000fe40003f1d000 */
[----:B------:R-:W-:Y:S02]  /*1e30*/  SEL R6, R7, RZ, P2 ;  /* 0x000000ff07067207 */ /* 0x000fe40001000000 */
[----:B------:R-:W-:Y:S02]  /*1e40*/  ISETP.NE.AND P1, PT, R8, RZ, P1 ;  /* 0x000000ff0800720c */ /* 0x000fe40000f25270 */
[----:B------:R-:W-:-:S02]  /*1e50*/  SHF.R.U32.HI R6, RZ, R6, R5 ;  /* 0x00000006ff067219 */ /* 0x000fc40000011605 */
[----:B------:R-:W-:Y:S02]  /*1e60*/  PLOP3.LUT P0, PT, P0, P1, PT, 0xf8, 0x8f ;  /* 0x00000000008f781c */ /* 0x000fe40000703f70 */
[----:B------:R-:W-:Y:S02]  /*1e70*/  SHF.R.U32.HI R8, RZ, 0x1, R6 ;  /* 0x00000001ff087819 */ /* 0x000fe40000011606 */
[----:B------:R-:W-:-:S04]  /*1e80*/  SEL R3, RZ, 0x1, !P0 ;  /* 0x00000001ff037807 */ /* 0x000fc80004000000 */
[----:B------:R-:W-:-:S04]  /*1e90*/  LOP3.LUT R3, R3, 0x1, R8, 0xf8, !PT ;  /* 0x0000000103037812 */ /* 0x000fc800078ef808 */
[----:B------:R-:W-:-:S05]  /*1ea0*/  LOP3.LUT R3, R3, R6, RZ, 0xc0, !PT ;  /* 0x0000000603037212 */ /* 0x000fca00078ec0ff */
[----:B------:R-:W-:-:S05]  /*1eb0*/  IMAD.IADD R3, R8, 0x1, R3 ;  /* 0x0000000108037824 */ /* 0x000fca00078e0203 */
[----:B------:R-:W-:Y:S01]  /*1ec0*/  LOP3.LUT R2, R3, R2, RZ, 0xfc, !PT ;  /* 0x0000000203027212 */ /* 0x000fe200078efcff */
[----:B------:R-:W-:Y:S06]  /*1ed0*/  BRA `(.L_x_45) ;  /* 0x0000000000107947 */ /* 0x000fec0003800000 */
.L_x_44:
[----:B------:R-:W-:-:S04]  /*1ee0*/  LOP3.LUT R2, R2, 0x80000000, RZ, 0xc0, !PT ;  /* 0x8000000002027812 */ /* 0x000fc800078ec0ff */
[----:B------:R-:W-:Y:S01]  /*1ef0*/  LOP3.LUT R2, R2, 0x7f800000, RZ, 0xfc, !PT ;  /* 0x7f80000002027812 */ /* 0x000fe200078efcff */
[----:B------:R-:W-:Y:S06]  /*1f00*/  BRA `(.L_x_45) ;  /* 0x0000000000047947 */ /* 0x000fec0003800000 */
.L_x_43:
[----:B------:R-:W-:-:S07]  /*1f10*/  LEA R2, R6, R2, 0x17 ;  /* 0x0000000206027211 */ /* 0x000fce00078eb8ff */
.L_x_45:
[----:B------:R-:W-:Y:S05]  /*1f20*/  BSYNC.RECONVERGENT B2 ;  /* 0x0000000000027941 */ /* 0x000fea0003800200 */
.L_x_42:
[----:B------:R-:W-:Y:S05]  /*1f30*/  BRA `(.L_x_46) ;  /* 0x0000000000207947 */ /* 0x000fea0003800000 */
.L_x_41:
[----:B------:R-:W-:-:S04]  /*1f40*/  LOP3.LUT R2, R2, 0x80000000, R29, 0x48, !PT ;  /* 0x8000000002027812 */ /* 0x000fc800078e481d */
[----:B------:R-:W-:Y:S01]  /*1f50*/  LOP3.LUT R2, R2, 0x7f800000, RZ, 0xfc, !PT ;  /* 0x7f80000002027812 */ /* 0x000fe200078efcff */
[----:B------:R-:W-:Y:S06]  /*1f60*/  BRA `(.L_x_46) ;  /* 0x0000000000147947 */ /* 0x000fec0003800000 */
.L_x_40:
[----:B------:R-:W-:Y:S01]  /*1f70*/  LOP3.LUT R2, R2, 0x80000000, R29, 0x48, !PT ;  /* 0x8000000002027812 */ /* 0x000fe200078e481d */
[----:B------:R-:W-:Y:S06]  /*1f80*/  BRA `(.L_x_46) ;  /* 0x00000000000c7947 */ /* 0x000fec0003800000 */
.L_x_39:
[----:B------:R-:W0:Y:S01]  /*1f90*/  MUFU.RSQ R2, -QNAN ;  /* 0xffc0000000027908 */ /* 0x000e220000001400 */
[----:B------:R-:W-:Y:S05]  /*1fa0*/  BRA `(.L_x_46) ;  /* 0x0000000000047947 */ /* 0x000fea0003800000 */
.L_x_38:
[----:B------:R-:W-:-:S07]  /*1fb0*/  FADD.FTZ R2, R29, R2 ;  /* 0x000000021d027221 */ /* 0x000fce0000010000 */
.L_x_46:
[----:B------:R-:W-:Y:S05]  /*1fc0*/  BSYNC.RECONVERGENT B1 ;  /* 0x0000000000017941 */ /* 0x000fea0003800200 */
.L_x_36:
[----:B------:R-:W-:-:S04]  /*1fd0*/  HFMA2 R5, -RZ, RZ, 0, 0 ;  /* 0x00000000ff057431 */ /* 0x000fc800000001ff */
[----:B0-----:R-:W-:Y:S05]  /*1fe0*/  RET.REL.NODEC R4 `(_ZN8pygpukit3ops5audio21delta_features_kernelEPKfPfiii) ;  /* 0xffffffe004047950 */ /* 0x001fea0003c3ffff */
.L_x_47:
        /* <DEDUP_REMOVED lines=9> */
.L_x_279:


//--------------------- .text._ZN8pygpukit3ops5audio13dct_ii_kernelEPKfPfiii --------------------------
	.section	.text._ZN8pygpukit3ops5audio13dct_ii_kernelEPKfPfiii,"ax",@progbits
	.align	128
        .global         _ZN8pygpukit3ops5audio13dct_ii_kernelEPKfPfiii
        .type           _ZN8pygpukit3ops5audio13dct_ii_kernelEPKfPfiii,@function
        .size           _ZN8pygpukit3ops5audio13dct_ii_kernelEPKfPfiii,(.L_x_281 - _ZN8pygpukit3ops5audio13dct_ii_kernelEPKfPfiii)
        .other          _ZN8pygpukit3ops5audio13dct_ii_kernelEPKfPfiii,@"STO_CUDA_ENTRY STV_DEFAULT"
_ZN8pygpukit3ops5audio13dct_ii_kernelEPKfPfiii:
.text._ZN8pygpukit3ops5audio13dct_ii_kernelEPKfPfiii:
[----:B------:R-:W0:Y:S01]  /*0000*/  LDC R1, c[0x0][0x37c] ;  /* 0x0000df00ff017b82 */ /* 0x000e220000000800 */
[----:B------:R-:W1:Y:S07]  /*0010*/  S2R R5, SR_TID.X ;  /* 0x0000000000057919 */ /* 0x000e6e0000002100 */
[----:B------:R-:W2:Y:S01]  /*0020*/  S2UR UR6, SR_CTAID.X ;  /* 0x00000000000679c3 */ /* 0x000ea20000002500 */
[----:B------:R-:W1:Y:S01]  /*0030*/  LDCU UR4, c[0x0][0x398] ;  /* 0x00007300ff0477ac */ /* 0x000e620008000800 */
[----:B0-----:R-:W-:-:S06]  /*0040*/  VIADD R1, R1, 0xffffffe0 ;  /* 0xffffffe001017836 */ /* 0x001fcc0000000000 */
[----:B------:R-:W2:Y:S01]  /*0050*/  LDC R0, c[0x0][0x390] ;  /* 0x0000e400ff007b82 */ /* 0x000ea20000000800 */
[----:B-1----:R-:W-:-:S04]  /*0060*/  ISETP.GE.AND P0, PT, R5, UR4, PT ;  /* 0x0000000405007c0c */ /* 0x002fc8000bf06270 */
[----:B--2---:R-:W-:-:S13]  /*0070*/  ISETP.LE.OR P0, PT, R0, UR6, P0 ;  /* 0x0000000600007c0c */ /* 0x004fda0008703670 */
[----:B------:R-:W-:Y:S05]  /*0080*/  @P0 EXIT ;  /* 0x000000000000094d */ /* 0x000fea0003800000 */
[----:B------:R-:W0:Y:S01]  /*0090*/  LDCU UR4, c[0x0][0x394] ;  /* 0x00007280ff0477ac */ /* 0x000e220008000800 */
[----:B------:R-:W-:Y:S01]  /*00a0*/  IMAD.MOV.U32 R7, RZ, RZ, RZ ;  /* 0x000000ffff077224 */ /* 0x000fe200078e00ff */
[----:B------:R-:W1:Y:S01]  /*00b0*/  LDCU.64 UR8, c[0x0][0x358] ;  /* 0x00006b00ff0877ac */ /* 0x000e620008000a00 */
[----:B0-----:R-:W-:Y:S02]  /*00c0*/  UISETP.GE.AND UP0, UPT, UR4, 0x1, UPT ;  /* 0x000000010400788c */ /* 0x001fe4000bf06270 */
[----:B------:R-:W-:-:S07]  /*00d0*/  I2FP.F32.S32 R11, UR4 ;  /* 0x00000004000b7c45 */ /* 0x000fce0008201400 */
[----:B-1----:R-:W-:Y:S05]  /*00e0*/  BRA.U !UP0, `(.L_x_48) ;  /* 0x0000000508c47547 */ /* 0x002fea000b800000 */
[----:B------:R-:W-:Y:S01]  /*00f0*/  FADD R3, R11, R11 ;  /* 0x0000000b0b037221 */ /* 0x000fe20000000000 */
[----:B------:R-:W-:Y:S01]  /*0100*/  I2FP.F32.U32 R0, R5 ;  /* 0x0000000500007245 */ /* 0x000fe20000201000 */
[----:B------:R-:W-:Y:S02]  /*0110*/  BSSY.RECONVERGENT B0, `(.L_x_49) ;  /* 0x000000d000007945 */ /* 0x000fe40003800200 */
[----:B------:R-:W0:Y:S02]  /*0120*/  MUFU.RCP R2, R3 ;  /* 0x0000000300027308 */ /* 0x000e240000001000 */
[----:B------:R-:W-:-:S06]  /*0130*/  FMUL R0, R0, 3.1415927410125732422 ;  /* 0x40490fdb00007820 */ /* 0x000fcc0000400000 */
        /* <DEDUP_REMOVED lines=8> */
[----:B------:R-:W-:Y:S05]  /*01c0*/  CALL.REL.NOINC `($__internal_3_$__cuda_sm3x_div_rn_noftz_f32_slowpath) ;  /* 0x0000000800807944 */ /* 0x000fea0003c00000 */
[----:B------:R-:W-:-:S07]  /*01d0*/  IMAD.MOV.U32 R10, RZ, RZ, R0 ;  /* 0x000000ffff0a7224 */ /* 0x000fce00078e0000 */
.L_x_50:
[----:B------:R-:W-:Y:S05]  /*01e0*/  BSYNC.RECONVERGENT B0 ;  /* 0x0000000000007941 */ /* 0x000fea0003800200 */
.L_x_49:
[----:B------:R-:W-:Y:S02]  /*01f0*/  IMAD.MOV.U32 R7, RZ, RZ, RZ ;  /* 0x000000ffff077224 */ /* 0x000fe400078e00ff */
[----:B------:R-:W-:-:S07]  /*0200*/  IMAD.MOV.U32 R12, RZ, RZ, RZ ;  /* 0x000000ffff0c7224 */ /* 0x000fce00078e00ff */
.L_x_54:
[----:B------:R-:W0:Y:S08]  /*0210*/  LDC R13, c[0x0][0x394] ;  /* 0x0000e500ff0d7b82 */ /* 0x000e300000000800 */
[----:B------:R-:W1:Y:S01]  /*0220*/  LDC.64 R2, c[0x0][0x380] ;  /* 0x0000e000ff027b82 */ /* 0x000e620000000a00 */
[----:B0-----:R-:W-:-:S04]  /*0230*/  IMAD R9, R13, UR6, R12 ;  /* 0x000000060d097c24 */ /* 0x001fc8000f8e020c */
[----:B-1----:R-:W-:-:S05]  /*0240*/  IMAD.WIDE.U32 R2, R9, 0x4, R2 ;  /* 0x0000000409027825 */ /* 0x002fca00078e0002 */
[----:B------:R0:W5:Y:S01]  /*0250*/  LDG.E.CONSTANT R14, desc[UR8][R2.64] ;  /* 0x00000008020e7981 */ /* 0x000162000c1e9900 */
[----:B------:R-:W-:Y:S01]  /*0260*/  LEA R15, R12, 0x1, 0x1 ;  /* 0x000000010c0f7811 */ /* 0x000fe200078e08ff */
[----:B------:R-:W-:Y:S03]  /*0270*/  BSSY.RECONVERGENT B0, `(.L_x_51) ;  /* 0x0000042000007945 */ /* 0x000fe60003800200 */
[----:B------:R-:W-:-:S05]  /*0280*/  I2FP.F32.U32 R17, R15 ;  /* 0x0000000f00117245 */ /* 0x000fca0000201000 */
[----:B------:R-:W-:-:S04]  /*0290*/  FMUL R17, R17, R10 ;  /* 0x0000000a11117220 */ /* 0x000fc80000400000 */
[C---:B------:R-:W-:Y:S01]  /*02a0*/  FMUL R0, R17.reuse, 0.63661974668502807617 ;  /* 0x3f22f98311007820 */ /* 0x040fe20000400000 */
[----:B------:R-:W-:-:S05]  /*02b0*/  FSETP.GE.AND P0, PT, |R17|, 105615, PT ;  /* 0x47ce47801100780b */ /* 0x000fca0003f06200 */
        /* <DEDUP_REMOVED lines=10> */
[----:B------:R-:W-:Y:S01]  /*0360*/  SHF.L.U32 R2, R17, 0x8, RZ ;  /* 0x0000000811027819 */ /* 0x000fe200000006ff */
[----:B------:R-:W-:Y:S01]  /*0370*/  IMAD.MOV.U32 R6, RZ, RZ, RZ ;  /* 0x000000ffff067224 */ /* 0x000fe200078e00ff */
[----:B------:R-:W0:Y:S01]  /*0380*/  LDCU.64 UR10, c[0x4][URZ] ;  /* 0x01000000ff0a77ac */ /* 0x000e220008000a00 */
[----:B------:R-:W-:Y:S01]  /*0390*/  IMAD.MOV.U32 R0, RZ, RZ, R1 ;  /* 0x000000ffff007224 */ /* 0x000fe200078e0001 */
[----:B------:R-:W-:Y:S01]  /*03a0*/  LOP3.LUT R21, R2, 0x80000000, RZ, 0xfc, !PT ;  /* 0x8000000002157812 */ /* 0x000fe200078efcff */
[----:B------:R-:W-:Y:S01]  /*03b0*/  UMOV UR5, URZ ;  /* 0x000000ff00057c82 */ /* 0x000fe20008000000 */
[----:B------:R-:W-:-:S05]  /*03c0*/  UMOV UR4, URZ ;  /* 0x000000ff00047c82 */ /* 0x000fca0008000000 */
.L_x_53:
        /* <DEDUP_REMOVED lines=16> */
[----:B------:R-:W-:Y:S02]  /*04d0*/  LOP3.LUT P0, RZ, R4, 0x1f, RZ, 0xc0, !PT ;  /* 0x0000001f04ff7812 */ /* 0x000fe4000780c0ff */
[----:B------:R-:W-:-:S04]  /*04e0*/  IADD3 R0, PT, PT, R0, -0x80, RZ ;  /* 0xffffff8000007810 */ /* 0x000fc80007ffe0ff */
        /* <DEDUP_REMOVED lines=26> */
.L_x_52:
[----:B------:R-:W-:Y:S05]  /*0690*/  BSYNC.RECONVERGENT B0 ;  /* 0x0000000000007941 */ /* 0x000fea0003800200 */
.L_x_51:
[----:B------:R-:W-:Y:S01]  /*06a0*/  LOP3.LUT R6, R0, 0x1, RZ, 0xc0, !PT ;  /* 0x0000000100067812 */ /* 0x000fe200078ec0ff */
[----:B------:R-:W-:Y:S02]  /*06b0*/  IMAD.MOV.U32 R2, RZ, RZ, 0x37cbac00 ;  /* 0x37cbac00ff027424 */ /* 0x000fe400078e00ff */
[----:B------:R-:W-:Y:S01]  /*06c0*/  FMUL R3, R4, R4 ;  /* 0x0000000404037220 */ /* 0x000fe20000400000 */
[----:B------:R-:W-:Y:S01]  /*06d0*/  IADD3 R0, PT, PT, R0, 0x1, RZ ;  /* 0x0000000100007810 */ /* 0x000fe20007ffe0ff */
[----:B------:R-:W-:Y:S01]  /*06e0*/  IMAD.MOV.U32 R17, RZ, RZ, 0x3e2aaaa8 ;  /* 0x3e2aaaa8ff117424 */ /* 0x000fe200078e00ff */
[----:B------:R-:W-:Y:S01]  /*06f0*/  ISETP.NE.U32.AND P0, PT, R6, 0x1, PT ;  /* 0x000000010600780c */ /* 0x000fe20003f05070 */
[----:B------:R-:W-:Y:S01]  /*0700*/  FFMA R2, R3, R2, -0.0013887860113754868507 ;  /* 0xbab607ed03027423 */ /* 0x000fe20000000002 */
[----:B------:R-:W-:Y:S01]  /*0710*/  IMAD.MOV.U32 R6, RZ, RZ, 0x3c0885e4 ;  /* 0x3c0885e4ff067424 */ /* 0x000fe200078e00ff */
[----:B------:R-:W-:Y:S01]  /*0720*/  LOP3.LUT P1, RZ, R0, 0x2, RZ, 0xc0, !PT ;  /* 0x0000000200ff7812 */ /* 0x000fe2000782c0ff */
[----:B------:R-:W-:Y:S01]  /*0730*/  IMAD.IADD R12, R15, 0x1, -R12 ;  /* 0x000000010f0c7824 */ /* 0x000fe200078e0a0c */
[----:B------:R-:W-:-:S02]  /*0740*/  FSEL R0, R4, 1, !P0 ;  /* 0x3f80000004007808 */ /* 0x000fc40004000000 */
[----:B------:R-:W-:Y:S02]  /*0750*/  FSEL R2, R2, -0.00019574658654164522886, P0 ;  /* 0xb94d415302027808 */ /* 0x000fe40000000000 */
[----:B------:R-:W-:Y:S01]  /*0760*/  FSEL R6, R6, 0.041666727513074874878, !P0 ;  /* 0x3d2aaabb06067808 */ /* 0x000fe20004000000 */
[----:B------:R-:W-:Y:S01]  /*0770*/  FFMA R9, R3, R0, RZ ;  /* 0x0000000003097223 */ /* 0x000fe200000000ff */
[----:B------:R-:W-:Y:S02]  /*0780*/  FSEL R17, -R17, -0.4999999701976776123, !P0 ;  /* 0xbeffffff11117808 */ /* 0x000fe40004000100 */
[----:B------:R-:W-:Y:S01]  /*0790*/  ISETP.NE.AND P0, PT, R12, R13, PT ;  /* 0x0000000d0c00720c */ /* 0x000fe20003f05270 */
[----:B------:R-:W-:-:S04]  /*07a0*/  FFMA R2, R3, R2, R6 ;  /* 0x0000000203027223 */ /* 0x000fc80000000006 */
[----:B------:R-:W-:-:S04]  /*07b0*/  FFMA R2, R3, R2, R17 ;  /* 0x0000000203027223 */ /* 0x000fc80000000011 */
[----:B------:R-:W-:-:S04]  /*07c0*/  FFMA R0, R9, R2, R0 ;  /* 0x0000000209007223 */ /* 0x000fc80000000000 */
[----:B------:R-:W-:-:S04]  /*07d0*/  @P1 FADD R0, RZ, -R0 ;  /* 0x80000000ff001221 */ /* 0x000fc80000000000 */
[----:B-----5:R-:W-:Y:S01]  /*07e0*/  FFMA R7, R14, R0, R7 ;  /* 0x000000000e077223 */ /* 0x020fe20000000007 */
[----:B------:R-:W-:Y:S06]  /*07f0*/  @P0 BRA `(.L_x_54) ;  /* 0xfffffff800840947 */ /* 0x000fec000383ffff */
.L_x_48:
[----:B------:R-:W0:Y:S01]  /*0800*/  MUFU.RCP R2, R11 ;  /* 0x0000000b00027308 */ /* 0x000e220000001000 */
[----:B------:R-:W-:Y:S01]  /*0810*/  ISETP.NE.AND P0, PT, R5, RZ, PT ;  /* 0x000000ff0500720c */ /* 0x000fe20003f05270 */
[----:B------:R-:W-:Y:S01]  /*0820*/  IMAD.MOV.U32 R0, RZ, RZ, 0x3f800000 ;  /* 0x3f800000ff007424 */ /* 0x000fe200078e00ff */
[----:B------:R-:W-:Y:S04]  /*0830*/  BSSY.RECONVERGENT B0, `(.L_x_55) ;  /* 0x000000d000007945 */ /* 0x000fe80003800200 */
[----:B------:R-:W-:-:S06]  /*0840*/  FSEL R0, R0, 2, !P0 ;  /* 0x4000000000007808 */ /* 0x000fcc0004000000 */
[----:B------:R-:W1:Y:S01]  /*0850*/  FCHK P0, R0, R11 ;  /* 0x0000000b00007302 */ /* 0x000e620000000000 */
[----:B0-----:R-:W-:-:S04]  /*0860*/  FFMA R3, -R11, R2, 1 ;  /* 0x3f8000000b037423 */ /* 0x001fc80000000102 */
[----:B------:R-:W-:-:S04]  /*0870*/  FFMA R3, R2, R3, R2 ;  /* 0x0000000302037223 */ /* 0x000fc80000000002 */
[----:B------:R-:W-:-:S04]  /*0880*/  FFMA R2, R0, R3, RZ ;  /* 0x0000000300027223 */ /* 0x000fc800000000ff */
[----:B------:R-:W-:-:S04]  /*0890*/  FFMA R4, -R11, R2, R0 ;  /* 0x000000020b047223 */ /* 0x000fc80000000100 */
[----:B------:R-:W-:Y:S01]  /*08a0*/  FFMA R2, R3, R4, R2 ;  /* 0x0000000403027223 */ /* 0x000fe20000000002 */
[----:B-1----:R-:W-:Y:S06]  /*08b0*/  @!P0 BRA `(.L_x_56) ;  /* 0x0000000000108947 */ /* 0x002fec0003800000 */
[----:B------:R-:W-:Y:S01]  /*08c0*/  IMAD.MOV.U32 R3, RZ, RZ, R11 ;  /* 0x000000ffff037224 */ /* 0x000fe200078e000b */
[----:B------:R-:W-:-:S07]  /*08d0*/  MOV R2, 0x8f0 ;  /* 0x000008f000027802 */ /* 0x000fce0000000f00 */
[----:B------:R-:W-:Y:S05]  /*08e0*/  CALL.REL.NOINC `($__internal_3_$__cuda_sm3x_div_rn_noftz_f32_slowpath) ;  /* 0x0000000000b87944 */ /* 0x000fea0003c00000 */
[----:B------:R-:W-:-:S07]  /*08f0*/  IMAD.MOV.U32 R2, RZ, RZ, R0 ;  /* 0x000000ffff027224 */ /* 0x000fce00078e0000 */
.L_x_56:
[----:B------:R-:W-:Y:S05]  /*0900*/  BSYNC.RECONVERGENT B0 ;  /* 0x0000000000007941 */ /* 0x000fea0003800200 */
.L_x_55:
[----:B------:R-:W-:Y:S01]  /*0910*/  IADD3 R0, PT, PT, R2, -0xd000000, RZ ;  /* 0xf300000002007810 */ /* 0x000fe20007ffe0ff */
[----:B------:R0:W1:Y:S01]  /*0920*/  MUFU.RSQ R9, R2 ;  /* 0x0000000200097308 */ /* 0x0000620000001400 */
[----:B------:R-:W-:Y:S02]  /*0930*/  BSSY.RECONVERGENT B0, `(.L_x_57) ;  /* 0x000000b000007945 */ /* 0x000fe40003800200 */
[----:B------:R-:W-:-:S13]  /*0940*/  ISETP.GT.U32.AND P0, PT, R0, 0x727fffff, PT ;  /* 0x727fffff0000780c */ /* 0x000fda0003f04070 */
[----:B0-----:R-:W-:Y:S05]  /*0950*/  @!P0 BRA `(.L_x_58) ;  /* 0x0000000000108947 */ /* 0x001fea0003800000 */
[----:B------:R-:W-:Y:S01]  /*0960*/  IMAD.MOV.U32 R0, RZ, RZ, R2 ;  /* 0x000000ffff007224 */ /* 0x000fe200078e0002 */
[----:B------:R-:W-:-:S07]  /*0970*/  MOV R10, 0x990 ;  /* 0x00000990000a7802 */ /* 0x000fce0000000f00 */
[----:B-1----:R-:W-:Y:S05]  /*0980*/  CALL.REL.NOINC `($__internal_2_$__cuda_sm20_sqrt_rn_f32_slowpath) ;  /* 0x0000000000347944 */ /* 0x002fea0003c00000 */
[----:B------:R-:W-:Y:S05]  /*0990*/  BRA `(.L_x_59) ;  /* 0x0000000000107947 */ /* 0x000fea0003800000 */
.L_x_58:
[C---:B-1----:R-:W-:Y:S01]  /*09a0*/  FMUL.FTZ R3, R9.reuse, R2 ;  /* 0x0000000209037220 */ /* 0x042fe20000410000 */
[----:B------:R-:W-:-:S03]  /*09b0*/  FMUL.FTZ R4, R9, 0.5 ;  /* 0x3f00000009047820 */ /* 0x000fc60000410000 */
[----:B------:R-:W-:-:S04]  /*09c0*/  FFMA R0, -R3, R3, R2 ;  /* 0x0000000303007223 */ /* 0x000fc80000000102 */
[----:B------:R-:W-:-:S07]  /*09d0*/  FFMA R0, R0, R4, R3 ;  /* 0x0000000400007223 */ /* 0x000fce0000000003 */
.L_x_59:
[----:B------:R-:W-:Y:S05]  /*09e0*/  BSYNC.RECONVERGENT B0 ;  /* 0x0000000000007941 */ /* 0x000fea0003800200 */
.L_x_57:
[----:B------:R-:W0:Y:S01]  /*09f0*/  LDC R4, c[0x0][0x398] ;  /* 0x0000e600ff047b82 */ /* 0x000e220000000800 */
[----:B------:R-:W-:-:S07]  /*0a00*/  FMUL R7, R0, R7 ;  /* 0x0000000700077220 */ /* 0x000fce0000400000 */
[----:B------:R-:W1:Y:S01]  /*0a10*/  LDC.64 R2, c[0x0][0x388] ;  /* 0x0000e200ff027b82 */ /* 0x000e620000000a00 */
[----:B0-----:R-:W-:-:S04]  /*0a20*/  IMAD R5, R4, UR6, R5 ;  /* 0x0000000604057c24 */ /* 0x001fc8000f8e0205 */
[----:B-1----:R-:W-:-:S05]  /*0a30*/  IMAD.WIDE.U32 R2, R5, 0x4, R2 ;  /* 0x0000000405027825 */ /* 0x002fca00078e0002 */
[----:B------:R-:W-:Y:S01]  /*0a40*/  STG.E desc[UR8][R2.64], R7 ;  /* 0x0000000702007986 */ /* 0x000fe2000c101908 */
[----:B------:R-:W-:Y:S05]  /*0a50*/  EXIT ;  /* 0x000000000000794d */ /* 0x000fea0003800000 */
        .weak           $__internal_2_$__cuda_sm20_sqrt_rn_f32_slowpath
        .type           $__internal_2_$__cuda_sm20_sqrt_rn_f32_slowpath,@function
        .size           $__internal_2_$__cuda_sm20_sqrt_rn_f32_slowpath,($__internal_3_$__cuda_sm3x_div_rn_noftz_f32_slowpath - $__internal_2_$__cuda_sm20_sqrt_rn_f32_slowpath)
$__internal_2_$__cuda_sm20_sqrt_rn_f32_slowpath:
[----:B------:R-:W-:-:S13]  /*0a60*/  LOP3.LUT P0, RZ, R0, 0x7fffffff, RZ, 0xc0, !PT ;  /* 0x7fffffff00ff7812 */ /* 0x000fda000780c0ff */
[----:B------:R-:W-:Y:S01]  /*0a70*/  @!P0 IMAD.MOV.U32 R2, RZ, RZ, R0 ;  /* 0x000000ffff028224 */ /* 0x000fe200078e0000 */
[----:B------:R-:W-:Y:S06]  /*0a80*/  @!P0 BRA `(.L_x_60) ;  /* 0x0000000000408947 */ /* 0x000fec0003800000 */
[----:B------:R-:W-:-:S13]  /*0a90*/  FSETP.GEU.FTZ.AND P0, PT, R0, RZ, PT ;  /* 0x000000ff0000720b */ /* 0x000fda0003f1e000 */
[----:B------:R-:W-:Y:S01]  /*0aa0*/  @!P0 IMAD.MOV.U32 R2, RZ, RZ, 0x7fffffff ;  /* 0x7fffffffff028424 */ /* 0x000fe200078e00ff */
[----:B------:R-:W-:Y:S06]  /*0ab0*/  @!P0 BRA `(.L_x_60) ;  /* 0x0000000000348947 */ /* 0x000fec0003800000 */
[----:B------:R-:W-:-:S13]  /*0ac0*/  FSETP.GTU.FTZ.AND P0, PT, |R0|, +INF , PT ;  /* 0x7f8000000000780b */ /* 0x000fda0003f1c200 */
[----:B------:R-:W-:Y:S01]  /*0ad0*/  @P0 FADD.FTZ R2, R0, 1 ;  /* 0x3f80000000020421 */ /* 0x000fe20000010000 */
[----:B------:R-:W-:Y:S06]  /*0ae0*/  @P0 BRA `(.L_x_60) ;  /* 0x0000000000280947 */ /* 0x000fec0003800000 */
[----:B------:R-:W-:-:S13]  /*0af0*/  FSETP.NEU.FTZ.AND P0, PT, |R0|, +INF , PT ;  /* 0x7f8000000000780b */ /* 0x000fda0003f1d200 */
[----:B------:R-:W-:-:S04]  /*0b00*/  @P0 FFMA R3, R0, 1.84467440737095516160e+19, RZ ;  /* 0x5f80000000030823 */ /* 0x000fc800000000ff */
[----:B------:R-:W0:Y:S02]  /*0b10*/  @P0 MUFU.RSQ R2, R3 ;  /* 0x0000000300020308 */ /* 0x000e240000001400 */
[----:B0-----:R-:W-:Y:S01]  /*0b20*/  @P0 FMUL.FTZ R4, R3, R2 ;  /* 0x0000000203040220 */ /* 0x001fe20000410000 */
[----:B------:R-:W-:Y:S01]  /*0b30*/  @P0 FMUL.FTZ R8, R2, 0.5 ;  /* 0x3f00000002080820 */ /* 0x000fe20000410000 */
[----:B------:R-:W-:Y:S02]  /*0b40*/  @!P0 IMAD.MOV.U32 R2, RZ, RZ, R0 ;  /* 0x000000ffff028224 */ /* 0x000fe400078e0000 */
[----:B------:R-:W-:-:S04]  /*0b50*/  @P0 FADD.FTZ R6, -R4, -RZ ;  /* 0x800000ff04060221 */ /* 0x000fc80000010100 */
[----:B------:R-:W-:-:S04]  /*0b60*/  @P0 FFMA R9, R4, R6, R3 ;  /* 0x0000000604090223 */ /* 0x000fc80000000003 */
[----:B------:R-:W-:-:S04]  /*0b70*/  @P0 FFMA R8, R9, R8, R4 ;  /* 0x0000000809080223 */ /* 0x000fc80000000004 */
[----:B------:R-:W-:-:S07]  /*0b80*/  @P0 FMUL.FTZ R2, R8, 2.3283064365386962891e-10 ;  /* 0x2f80000008020820 */ /* 0x000fce0000410000 */
.L_x_60:
[----:B------:R-:W-:Y:S01]  /*0b90*/  MOV R0, R2 ;  /* 0x0000000200007202 */ /* 0x000fe20000000f00 */
[----:B------:R-:W-:Y:S02]  /*0ba0*/  IMAD.MOV.U32 R2, RZ, RZ, R10 ;  /* 0x000000ffff027224 */ /* 0x000fe400078e000a */
[----:B------:R-:W-:-:S04]  /*0bb0*/  IMAD.MOV.U32 R3, RZ, RZ, 0x0 ;  /* 0x00000000ff037424 */ /* 0x000fc800078e00ff */
[----:B------:R-:W-:Y:S05]  /*0bc0*/  RET.REL.NODEC R2 `(_ZN8pygpukit3ops5audio13dct_ii_kernelEPKfPfiii) ;  /* 0xfffffff4020c7950 */ /* 0x000fea0003c3ffff */
        .weak           $__internal_3_$__cuda_sm3x_div_rn_noftz_f32_slowpath
        .type           $__internal_3_$__cuda_sm3x_div_rn_noftz_f32_slowpath,@function
        .size           $__internal_3_$__cuda_sm3x_div_rn_noftz_f32_slowpath,(.L_x_281 - $__internal_3_$__cuda_sm3x_div_rn_noftz_f32_slowpath)
$__internal_3_$__cuda_sm3x_div_rn_noftz_f32_slowpath:
[----:B------:R-:W-:Y:S01]  /*0bd0*/  SHF.R.U32.HI R6, RZ, 0x17, R3 ;  /* 0x00000017ff067819 */ /* 0x000fe20000011603 */
[----:B------:R-:W-:Y:S01]  /*0be0*/  BSSY.RECONVERGENT B1, `(.L_x_61) ;  /* 0x0000062000017945 */ /* 0x000fe20003800200 */
[----:B------:R-:W-:Y:S02]  /*0bf0*/  SHF.R.U32.HI R4, RZ, 0x17, R0 ;  /* 0x00000017ff047819 */ /* 0x000fe40000011600 */
[----:B------:R-:W-:Y:S02]  /*0c00*/  LOP3.LUT R12, R6, 0xff, RZ, 0xc0, !PT ;  /* 0x000000ff060c7812 */ /* 0x000fe400078ec0ff */
[----:B------:R-:W-:-:S03]  /*0c10*/  LOP3.LUT R10, R4, 0xff, RZ, 0xc0, !PT ;  /* 0x000000ff040a7812 */ /* 0x000fc600078ec0ff */
[----:B------:R-:W-:Y:S02]  /*0c20*/  VIADD R8, R12, 0xffffffff ;  /* 0xffffffff0c087836 */ /* 0x000fe40000000000 */
[----:B------:R-:W-:-:S03]  /*0c30*/  VIADD R6, R10, 0xffffffff ;  /* 0xffffffff0a067836 */ /* 0x000fc60000000000 */
        /* <DEDUP_REMOVED lines=27> */
.L_x_62:
[----:B------:R-:W-:Y:S01]  /*0df0*/  LEA R6, R12, 0xc0800000, 0x17 ;  /* 0xc08000000c067811 */ /* 0x000fe200078eb8ff */
[----:B------:R-:W-:Y:S04]  /*0e00*/  BSSY.RECONVERGENT B2, `(.L_x_67) ;  /* 0x0000036000027945 */ /* 0x000fe80003800200 */
[----:B------:R-:W-:Y:S01]  /*0e10*/  IMAD.IADD R6, R3, 0x1, -R6 ;  /* 0x0000000103067824 */ /* 0x000fe200078e0a06 */
[----:B------:R-:W-:-:S03]  /*0e20*/  IADD3 R3, PT, PT, R10, -0x7f, RZ ;  /* 0xffffff810a037810 */ /* 0x000fc60007ffe0ff */
[----:B------:R-:W0:Y:S01]  /*0e30*/  MUFU.RCP R8, R6 ;  /* 0x0000000600087308 */ /* 0x000e220000001000 */
[----:B------:R-:W-:Y:S01]  /*0e40*/  FADD.FTZ R9, -R6, -RZ ;  /* 0x800000ff06097221 */ /* 0x000fe20000010100 */
[----:B------:R-:W-:-:S03]  /*0e50*/  IMAD R0, R3, -0x800000, R0 ;  /* 0xff80000003007824 */ /* 0x000fc600078e0200 */
[----:B0-----:R-:W-:-:S04]  /*0e60*/  FFMA R13, R8, R9, 1 ;  /* 0x3f800000080d7423 */ /* 0x001fc80000000009 */
[----:B------:R-:W-:-:S04]  /*0e70*/  FFMA R15, R8, R13, R8 ;  /* 0x0000000d080f7223 */ /* 0x000fc80000000008 */
[----:B------:R-:W-:-:S04]  /*0e80*/  FFMA R8, R0, R15, RZ ;  /* 0x0000000f00087223 */ /* 0x000fc800000000ff */
[----:B------:R-:W-:-:S04]  /*0e90*/  FFMA R13, R9, R8, R0 ;  /* 0x00000008090d7223 */ /* 0x000fc80000000000 */
[----:B------:R-:W-:-:S04]  /*0ea0*/  FFMA R8, R15, R13, R8 ;  /* 0x0000000d0f087223 */ /* 0x000fc80000000008 */
[----:B------:R-:W-:Y:S01]  /*0eb0*/  FFMA R13, R9, R8, R0 ;  /* 0x00000008090d7223 */ /* 0x000fe20000000000 */
[----:B------:R-:W-:-:S03]  /*0ec0*/  IADD3 R9, PT, PT, R3, 0x7f, -R12 ;  /* 0x0000007f03097810 */ /* 0x000fc60007ffe80c */
[----:B------:R-:W-:Y:S02]  /*0ed0*/  FFMA R0, R15, R13, R8 ;  /* 0x0000000d0f007223 */ /* 0x000fe40000000008 */
[----:B------:R-:W-:-:S03]  /*0ee0*/  IMAD.IADD R9, R9, 0x1, R4 ;  /* 0x0000000109097824 */ /* 0x000fc600078e0204 */
        /* <DEDUP_REMOVED lines=14> */
[C---:B------:R-:W-:Y:S02]  /*0fd0*/  VIADD R9, R10.reuse, 0x20 ;  /* 0x000000200a097836 */ /* 0x040fe40000000000 */
[-CC-:B------:R-:W-:Y:S01]  /*0fe0*/  FFMA.RM R4, R15, R13.reuse, R8.reuse ;  /* 0x0000000d0f047223 */ /* 0x180fe20000004008 */
[C---:B------:R-:W-:Y:S02]  /*0ff0*/  ISETP.NE.AND P2, PT, R10.reuse, RZ, PT ;  /* 0x000000ff0a00720c */ /* 0x040fe40003f45270 */
[----:B------:R-:W-:Y:S01]  /*1000*/  LOP3.LUT R6, R3, 0x7fffff, RZ, 0xc0, !PT ;  /* 0x007fffff03067812 */ /* 0x000fe200078ec0ff */
[----:B------:R-:W-:Y:S01]  /*1010*/  FFMA.RP R3, R15, R13, R8 ;  /* 0x0000000d0f037223 */ /* 0x000fe20000008008 */
[----:B------:R-:W-:Y:S02]  /*1020*/  ISETP.NE.AND P1, PT, R10, RZ, PT ;  /* 0x000000ff0a00720c */ /* 0x000fe40003f25270 */
        /* <DEDUP_REMOVED lines=15> */
.L_x_69:
[----:B------:R-:W-:-:S04]  /*1120*/  LOP3.LUT R0, R0, 0x80000000, RZ, 0xc0, !PT ;  /* 0x8000000000007812 */ /* 0x000fc800078ec0ff */
[----:B------:R-:W-:Y:S01]  /*1130*/  LOP3.LUT R0, R0, 0x7f800000, RZ, 0xfc, !PT ;  /* 0x7f80000000007812 */ /* 0x000fe200078efcff */
[----:B------:R-:W-:Y:S06]  /*1140*/  BRA `(.L_x_70) ;  /* 0x0000000000047947 */ /* 0x000fec0003800000 */
.L_x_68:
[----:B------:R-:W-:-:S07]  /*1150*/  IMAD R0, R9, 0x800000, R0 ;  /* 0x0080000009007824 */ /* 0x000fce00078e0200 */
.L_x_70:
[----:B------:R-:W-:Y:S05]  /*1160*/  BSYNC.RECONVERGENT B2 ;  /* 0x0000000000027941 */ /* 0x000fea0003800200 */
.L_x_67:
[----:B------:R-:W-:Y:S05]  /*1170*/  BRA `(.L_x_71) ;  /* 0x0000000000207947 */ /* 0x000fea0003800000 */
.L_x_66:
[----:B------:R-:W-:-:S04]  /*1180*/  LOP3.LUT R0, R3, 0x80000000, R0, 0x48, !PT ;  /* 0x8000000003007812 */ /* 0x000fc800078e4800 */
[----:B------:R-:W-:Y:S01]  /*1190*/  LOP3.LUT R0, R0, 0x7f800000, RZ, 0xfc, !PT ;  /* 0x7f80000000007812 */ /* 0x000fe200078efcff */
[----:B------:R-:W-:Y:S06]  /*11a0*/  BRA `(.L_x_71) ;  /* 0x0000000000147947 */ /* 0x000fec0003800000 */
.L_x_65:
[----:B------:R-:W-:Y:S01]  /*11b0*/  LOP3.LUT R0, R3, 0x80000000, R0, 0x48, !PT ;  /* 0x8000000003007812 */ /* 0x000fe200078e4800 */
[----:B------:R-:W-:Y:S06]  /*11c0*/  BRA `(.L_x_71) ;  /* 0x00000000000c7947 */ /* 0x000fec0003800000 */
.L_x_64:
[----:B------:R-:W0:Y:S01]  /*11d0*/  MUFU.RSQ R0, -QNAN ;  /* 0xffc0000000007908 */ /* 0x000e220000001400 */
[----:B------:R-:W-:Y:S05]  /*11e0*/  BRA `(.L_x_71) ;  /* 0x0000000000047947 */ /* 0x000fea0003800000 */
.L_x_63:
[----:B------:R-:W-:-:S07]  /*11f0*/  FADD.FTZ R0, R0, R3 ;  /* 0x0000000300007221 */ /* 0x000fce0000010000 */
.L_x_71:
[----:B------:R-:W-:Y:S05]  /*1200*/  BSYNC.RECONVERGENT B1 ;  /* 0x0000000000017941 */ /* 0x000fea0003800200 */
.L_x_61:
[----:B------:R-:W-:-:S04]  /*1210*/  IMAD.MOV.U32 R3, RZ, RZ, 0x0 ;  /* 0x00000000ff037424 */ /* 0x000fc800078e00ff */
[----:B0-----:R-:W-:Y:S05]  /*1220*/  RET.REL.NODEC R2 `(_ZN8pygpukit3ops5audio13dct_ii_kernelEPKfPfiii) ;  /* 0xffffffec02747950 */ /* 0x001fea0003c3ffff */
.L_x_72:
        /* <DEDUP_REMOVED lines=13> */
.L_x_281:


//--------------------- .text._ZN8pygpukit3ops5audio18to_decibels_kernelEPKfPfif --------------------------
	.section	.text._ZN8pygpukit3ops5audio18to_decibels_kernelEPKfPfif,"ax",@progbits
	.align	128
        .global         _ZN8pygpukit3ops5audio18to_decibels_kernelEPKfPfif
        .type           _ZN8pygpukit3ops5audio18to_decibels_kernelEPKfPfif,@function
        .size           _ZN8pygpukit3ops5audio18to_decibels_kernelEPKfPfif,(.L_x_295 - _ZN8pygpukit3ops5audio18to_decibels_kernelEPKfPfif)
        .other          _ZN8pygpukit3ops5audio18to_decibels_kernelEPKfPfif,@"STO_CUDA_ENTRY STV_DEFAULT"
_ZN8pygpukit3ops5audio18to_decibels_kernelEPKfPfif:
.text._ZN8pygpukit3ops5audio18to_decibels_kernelEPKfPfif:
        /* <DEDUP_REMOVED lines=8> */
[----:B------:R-:W0:Y:S01]  /*0080*/  LDC.64 R2, c[0x0][0x380] ;  /* 0x0000e000ff027b82 */ /* 0x000e220000000a00 */
[----:B------:R-:W1:Y:S01]  /*0090*/  LDCU.64 UR4, c[0x0][0x358] ;  /* 0x00006b00ff0477ac */ /* 0x000e620008000a00 */
[----:B------:R-:W2:Y:S01]  /*00a0*/  LDCU UR6, c[0x0][0x394] ;  /* 0x00007280ff0677ac */ /* 0x000ea20008000800 */
[----:B0-----:R-:W-:-:S06]  /*00b0*/  IMAD.WIDE R2, R5, 0x4, R2 ;  /* 0x0000000405027825 */ /* 0x001fcc00078e0202 */
[----:B-1----:R-:W2:Y:S01]  /*00c0*/  LDG.E.CONSTANT R2, desc[UR4][R2.64] ;  /* 0x0000000402027981 */ /* 0x002ea2000c1e9900 */
[----:B------:R-:W-:Y:S02]  /*00d0*/  HFMA2 R9, -RZ, RZ, 1.5048828125, 33.21875 ;  /* 0x3e055027ff097431 */ /* 0x000fe400000001ff */
[----:B--2---:R-:W-:Y:S02]  /*00e0*/  FADD R0, R2, UR6 ;  /* 0x0000000602007e21 */ /* 0x004fe40008000000 */
[----:B------:R-:W0:Y:S03]  /*00f0*/  LDC.64 R2, c[0x0][0x388] ;  /* 0x0000e200ff027b82 */ /* 0x000e260000000a00 */
[----:B------:R-:W-:-:S13]  /*0100*/  FSETP.GEU.AND P0, PT, R0, 1.175494350822287508e-38, PT ;  /* 0x008000000000780b */ /* 0x000fda0003f0e000 */
[----:B------:R-:W-:-:S05]  /*0110*/  @!P0 FMUL R0, R0, 8388608 ;  /* 0x4b00000000008820 */ /* 0x000fca0000400000 */
[----:B------:R-:W-:Y:S01]  /*0120*/  IADD3 R4, PT, PT, R0, -0x3f2aaaab, RZ ;  /* 0xc0d5555500047810 */ /* 0x000fe20007ffe0ff */
[----:B0-----:R-:W-:-:S03]  /*0130*/  IMAD.WIDE R2, R5, 0x4, R2 ;  /* 0x0000000405027825 */ /* 0x001fc600078e0202 */
[----:B------:R-:W-:-:S04]  /*0140*/  LOP3.LUT R7, R4, 0xff800000, RZ, 0xc0, !PT ;  /* 0xff80000004077812 */ /* 0x000fc800078ec0ff */
[-C--:B------:R-:W-:Y:S02]  /*0150*/  IADD3 R4, PT, PT, R0, -R7.reuse, RZ ;  /* 0x8000000700047210 */ /* 0x080fe40007ffe0ff */
[----:B------:R-:W-:-:S03]  /*0160*/  I2FP.F32.S32 R7, R7 ;  /* 0x0000000700077245 */ /* 0x000fc60000201400 */
[----:B------:R-:W-:Y:S01]  /*0170*/  FADD R6, R4, -1 ;  /* 0xbf80000004067421 */ /* 0x000fe20000000000 */
[----:B------:R-:W-:Y:S02]  /*0180*/  FSEL R4, RZ, -23, P0 ;  /* 0xc1b80000ff047808 */ /* 0x000fe40000000000 */
[----:B------:R-:W-:Y:S01]  /*0190*/  ISETP.GT.U32.AND P0, PT, R0, 0x7f7fffff, PT ;  /* 0x7f7fffff0000780c */ /* 0x000fe20003f04070 */
[C---:B------:R-:W-:Y:S02]  /*01a0*/  FFMA R9, R6.reuse, -R9, 0.14084610342979431152 ;  /* 0x3e1039f606097423 */ /* 0x040fe40000000809 */
[----:B------:R-:W-:Y:S01]  /*01b0*/  FFMA R4, R7, 1.1920928955078125e-07, R4 ;  /* 0x3400000007047823 */ /* 0x000fe20000000004 */
[----:B------:R-:W-:Y:S01]  /*01c0*/  MOV R7, 0x7f800000 ;  /* 0x7f80000000077802 */ /* 0x000fe20000000f00 */
[----:B------:R-:W-:-:S04]  /*01d0*/  FFMA R9, R6, R9, -0.12148627638816833496 ;  /* 0xbdf8cdcc06097423 */ /* 0x000fc80000000009 */
[----:B------:R-:W-:-:S04]  /*01e0*/  FFMA R9, R6, R9, 0.13980610668659210205 ;  /* 0x3e0f295506097423 */ /* 0x000fc80000000009 */
[----:B------:R-:W-:-:S04]  /*01f0*/  FFMA R9, R6, R9, -0.16684235632419586182 ;  /* 0xbe2ad8b906097423 */ /* 0x000fc80000000009 */
[----:B------:R-:W-:-:S04]  /*0200*/  FFMA R9, R6, R9, 0.20012299716472625732 ;  /* 0x3e4ced0b06097423 */ /* 0x000fc80000000009 */
[----:B------:R-:W-:-:S04]  /*0210*/  FFMA R9, R6, R9, -0.24999669194221496582 ;  /* 0xbe7fff2206097423 */ /* 0x000fc80000000009 */
[----:B------:R-:W-:-:S04]  /*0220*/  FFMA R9, R6, R9, 0.33333182334899902344 ;  /* 0x3eaaaa7806097423 */ /* 0x000fc80000000009 */
[----:B------:R-:W-:-:S04]  /*0230*/  FFMA R9, R6, R9, -0.5 ;  /* 0xbf00000006097423 */ /* 0x000fc80000000009 */
[----:B------:R-:W-:-:S04]  /*0240*/  FMUL R9, R6, R9 ;  /* 0x0000000906097220 */ /* 0x000fc80000400000 */
[----:B------:R-:W-:-:S04]  /*0250*/  FFMA R9, R6, R9, R6 ;  /* 0x0000000906097223 */ /* 0x000fc80000000006 */
[----:B------:R-:W-:Y:S01]  /*0260*/  FFMA R4, R4, 0.69314718246459960938, R9 ;  /* 0x3f31721804047823 */ /* 0x000fe20000000009 */
[C---:B------:R-:W-:Y:S01]  /*0270*/  @P0 FFMA R4, R0.reuse, R7, +INF ;  /* 0x7f80000000040423 */ /* 0x040fe20000000007 */
[----:B------:R-:W-:-:S03]  /*0280*/  FSETP.NEU.AND P0, PT, R0, RZ, PT ;  /* 0x000000ff0000720b */ /* 0x000fc60003f0d000 */
[----:B------:R-:W-:-:S04]  /*0290*/  FMUL R4, R4, 0.43429449200630187988 ;  /* 0x3ede5bd904047820 */ /* 0x000fc80000400000 */
[----:B------:R-:W-:-:S05]  /*02a0*/  FMUL R4, R4, 10 ;  /* 0x4120000004047820 */ /* 0x000fca0000400000 */
[----:B------:R-:W-:-:S05]  /*02b0*/  FSEL R5, R4, -INF , P0 ;  /* 0xff80000004057808 */ /* 0x000fca0000000000 */
[----:B------:R-:W-:Y:S01]  /*02c0*/  STG.E desc[UR4][R2.64], R5 ;  /* 0x0000000502007986 */ /* 0x000fe2000c101904 */
[----:B------:R-:W-:Y:S05]  /*02d0*/  EXIT ;  /* 0x000000000000794d */ /* 0x000fea0003800000 */
.L_x_73:
        /* <DEDUP_REMOVED lines=10> */
.L_x_295:


//--------------------- .text._ZN8pygpukit3ops5audio10log_kernelEPKfPfif --------------------------
	.section	.text._ZN8pygpukit3ops5audio10log_kernelEPKfPfif,"ax",@progbits
	.align	128
        .global         _ZN8pygpukit3ops5audio10log_kernelEPKfPfif
        .type           _ZN8pygpukit3ops5audio10log_kernelEPKfPfif,@function
        .size           _ZN8pygpukit3ops5audio10log_kernelEPKfPfif,(.L_x_296 - _ZN8pygpukit3ops5audio10log_kernelEPKfPfif)
        .other          _ZN8pygpukit3ops5audio10log_kernelEPKfPfif,@"STO_CUDA_ENTRY STV_DEFAULT"
_ZN8pygpukit3ops5audio10log_kernelEPKfPfif:
.text._ZN8pygpukit3ops5audio10log_kernelEPKfPfif:
        /* <DEDUP_REMOVED lines=40> */
[----:B------:R-:W-:-:S04]  /*0280*/  FSETP.NEU.AND P0, PT, R0, RZ, PT ;  /* 0x000000ff0000720b */ /* 0x000fc80003f0d000 */
[----:B------:R-:W-:-:S05]  /*0290*/  FSEL R5, R4, -INF , P0 ;  /* 0xff80000004057808 */ /* 0x000fca0000000000 */
[----:B------:R-:W-:Y:S01]  /*02a0*/  STG.E desc[UR4][R2.64], R5 ;  /* 0x0000000502007986 */ /* 0x000fe2000c101904 */
[----:B------:R-:W-:Y:S05]  /*02b0*/  EXIT ;  /* 0x000000000000794d */ /* 0x000fea0003800000 */
.L_x_74:
        /* <DEDUP_REMOVED lines=12> */
.L_x_296:


//--------------------- .text._ZN8pygpukit3ops5audio28create_mel_filterbank_kernelEPfiiiff --------------------------
	.section	.text._ZN8pygpukit3ops5audio28create_mel_filterbank_kernelEPfiiiff,"ax",@progbits
	.align	128
        .global         _ZN8pygpukit3ops5audio28create_mel_filterbank_kernelEPfiiiff
        .type           _ZN8pygpukit3ops5audio28create_mel_filterbank_kernelEPfiiiff,@function
        .size           _ZN8pygpukit3ops5audio28create_mel_filterbank_kernelEPfiiiff,(.L_x_282 - _ZN8pygpukit3ops5audio28create_mel_filterbank_kernelEPfiiiff)
        .other          _ZN8pygpukit3ops5audio28create_mel_filterbank_kernelEPfiiiff,@"STO_CUDA_ENTRY STV_DEFAULT"
_ZN8pygpukit3ops5audio28create_mel_filterbank_kernelEPfiiiff:
.text._ZN8pygpukit3ops5audio28create_mel_filterbank_kernelEPfiiiff:
[----:B------:R-:W-:Y:S08]  /*0000*/  LDC R1, c[0x0][0x37c] ;  /* 0x0000df00ff017b82 */ /* 0x000ff00000000800 */
[----:B------:R-:W0:Y:S08]  /*0010*/  S2UR UR7, SR_CTAID.X ;  /* 0x00000000000779c3 */ /* 0x000e300000002500 */
[----:B------:R-:W0:Y:S02]  /*0020*/  LDC R0, c[0x0][0x388] ;  /* 0x0000e200ff007b82 */ /* 0x000e240000000800 */
[----:B0-----:R-:W-:-:S13]  /*0030*/  ISETP.LE.AND P0, PT, R0, UR7, PT ;  /* 0x0000000700007c0c */ /* 0x001fda000bf03270 */
[----:B------:R-:W-:Y:S05]  /*0040*/  @P0 EXIT ;  /* 0x000000000000094d */ /* 0x000fea0003800000 */
[----:B------:R-:W0:Y:S01]  /*0050*/  S2R R5, SR_TID.X ;  /* 0x0000000000057919 */ /* 0x000e220000002100 */
[----:B------:R-:W1:Y:S02]  /*0060*/  LDCU UR4, c[0x0][0x38c] ;  /* 0x00007180ff0477ac */ /* 0x000e640008000800 */
[----:B-1----:R-:W-:-:S04]  /*0070*/  ULEA.HI UR4, UR4, UR4, URZ, 0x1 ;  /* 0x0000000404047291 */ /* 0x002fc8000f8f08ff */
[----:B------:R-:W-:-:S06]  /*0080*/  USHF.R.S32.HI UR4, URZ, 0x1, UR4 ;  /* 0x00000001ff047899 */ /* 0x000fcc0008011404 */
[----:B0-----:R-:W-:-:S13]  /*0090*/  ISETP.GT.AND P0, PT, R5, UR4, PT ;  /* 0x0000000405007c0c */ /* 0x001fda000bf04270 */
[----:B------:R-:W-:Y:S05]  /*00a0*/  @P0 EXIT ;  /* 0x000000000000094d */ /* 0x000fea0003800000 */
[----:B------:R-:W0:Y:S01]  /*00b0*/  LDC R4, c[0x0][0x394] ;  /* 0x0000e500ff047b82 */ /* 0x000e220000000800 */
[----:B------:R-:W-:Y:S01]  /*00c0*/  HFMA2 R3, -RZ, RZ, 0.84130859375, 1.7255859375 ;  /* 0x3abb3ee7ff037431 */ /* 0x000fe200000001ff */
[----:B------:R-:W-:-:S05]  /*00d0*/  MOV R0, 0x442f0000 ;  /* 0x442f000000007802 */ /* 0x000fca0000000f00 */
[----:B------:R-:W-:-:S04]  /*00e0*/  FFMA R0, R3, -R0, 1 ;  /* 0x3f80000003007423 */ /* 0x000fc80000000800 */
[----:B------:R-:W-:Y:S01]  /*00f0*/  FFMA R0, R0, R3, 0.0014285714132711291313 ;  /* 0x3abb3ee700007423 */ /* 0x000fe20000000003 */
[----:B0-----:R-:W0:Y:S03]  /*0100*/  FCHK P0, R4, 700 ;  /* 0x442f000004007902 */ /* 0x001e260000000000 */
[----:B------:R-:W-:-:S04]  /*0110*/  FFMA R3, R0, R4, RZ ;  /* 0x0000000400037223 */ /* 0x000fc800000000ff */
[----:B------:R-:W-:-:S04]  /*0120*/  FFMA R2, R3, -700, R4 ;  /* 0xc42f000003027823 */ /* 0x000fc80000000004 */
[----:B------:R-:W-:Y:S01]  /*0130*/  FFMA R0, R0, R2, R3 ;  /* 0x0000000200007223 */ /* 0x000fe20000000003 */
[----:B0-----:R-:W-:Y:S06]  /*0140*/  @!P0 BRA `(.L_x_75) ;  /* 0x0000000000188947 */ /* 0x001fec0003800000 */
[----:B------:R-:W0:Y:S01]  /*0150*/  LDCU UR5, c[0x0][0x394] ;  /* 0x00007280ff0577ac */ /* 0x000e220008000800 */
[----:B------:R-:W-:Y:S02]  /*0160*/  MOV R4, 0x442f0000 ;  /* 0x442f000000047802 */ /* 0x000fe40000000f00 */
[----:B------:R-:W-:Y:S02]  /*0170*/  MOV R10, 0x1a0 ;  /* 0x000001a0000a7802 */ /* 0x000fe40000000f00 */
[----:B0-----:R-:W-:-:S07]  /*0180*/  MOV R3, UR5 ;  /* 0x0000000500037c02 */ /* 0x001fce0008000f00 */
[----:B------:R-:W-:Y:S05]  /*0190*/  CALL.REL.NOINC `($__internal_4_$__cuda_sm3x_div_rn_noftz_f32_slowpath) ;  /* 0x0000001400047944 */ /* 0x000fea0003c00000 */
[----:B------:R-:W-:-:S07]  /*01a0*/  MOV R0, R3 ;  /* 0x0000000300007202 */ /* 0x000fce0000000f00 */
.L_x_75:
[----:B------:R-:W-:Y:S01]  /*01b0*/  FADD R2, R0, 1 ;  /* 0x3f80000000027421 */ /* 0x000fe20000000000 */
[----:B------:R-:W-:Y:S01]  /*01c0*/  MOV R7, 0x3e055027 ;  /* 0x3e05502700077802 */ /* 0x000fe20000000f00 */
[----:B------:R-:W0:Y:S01]  /*01d0*/  LDC R6, c[0x0][0x398] ;  /* 0x0000e600ff067b82 */ /* 0x000e220000000800 */
[----:B------:R-:W-:Y:S02]  /*01e0*/  MOV R8, 0x442f0000 ;  /* 0x442f000000087802 */ /* 0x000fe40000000f00 */
[----:B------:R-:W-:Y:S02]  /*01f0*/  FSETP.GEU.AND P0, PT, R2, 1.175494350822287508e-38, PT ;  /* 0x008000000200780b */ /* 0x000fe40003f0e000 */
[----:B------:R-:W-:-:S05]  /*0200*/  MOV R9, 0x3abb3ee7 ;  /* 0x3abb3ee700097802 */ /* 0x000fca0000000f00 */
[----:B------:R-:W-:-:S06]  /*0210*/  FFMA R8, R9, -R8, 1 ;  /* 0x3f80000009087423 */ /* 0x000fcc0000000808 */
[----:B------:R-:W-:-:S05]  /*0220*/  @!P0 FMUL R2, R2, 8388608 ;  /* 0x4b00000002028820 */ /* 0x000fca0000400000 */
[C---:B------:R-:W-:Y:S02]  /*0230*/  IADD3 R0, PT, PT, R2.reuse, -0x3f2aaaab, RZ ;  /* 0xc0d5555502007810 */ /* 0x040fe40007ffe0ff */
[----:B------:R-:W-:Y:S02]  /*0240*/  FSETP.NEU.AND P1, PT, R2, RZ, PT ;  /* 0x000000ff0200720b */ /* 0x000fe40003f2d000 */
        /* <DEDUP_REMOVED lines=19> */
[----:B------:R-:W-:Y:S01]  /*0380*/  @P0 FFMA R7, R2, R3, +INF ;  /* 0x7f80000002070423 */ /* 0x000fe20000000003 */
[----:B0-----:R-:W0:Y:S01]  /*0390*/  FCHK P0, R6, 700 ;  /* 0x442f000006007902 */ /* 0x001e220000000000 */
[----:B------:R-:W-:Y:S02]  /*03a0*/  FFMA R0, R8, R9, 0.0014285714132711291313 ;  /* 0x3abb3ee708007423 */ /* 0x000fe40000000009 */
[----:B------:R-:W-:Y:S02]  /*03b0*/  FMUL R7, R7, 0.43429449200630187988 ;  /* 0x3ede5bd907077820 */ /* 0x000fe40000400000 */
[----:B------:R-:W-:Y:S02]  /*03c0*/  FFMA R3, R0, R6, RZ ;  /* 0x0000000600037223 */ /* 0x000fe400000000ff */
[----:B------:R-:W-:Y:S02]  /*03d0*/  FMUL R2, R7, 2595 ;  /* 0x4522300007027820 */ /* 0x000fe40000400000 */
[----:B------:R-:W-:-:S03]  /*03e0*/  FFMA R4, R3, -700, R6 ;  /* 0xc42f000003047823 */ /* 0x000fc60000000006 */
[----:B------:R-:W-:Y:S01]  /*03f0*/  FSEL R2, R2, -INF , P1 ;  /* 0xff80000002027808 */ /* 0x000fe20000800000 */
[----:B------:R-:W-:Y:S01]  /*0400*/  FFMA R0, R0, R4, R3 ;  /* 0x0000000400007223 */ /* 0x000fe20000000003 */
[----:B0-----:R-:W-:Y:S06]  /*0410*/  @!P0 BRA `(.L_x_76) ;  /* 0x0000000000188947 */ /* 0x001fec0003800000 */
[----:B------:R-:W0:Y:S01]  /*0420*/  LDCU UR5, c[0x0][0x398] ;  /* 0x00007300ff0577ac */ /* 0x000e220008000800 */
[----:B------:R-:W-:Y:S01]  /*0430*/  HFMA2 R4, -RZ, RZ, 4.18359375, 0 ;  /* 0x442f0000ff047431 */ /* 0x000fe200000001ff */
[----:B------:R-:W-:Y:S01]  /*0440*/  MOV R10, 0x470 ;  /* 0x00000470000a7802 */ /* 0x000fe20000000f00 */
[----:B0-----:R-:W-:-:S07]  /*0450*/  IMAD.U32 R3, RZ, RZ, UR5 ;  /* 0x00000005ff037e24 */ /* 0x001fce000f8e00ff */
[----:B------:R-:W-:Y:S05]  /*0460*/  CALL.REL.NOINC `($__internal_4_$__cuda_sm3x_div_rn_noftz_f32_slowpath) ;  /* 0x0000001000507944 */ /* 0x000fea0003c00000 */
[----:B------:R-:W-:-:S07]  /*0470*/  MOV R0, R3 ;  /* 0x0000000300007202 */ /* 0x000fce0000000f00 */
.L_x_76:
[----:B------:R-:W-:Y:S01]  /*0480*/  FADD R0, R0, 1 ;  /* 0x3f80000000007421 */ /* 0x000fe20000000000 */
[----:B------:R-:W-:Y:S01]  /*0490*/  HFMA2 R9, -RZ, RZ, 1.5048828125, 33.21875 ;  /* 0x3e055027ff097431 */ /* 0x000fe200000001ff */
[----:B------:R-:W0:Y:S01]  /*04a0*/  LDCU UR5, c[0x0][0x388] ;  /* 0x00007100ff0577ac */ /* 0x000e220008000800 */
[----:B------:R-:W-:Y:S02]  /*04b0*/  BSSY.RECONVERGENT B0, `(.L_x_77) ;  /* 0x000002a000007945 */ /* 0x000fe40003800200 */
[----:B------:R-:W-:-:S13]  /*04c0*/  FSETP.GEU.AND P0, PT, R0, 1.175494350822287508e-38, PT ;  /* 0x008000000000780b */ /* 0x000fda0003f0e000 */
[----:B------:R-:W-:Y:S01]  /*04d0*/  @!P0 FMUL R0, R0, 8388608 ;  /* 0x4b00000000008820 */ /* 0x000fe20000400000 */
[----:B0-----:R-:W-:-:S04]  /*04e0*/  UIADD3 UR5, UPT, UPT, UR5, 0x1, URZ ;  /* 0x0000000105057890 */ /* 0x001fc8000fffe0ff */
[----:B------:R-:W-:-:S04]  /*04f0*/  IADD3 R3, PT, PT, R0, -0x3f2aaaab, RZ ;  /* 0xc0d5555500037810 */ /* 0x000fc80007ffe0ff */
[----:B------:R-:W-:-:S04]  /*0500*/  LOP3.LUT R7, R3, 0xff800000, RZ, 0xc0, !PT ;  /* 0xff80000003077812 */ /* 0x000fc800078ec0ff */
[-C--:B------:R-:W-:Y:S02]  /*0510*/  IADD3 R3, PT, PT, R0, -R7.reuse, RZ ;  /* 0x8000000700037210 */ /* 0x080fe40007ffe0ff */
[----:B------:R-:W-:-:S03]  /*0520*/  I2FP.F32.S32 R4, R7 ;  /* 0x0000000700047245 */ /* 0x000fc60000201400 */
[----:B------:R-:W-:-:S04]  /*0530*/  FADD R6, R3, -1 ;  /* 0xbf80000003067421 */ /* 0x000fc80000000000 */
[----:B------:R-:W-:-:S04]  /*0540*/  FFMA R3, R6, -R9, 0.14084610342979431152 ;  /* 0x3e1039f606037423 */ /* 0x000fc80000000809 */
[----:B------:R-:W-:-:S04]  /*0550*/  FFMA R3, R6, R3, -0.12148627638816833496 ;  /* 0xbdf8cdcc06037423 */ /* 0x000fc80000000003 */
[----:B------:R-:W-:-:S04]  /*0560*/  FFMA R3, R6, R3, 0.13980610668659210205 ;  /* 0x3e0f295506037423 */ /* 0x000fc80000000003 */
[----:B------:R-:W-:-:S04]  /*0570*/  FFMA R3, R6, R3, -0.16684235632419586182 ;  /* 0xbe2ad8b906037423 */ /* 0x000fc80000000003 */
[----:B------:R-:W-:-:S04]  /*0580*/  FFMA R3, R6, R3, 0.20012299716472625732 ;  /* 0x3e4ced0b06037423 */ /* 0x000fc80000000003 */
[----:B------:R-:W-:-:S04]  /*0590*/  FFMA R3, R6, R3, -0.24999669194221496582 ;  /* 0xbe7fff2206037423 */ /* 0x000fc80000000003 */
[----:B------:R-:W-:-:S04]  /*05a0*/  FFMA R3, R6, R3, 0.33333182334899902344 ;  /* 0x3eaaaa7806037423 */ /* 0x000fc80000000003 */
[----:B------:R-:W-:Y:S01]  /*05b0*/  FFMA R9, R6, R3, -0.5 ;  /* 0xbf00000006097423 */ /* 0x000fe20000000003 */
[----:B------:R-:W-:Y:S02]  /*05c0*/  FSEL R3, RZ, -23, P0 ;  /* 0xc1b80000ff037808 */ /* 0x000fe40000000000 */
[----:B------:R-:W-:Y:S01]  /*05d0*/  ISETP.GT.U32.AND P0, PT, R0, 0x7f7fffff, PT ;  /* 0x7f7fffff0000780c */ /* 0x000fe20003f04070 */
[----:B------:R-:W-:Y:S02]  /*05e0*/  FMUL R9, R6, R9 ;  /* 0x0000000906097220 */ /* 0x000fe40000400000 */
[----:B------:R-:W-:Y:S01]  /*05f0*/  FFMA R3, R4, 1.1920928955078125e-07, R3 ;  /* 0x3400000004037823 */ /* 0x000fe20000000003 */
[----:B------:R-:W-:Y:S01]  /*0600*/  I2FP.F32.U32 R4, UR5 ;  /* 0x0000000500047c45 */ /* 0x000fe20008201000 */
[----:B------:R-:W-:Y:S01]  /*0610*/  FFMA R6, R6, R9, R6 ;  /* 0x0000000906067223 */ /* 0x000fe20000000006 */
[----:B------:R-:W-:Y:S02]  /*0620*/  MOV R9, 0x7f800000 ;  /* 0x7f80000000097802 */ /* 0x000fe40000000f00 */
[----:B------:R-:W0:Y:S01]  /*0630*/  MUFU.RCP R7, R4 ;  /* 0x0000000400077308 */ /* 0x000e220000001000 */
[----:B------:R-:W-:-:S04]  /*0640*/  FFMA R3, R3, 0.69314718246459960938, R6 ;  /* 0x3f31721803037823 */ /* 0x000fc80000000006 */
[C---:B------:R-:W-:Y:S01]  /*0650*/  @P0 FFMA R3, R0.reuse, R9, +INF ;  /* 0x7f80000000030423 */ /* 0x040fe20000000009 */
[----:B------:R-:W-:-:S03]  /*0660*/  FSETP.NEU.AND P0, PT, R0, RZ, PT ;  /* 0x000000ff0000720b */ /* 0x000fc60003f0d000 */
[----:B------:R-:W-:-:S04]  /*0670*/  FMUL R3, R3, 0.43429449200630187988 ;  /* 0x3ede5bd903037820 */ /* 0x000fc80000400000 */
[----:B------:R-:W-:Y:S01]  /*0680*/  FMUL R3, R3, 2595 ;  /* 0x4522300003037820 */ /* 0x000fe20000400000 */
[----:B0-----:R-:W-:-:S04]  /*0690*/  FFMA R0, -R4, R7, 1 ;  /* 0x3f80000004007423 */ /* 0x001fc80000000107 */
[----:B------:R-:W-:Y:S01]  /*06a0*/  FSEL R3, R3, -INF , P0 ;  /* 0xff80000003037808 */ /* 0x000fe20000000000 */
[----:B------:R-:W-:-:S04]  /*06b0*/  FFMA R0, R7, R0, R7 ;  /* 0x0000000007007223 */ /* 0x000fc80000000007 */
[----:B------:R-:W-:-:S04]  /*06c0*/  FADD R3, -R2, R3 ;  /* 0x0000000302037221 */ /* 0x000fc80000000100 */
[----:B------:R-:W0:Y:S01]  /*06d0*/  FCHK P0, R3, R4 ;  /* 0x0000000403007302 */ /* 0x000e220000000000 */
[----:B------:R-:W-:-:S04]  /*06e0*/  FFMA R7, R3, R0, RZ ;  /* 0x0000000003077223 */ /* 0x000fc800000000ff */
[----:B------:R-:W-:-:S04]  /*06f0*/  FFMA R6, -R4, R7, R3 ;  /* 0x0000000704067223 */ /* 0x000fc80000000103 */
[----:B------:R-:W-:Y:S01]  /*0700*/  FFMA R7, R0, R6, R7 ;  /* 0x0000000600077223 */ /* 0x000fe20000000007 */
[----:B0-----:R-:W-:Y:S06]  /*0710*/  @!P0 BRA `(.L_x_78) ;  /* 0x00000000000c8947 */ /* 0x001fec0003800000 */
[----:B------:R-:W-:-:S07]  /*0720*/  MOV R10, 0x740 ;  /* 0x00000740000a7802 */ /* 0x000fce0000000f00 */
[----:B------:R-:W-:Y:S05]  /*0730*/  CALL.REL.NOINC `($__internal_4_$__cuda_sm3x_div_rn_noftz_f32_slowpath) ;  /* 0x0000000c009c7944 */ /* 0x000fea0003c00000 */
[----:B------:R-:W-:-:S07]  /*0740*/  MOV R7, R3 ;  /* 0x0000000300077202 */ /* 0x000fce0000000f00 */
.L_x_78:
[----:B------:R-:W-:Y:S05]  /*0750*/  BSYNC.RECONVERGENT B0 ;  /* 0x0000000000007941 */ /* 0x000fea0003800200 */
.L_x_77:
[----:B------:R-:W-:Y:S01]  /*0760*/  HFMA2 R9, -RZ, RZ, 0.7236328125, 0.00017297267913818359375 ;  /* 0x39ca09abff097431 */ /* 0x000fe200000001ff */
[----:B------:R-:W-:Y:S01]  /*0770*/  I2FP.F32.U32 R3, UR7 ;  /* 0x0000000700037c45 */ /* 0x000fe20008201000 */
[----:B------:R-:W-:Y:S01]  /*0780*/  UIADD3 UR5, UPT, UPT, UR7, 0x1, URZ ;  /* 0x0000000107057890 */ /* 0x000fe2000fffe0ff */
[----:B------:R-:W-:Y:S01]  /*0790*/  MOV R0, 0x45223000 ;  /* 0x4522300000007802 */ /* 0x000fe20000000f00 */
[----:B------:R-:W-:Y:S01]  /*07a0*/  UIADD3 UR6, UPT, UPT, UR7, 0x2, URZ ;  /* 0x0000000207067890 */ /* 0x000fe2000fffe0ff */
[----:B------:R-:W-:Y:S01]  /*07b0*/  BSSY.RECONVERGENT B0, `(.L_x_79) ;  /* 0x0000011000007945 */ /* 0x000fe20003800200 */
[----:B------:R-:W-:-:S04]  /*07c0*/  FFMA R3, R3, R7, R2 ;  /* 0x0000000703037223 */ /* 0x000fc80000000002 */
[----:B------:R-:W0:Y:S01]  /*07d0*/  FCHK P0, R3, 2595 ;  /* 0x4522300003007902 */ /* 0x000e220000000000 */
[----:B------:R-:W-:Y:S01]  /*07e0*/  FFMA R0, R9, -R0, 1 ;  /* 0x3f80000009007423 */ /* 0x000fe20000000800 */
[----:B------:R-:W-:-:S03]  /*07f0*/  I2FP.F32.U32 R11, UR6 ;  /* 0x00000006000b7c45 */ /* 0x000fc60008201000 */
[----:B------:R-:W-:Y:S01]  /*0800*/  FFMA R4, R0, R9, 0.00038535645580850541592 ;  /* 0x39ca09ab00047423 */ /* 0x000fe20000000009 */
[----:B------:R-:W-:-:S03]  /*0810*/  I2FP.F32.U32 R9, UR5 ;  /* 0x0000000500097c45 */ /* 0x000fc60008201000 */
[----:B------:R-:W-:Y:S02]  /*0820*/  FFMA R6, R3, R4, RZ ;  /* 0x0000000403067223 */ /* 0x000fe400000000ff */
[-CC-:B------:R-:W-:Y:S01]  /*0830*/  FFMA R0, R9, R7.reuse, R2.reuse ;  /* 0x0000000709007223 */ /* 0x180fe20000000002 */
[----:B------:R-:W-:Y:S01]  /*0840*/  FFMA R2, R11, R7, R2 ;  /* 0x000000070b027223 */ /* 0x000fe20000000002 */
[----:B------:R-:W-:-:S04]  /*0850*/  FFMA R13, R6, -2595, R3 ;  /* 0xc5223000060d7823 */ /* 0x000fc80000000003 */
[----:B------:R-:W-:Y:S01]  /*0860*/  FFMA R9, R4, R13, R6 ;  /* 0x0000000d04097223 */ /* 0x000fe20000000006 */
[----:B0-----:R-:W-:Y:S06]  /*0870*/  @!P0 BRA `(.L_x_80) ;  /* 0x0000000000108947 */ /* 0x001fec0003800000 */
[----:B------:R-:W-:Y:S02]  /*0880*/  MOV R4, 0x45223000 ;  /* 0x4522300000047802 */ /* 0x000fe40000000f00 */
[----:B------:R-:W-:-:S07]  /*0890*/  MOV R10, 0x8b0 ;  /* 0x000008b0000a7802 */ /* 0x000fce0000000f00 */
[----:B------:R-:W-:Y:S05]  /*08a0*/  CALL.REL.NOINC `($__internal_4_$__cuda_sm3x_div_rn_noftz_f32_slowpath) ;  /* 0x0000000c00407944 */ /* 0x000fea0003c00000 */
[----:B------:R-:W-:-:S07]  /*08b0*/  MOV R9, R3 ;  /* 0x0000000300097202 */ /* 0x000fce0000000f00 */
.L_x_80:
[----:B------:R-:W-:Y:S05]  /*08c0*/  BSYNC.RECONVERGENT B0 ;  /* 0x0000000000007941 */ /* 0x000fea0003800200 */
.L_x_79:
[----:B------:R-:W-:Y:S02]  /*08d0*/  HFMA2 R3, -RZ, RZ, 1.9296875, -0.048675537109375 ;  /* 0x3fb8aa3bff037431 */ /* 0x000fe400000001ff */
[----:B------:R-:W-:Y:S01]  /*08e0*/  IMAD.MOV.U32 R4, RZ, RZ, 0x30e38e39 ;  /* 0x30e38e39ff047424 */ /* 0x000fe200078e00ff */
[----:B------:R-:W-:Y:S01]  /*08f0*/  MOV R6, 0x3e638e39 ;  /* 0x3e638e3900067802 */ /* 0x000fe20000000f00 */
[----:B------:R-:W-:Y:S01]  /*0900*/  HFMA2 R8, -RZ, RZ, 1.875, 0 ;  /* 0x3f800000ff087431 */ /* 0x000fe200000001ff */
[----:B------:R-:W-:Y:S01]  /*0910*/  MOV R11, 0x39ca09ab ;  /* 0x39ca09ab000b7802 */ /* 0x000fe20000000f00 */
[----:B------:R0:W1:Y:S01]  /*0920*/  FCHK P0, R0, 2595 ;  /* 0x4522300000007902 */ /* 0x0000620000000000 */
[----:B------:R-:W-:Y:S01]  /*0930*/  FSETP.NEU.AND P1, PT, R9, RZ, PT ;  /* 0x000000ff0900720b */ /* 0x000fe20003f2d000 */
[----:B------:R-:W-:Y:S01]  /*0940*/  BSSY.RECONVERGENT B0, `(.L_x_81) ;  /* 0x0000027000007945 */ /* 0x000fe20003800200 */
[----:B------:R-:W-:-:S04]  /*0950*/  FFMA R3, -R4, R3, 5.5370556140132975997e-08 ;  /* 0x336dd09204037423 */ /* 0x000fc80000000103 */
[----:B------:R-:W-:-:S04]  /*0960*/  FFMA R3, R6, 1.9251366722983220825e-08, R3 ;  /* 0x32a55e3406037823 */ /* 0x000fc80000000003 */
[----:B------:R-:W-:Y:S01]  /*0970*/  FFMA R3, -R4, 0.017944158986210823059, R3 ;  /* 0x3c92ffa104037823 */ /* 0x000fe20000000103 */
[----:B------:R-:W-:-:S03]  /*0980*/  FFMA R4, R11, -2595, R8 ;  /* 0xc52230000b047823 */ /* 0x000fc60000000008 */
[----:B------:R-:W-:Y:S01]  /*0990*/  FFMA R7, R6, 0.0059813861735165119171, R3 ;  /* 0x3bc3ff8106077823 */ /* 0x000fe20000000003 */
[----:B------:R-:W-:-:S03]  /*09a0*/  FFMA R4, R4, R11, 0.00038535645580850541592 ;  /* 0x39ca09ab04047423 */ /* 0x000fc6000000000b */
[----:B------:R-:W-:Y:S01]  /*09b0*/  FADD R6, R7, 3.3205988407135009766 ;  /* 0x405484b107067421 */ /* 0x000fe20000000000 */
[----:B------:R-:W-:-:S03]  /*09c0*/  FFMA R3, R0, R4, RZ ;  /* 0x0000000400037223 */ /* 0x000fc600000000ff */
[----:B------:R-:W-:Y:S01]  /*09d0*/  FADD R8, R6, -3.3205988407135009766 ;  /* 0xc05484b106087421 */ /* 0x000fe20000000000 */
[----:B------:R-:W-:-:S03]  /*09e0*/  FFMA R14, R3, -2595, R0 ;  /* 0xc5223000030e7823 */ /* 0x000fc60000000000 */
[----:B------:R-:W-:Y:S01]  /*09f0*/  FADD R7, R7, -R8 ;  /* 0x8000000807077221 */ /* 0x000fe20000000000 */
[----:B------:R-:W-:Y:S01]  /*0a00*/  HFMA2 R8, -RZ, RZ, 1.875, 0 ;  /* 0x3f800000ff087431 */ /* 0x000fe200000001ff */
[----:B01----:R-:W-:Y:S06]  /*0a10*/  @!P1 BRA `(.L_x_82) ;  /* 0x0000000000649947 */ /* 0x003fec0003800000 */
[CC--:B------:R-:W-:Y:S01]  /*0a20*/  FMUL R11, R6.reuse, R9.reuse ;  /* 0x00000009060b7220 */ /* 0x0c0fe20000400000 */
[----:B------:R-:W-:Y:S02]  /*0a30*/  MOV R15, 0x391fcb8e ;  /* 0x391fcb8e000f7802 */ /* 0x000fe40000000f00 */
[-C--:B------:R-:W-:Y:S01]  /*0a40*/  FSETP.NAN.AND P3, PT, |R9|, |R9|.reuse, PT ;  /* 0x400000090900720b */ /* 0x080fe20003f68200 */
[----:B------:R-:W0:Y:S01]  /*0a50*/  FRND R8, R11 ;  /* 0x0000000b00087307 */ /* 0x000e220000201000 */
[----:B------:R-:W-:Y:S01]  /*0a60*/  FFMA R10, R6, R9, -R11 ;  /* 0x00000009060a7223 */ /* 0x000fe2000000080b */
[----:B------:R-:W-:-:S03]  /*0a70*/  FSETP.GT.AND P1, PT, |R11|, 152, PT ;  /* 0x431800000b00780b */ /* 0x000fc60003f24200 */
[----:B------:R-:W-:Y:S01]  /*0a80*/  FFMA R13, R7, R9, R10 ;  /* 0x00000009070d7223 */ /* 0x000fe2000000000a */
[----:B0-----:R-:W-:Y:S01]  /*0a90*/  FADD R10, R11, -R8 ;  /* 0x800000080b0a7221 */ /* 0x001fe20000000000 */
[----:B------:R-:W-:-:S03]  /*0aa0*/  FSETP.GT.AND P2, PT, R8, RZ, PT ;  /* 0x000000ff0800720b */ /* 0x000fc60003f44000 */
[----:B------:R-:W-:Y:S01]  /*0ab0*/  FADD R10, R10, R13 ;  /* 0x0000000d0a0a7221 */ /* 0x000fe20000000000 */
[----:B------:R-:W-:Y:S02]  /*0ac0*/  SEL R8, RZ, 0x83000000, P2 ;  /* 0x83000000ff087807 */ /* 0x000fe40001000000 */
[----:B------:R-:W-:Y:S01]  /*0ad0*/  FSETP.GEU.AND P2, PT, R11, RZ, PT ;  /* 0x000000ff0b00720b */ /* 0x000fe20003f4e000 */
[----:B------:R-:W-:Y:S01]  /*0ae0*/  FFMA R13, R10, R15, 0.0013391353422775864601 ;  /* 0x3aaf85ed0a0d7423 */ /* 0x000fe2000000000f */
[----:B------:R-:W-:-:S03]  /*0af0*/  IADD3 R12, PT, PT, R8, 0x7f000000, RZ ;  /* 0x7f000000080c7810 */ /* 0x000fc60007ffe0ff */
[C---:B------:R-:W-:Y:S02]  /*0b00*/  FFMA R15, R10.reuse, R13, 0.0096188392490148544312 ;  /* 0x3c1d98560a0f7423 */ /* 0x040fe4000000000d */
[----:B------:R-:W0:Y:S02]  /*0b10*/  F2I.NTZ R13, R11 ;  /* 0x0000000b000d7305 */ /* 0x000e240000203100 */
[----:B------:R-:W-:-:S04]  /*0b20*/  FFMA R15, R10, R15, 0.055503588169813156128 ;  /* 0x3d6357bb0a0f7423 */ /* 0x000fc8000000000f */
[----:B------:R-:W-:-:S04]  /*0b30*/  FFMA R15, R10, R15, 0.24022644758224487305 ;  /* 0x3e75fdec0a0f7423 */ /* 0x000fc8000000000f */
[----:B------:R-:W-:-:S04]  /*0b40*/  FFMA R15, R10, R15, 0.69314718246459960938 ;  /* 0x3f3172180a0f7423 */ /* 0x000fc8000000000f */
[----:B------:R-:W-:Y:S01]  /*0b50*/  FFMA R15, R10, R15, 1 ;  /* 0x3f8000000a0f7423 */ /* 0x000fe2000000000f */
[----:B0-----:R-:W-:Y:S02]  /*0b60*/  LEA R13, R13, -R8, 0x17 ;  /* 0x800000080d0d7211 */ /* 0x001fe400078eb8ff */
[----:B------:R-:W-:Y:S01]  /*0b70*/  FSEL R8, RZ, +INF , !P2 ;  /* 0x7f800000ff087808 */ /* 0x000fe20005000000 */
[----:B------:R-:W-:-:S04]  /*0b80*/  FMUL R12, R12, R15 ;  /* 0x0000000f0c0c7220 */ /* 0x000fc80000400000 */
[----:B------:R-:W-:Y:S01]  /*0b90*/  @!P1 FMUL R8, R13, R12 ;  /* 0x0000000c0d089220 */ /* 0x000fe20000400000 */
[----:B------:R-:W-:-:S07]  /*0ba0*/  @P3 FADD R8, R9, 10 ;  /* 0x4120000009083421 */ /* 0x000fce0000000000 */
.L_x_82:
[----:B------:R-:W-:Y:S05]  /*0bb0*/  BSYNC.RECONVERGENT B0 ;  /* 0x0000000000007941 */ /* 0x000fea0003800200 */
.L_x_81:
[----:B------:R-:W-:Y:S01]  /*0bc0*/  FADD R8, R8, -1 ;  /* 0xbf80000008087421 */ /* 0x000fe20000000000 */
[----:B------:R-:W-:Y:S01]  /*0bd0*/  BSSY.RECONVERGENT B0, `(.L_x_83) ;  /* 0x0000008000007945 */ /* 0x000fe20003800200 */
[----:B------:R-:W-:Y:S02]  /*0be0*/  FFMA R3, R4, R14, R3 ;  /* 0x0000000e04037223 */ /* 0x000fe40000000003 */
[----:B------:R-:W-:Y:S01]  /*0bf0*/  FMUL R8, R8, 700 ;  /* 0x442f000008087820 */ /* 0x000fe20000400000 */
[----:B------:R-:W-:Y:S06]  /*0c00*/  @!P0 BRA `(.L_x_84) ;  /* 0x0000000000108947 */ /* 0x000fec0003800000 */
[----:B------:R-:W-:Y:S01]  /*0c10*/  HFMA2 R4, -RZ, RZ, 5.1328125, 0.125 ;  /* 0x45223000ff047431 */ /* 0x000fe200000001ff */
[----:B------:R-:W-:Y:S02]  /*0c20*/  MOV R3, R0 ;  /* 0x0000000000037202 */ /* 0x000fe40000000f00 */
[----:B------:R-:W-:-:S07]  /*0c30*/  MOV R10, 0xc50 ;  /* 0x00000c50000a7802 */ /* 0x000fce0000000f00 */
[----:B------:R-:W-:Y:S05]  /*0c40*/  CALL.REL.NOINC `($__internal_4_$__cuda_sm3x_div_rn_noftz_f32_slowpath) ;  /* 0x0000000800587944 */ /* 0x000fea0003c00000 */
.L_x_84:
[----:B------:R-:W-:Y:S05]  /*0c50*/  BSYNC.RECONVERGENT B0 ;  /* 0x0000000000007941 */ /* 0x000fea0003800200 */
.L_x_83:
[----:B------:R-:W-:Y:S01]  /*0c60*/  FSETP.NEU.AND P1, PT, R3, RZ, PT ;  /* 0x000000ff0300720b */ /* 0x000fe20003f2d000 */
[----:B------:R-:W-:Y:S01]  /*0c70*/  IMAD.MOV.U32 R0, RZ, RZ, 0x39ca09ab ;  /* 0x39ca09abff007424 */ /* 0x000fe200078e00ff */
[----:B------:R-:W-:Y:S01]  /*0c80*/  MOV R9, 0x45223000 ;  /* 0x4522300000097802 */ /* 0x000fe20000000f00 */
[----:B------:R0:W1:Y:S01]  /*0c90*/  FCHK P0, R2, 2595 ;  /* 0x4522300002007902 */ /* 0x0000620000000000 */
[----:B------:R-:W-:Y:S03]  /*0ca0*/  BSSY.RECONVERGENT B0, `(.L_x_85) ;  /* 0x000001f000007945 */ /* 0x000fe60003800200 */
[----:B------:R-:W-:-:S04]  /*0cb0*/  FFMA R9, R0, -R9, 1 ;  /* 0x3f80000000097423 */ /* 0x000fc80000000809 */
[----:B------:R-:W-:Y:S01]  /*0cc0*/  FFMA R12, R9, R0, 0.00038535645580850541592 ;  /* 0x39ca09ab090c7423 */ /* 0x000fe20000000000 */
[----:B------:R-:W-:-:S03]  /*0cd0*/  HFMA2 R0, -RZ, RZ, 1.875, 0 ;  /* 0x3f800000ff007431 */ /* 0x000fc600000001ff */
[----:B------:R-:W-:Y:S01]  /*0ce0*/  FFMA R15, R2, R12, RZ ;  /* 0x0000000c020f7223 */ /* 0x000fe200000000ff */
[----:B0-----:R-:W-:Y:S06]  /*0cf0*/  @!P1 BRA `(.L_x_86) ;  /* 0x0000000000649947 */ /* 0x001fec0003800000 */
        /* <DEDUP_REMOVED lines=25> */
.L_x_86:
[----:B------:R-:W-:Y:S05]  /*0e90*/  BSYNC.RECONVERGENT B0 ;  /* 0x0000000000007941 */ /* 0x000fea0003800200 */
.L_x_85:
[----:B------:R-:W-:Y:S01]  /*0ea0*/  FFMA R4, R15, -2595, R2 ;  /* 0xc52230000f047823 */ /* 0x000fe20000000002 */
[----:B------:R-:W-:Y:S01]  /*0eb0*/  FADD R0, R0, -1 ;  /* 0xbf80000000007421 */ /* 0x000fe20000000000 */
[----:B------:R-:W-:Y:S02]  /*0ec0*/  BSSY.RECONVERGENT B0, `(.L_x_87) ;  /* 0x0000009000007945 */ /* 0x000fe40003800200 */
[----:B------:R-:W-:Y:S01]  /*0ed0*/  FFMA R15, R12, R4, R15 ;  /* 0x000000040c0f7223 */ /* 0x000fe2000000000f */
[----:B------:R-:W-:Y:S01]  /*0ee0*/  FMUL R9, R0, 700 ;  /* 0x442f000000097820 */ /* 0x000fe20000400000 */
[----:B-1----:R-:W-:Y:S06]  /*0ef0*/  @!P0 BRA `(.L_x_88) ;  /* 0x0000000000148947 */ /* 0x002fec0003800000 */
[----:B------:R-:W-:Y:S01]  /*0f00*/  HFMA2 R4, -RZ, RZ, 5.1328125, 0.125 ;  /* 0x45223000ff047431 */ /* 0x000fe200000001ff */
[----:B------:R-:W-:Y:S02]  /*0f10*/  MOV R3, R2 ;  /* 0x0000000200037202 */ /* 0x000fe40000000f00 */
[----:B------:R-:W-:-:S07]  /*0f20*/  MOV R10, 0xf40 ;  /* 0x00000f40000a7802 */ /* 0x000fce0000000f00 */
[----:B------:R-:W-:Y:S05]  /*0f30*/  CALL.REL.NOINC `($__internal_4_$__cuda_sm3x_div_rn_noftz_f32_slowpath) ;  /* 0x00000004009c7944 */ /* 0x000fea0003c00000 */
[----:B------:R-:W-:-:S07]  /*0f40*/  MOV R15, R3 ;  /* 0x00000003000f7202 */ /* 0x000fce0000000f00 */
.L_x_88:
[----:B------:R-:W-:Y:S05]  /*0f50*/  BSYNC.RECONVERGENT B0 ;  /* 0x0000000000007941 */ /* 0x000fea0003800200 */
.L_x_87:
[CC--:B------:R-:W-:Y:S01]  /*0f60*/  FMUL R3, R6.reuse, R15.reuse ;  /* 0x0000000f06037220 */ /* 0x0c0fe20000400000 */
[----:B------:R-:W-:Y:S01]  /*0f70*/  HFMA2 R11, -RZ, RZ, 0.64013671875, -15.109375 ;  /* 0x391fcb8eff0b7431 */ /* 0x000fe200000001ff */
[----:B------:R-:W-:Y:S01]  /*0f80*/  FSETP.NEU.AND P2, PT, R15, RZ, PT ;  /* 0x000000ff0f00720b */ /* 0x000fe20003f4d000 */
[----:B------:R-:W-:Y:S01]  /*0f90*/  BSSY.RECONVERGENT B0, `(.L_x_89) ;  /* 0x000001b000007945 */ /* 0x000fe20003800200 */
[----:B------:R-:W0:Y:S01]  /*0fa0*/  FRND R0, R3 ;  /* 0x0000000300007307 */ /* 0x000e220000201000 */
[----:B------:R-:W-:Y:S01]  /*0fb0*/  FFMA R6, R6, R15, -R3 ;  /* 0x0000000f06067223 */ /* 0x000fe20000000803 */
[----:B------:R-:W-:-:S03]  /*0fc0*/  FSETP.GEU.AND P1, PT, R3, RZ, PT ;  /* 0x000000ff0300720b */ /* 0x000fc60003f2e000 */
[----:B------:R-:W-:-:S03]  /*0fd0*/  FFMA R6, R7, R15, R6 ;  /* 0x0000000f07067223 */ /* 0x000fc60000000006 */
[----:B------:R-:W1:Y:S01]  /*0fe0*/  F2I.NTZ R2, R3 ;  /* 0x0000000300027305 */ /* 0x000e620000203100 */
[----:B0-----:R-:W-:Y:S01]  /*0ff0*/  FADD R7, R3, -R0 ;  /* 0x8000000003077221 */ /* 0x001fe20000000000 */
[----:B------:R-:W-:-:S03]  /*1000*/  FSETP.GT.AND P0, PT, R0, RZ, PT ;  /* 0x000000ff0000720b */ /* 0x000fc60003f04000 */
[----:B------:R-:W-:-:S04]  /*1010*/  FADD R6, R6, R7 ;  /* 0x0000000706067221 */ /* 0x000fc80000000000 */
[C---:B------:R-:W-:Y:S01]  /*1020*/  FFMA R7, R6.reuse, R11, 0.0013391353422775864601 ;  /* 0x3aaf85ed06077423 */ /* 0x040fe2000000000b */
[----:B------:R-:W-:Y:S02]  /*1030*/  SEL R11, RZ, 0x83000000, P0 ;  /* 0x83000000ff0b7807 */ /* 0x000fe40000000000 */
[----:B------:R-:W-:Y:S01]  /*1040*/  FSETP.GT.AND P0, PT, |R3|, 152, PT ;  /* 0x431800000300780b */ /* 0x000fe20003f04200 */
[----:B------:R-:W-:Y:S01]  /*1050*/  FFMA R7, R6, R7, 0.0096188392490148544312 ;  /* 0x3c1d985606077423 */ /* 0x000fe20000000007 */
[----:B------:R-:W-:Y:S01]  /*1060*/  IADD3 R0, PT, PT, R11, 0x7f000000, RZ ;  /* 0x7f0000000b007810 */ /* 0x000fe20007ffe0ff */
[----:B-1----:R-:W-:Y:S01]  /*1070*/  IMAD R11, R2, 0x800000, -R11 ;  /* 0x00800000020b7824 */ /* 0x002fe200078e0a0b */
[----:B------:R-:W-:Y:S01]  /*1080*/  MOV R2, 0x3f800000 ;  /* 0x3f80000000027802 */ /* 0x000fe20000000f00 */
[----:B------:R-:W-:-:S04]  /*1090*/  FFMA R7, R6, R7, 0.055503588169813156128 ;  /* 0x3d6357bb06077423 */ /* 0x000fc80000000007 */
[----:B------:R-:W-:-:S04]  /*10a0*/  FFMA R7, R6, R7, 0.24022644758224487305 ;  /* 0x3e75fdec06077423 */ /* 0x000fc80000000007 */
[----:B------:R-:W-:-:S04]  /*10b0*/  FFMA R7, R6, R7, 0.69314718246459960938 ;  /* 0x3f31721806077423 */ /* 0x000fc80000000007 */
[----:B------:R-:W-:-:S04]  /*10c0*/  FFMA R7, R6, R7, 1 ;  /* 0x3f80000006077423 */ /* 0x000fc80000000007 */
[----:B------:R-:W-:-:S04]  /*10d0*/  FMUL R0, R7, R0 ;  /* 0x0000000007007220 */ /* 0x000fc80000400000 */
[----:B------:R-:W-:Y:S01]  /*10e0*/  FMUL R0, R0, R11 ;  /* 0x0000000b00007220 */ /* 0x000fe20000400000 */
[----:B------:R-:W-:Y:S01]  /*10f0*/  @P0 FSEL R0, RZ, +INF , !P1 ;  /* 0x7f800000ff000808 */ /* 0x000fe20004800000 */
[----:B------:R-:W-:Y:S06]  /*1100*/  @!P2 BRA `(.L_x_90) ;  /* 0x00000000000ca947 */ /* 0x000fec0003800000 */
[----:B------:R-:W-:Y:S02]  /*1110*/  FSETP.NAN.AND P0, PT, |R15|, |R15|, PT ;  /* 0x4000000f0f00720b */ /* 0x000fe40003f08200 */
[----:B------:R-:W-:-:S11]  /*1120*/  MOV R2, R0 ;  /* 0x0000000000027202 */ /* 0x000fd60000000f00 */
[----:B------:R-:W-:-:S07]  /*1130*/  @P0 FADD R2, R15, 10 ;  /* 0x412000000f020421 */ /* 0x000fce0000000000 */
.L_x_90:
[----:B------:R-:W-:Y:S05]  /*1140*/  BSYNC.RECONVERGENT B0 ;  /* 0x0000000000007941 */ /* 0x000fea0003800200 */
.L_x_89:
[----:B------:R-:W0:Y:S01]  /*1150*/  LDCU UR5, c[0x0][0x38c] ;  /* 0x00007180ff0577ac */ /* 0x000e220008000800 */
[----:B------:R-:W-:Y:S01]  /*1160*/  I2FP.F32.U32 R0, R5 ;  /* 0x0000000500007245 */ /* 0x000fe20000201000 */
[----:B------:R-:W-:Y:S01]  /*1170*/  FADD R2, R2, -1 ;  /* 0xbf80000002027421 */ /* 0x000fe20000000000 */
[----:B------:R-:W-:Y:S03]  /*1180*/  BSSY.RECONVERGENT B0, `(.L_x_91) ;  /* 0x0000011000007945 */ /* 0x000fe60003800200 */
[----:B------:R-:W-:Y:S01]  /*1190*/  FMUL R2, R2, 700 ;  /* 0x442f000002027820 */ /* 0x000fe20000400000 */
[----:B0-----:R-:W-:Y:S01]  /*11a0*/  I2FP.F32.S32 R4, UR5 ;  /* 0x0000000500047c45 */ /* 0x001fe20008201400 */
[----:B------:R-:W0:Y:S03]  /*11b0*/  LDCU UR5, c[0x0][0x390] ;  /* 0x00007200ff0577ac */ /* 0x000e260008000800 */
[----:B------:R-:W1:Y:S01]  /*11c0*/  MUFU.RCP R7, R4 ;  /* 0x0000000400077308 */ /* 0x000e620000001000 */
[----:B0-----:R-:W-:Y:S01]  /*11d0*/  I2FP.F32.S32 R3, UR5 ;  /* 0x0000000500037c45 */ /* 0x001fe20008201400 */
[----:B-1----:R-:W-:-:S04]  /*11e0*/  FFMA R6, -R4, R7, 1 ;  /* 0x3f80000004067423 */ /* 0x002fc80000000107 */
[----:B------:R-:W-:Y:S01]  /*11f0*/  FMUL R0, R0, R3 ;  /* 0x0000000300007220 */ /* 0x000fe20000400000 */
[----:B------:R-:W-:-:S03]  /*1200*/  FFMA R7, R7, R6, R7 ;  /* 0x0000000607077223 */ /* 0x000fc60000000007 */
[----:B------:R-:W0:Y:S01]  /*1210*/  FCHK P0, R0, R4 ;  /* 0x0000000400007302 */ /* 0x000e220000000000 */
[----:B------:R-:W-:-:S04]  /*1220*/  FFMA R6, R0, R7, RZ ;  /* 0x0000000700067223 */ /* 0x000fc800000000ff */
[----:B------:R-:W-:-:S04]  /*1230*/  FFMA R3, -R4, R6, R0 ;  /* 0x0000000604037223 */ /* 0x000fc80000000100 */
[----:B------:R-:W-:Y:S01]  /*1240*/  FFMA R3, R7, R3, R6 ;  /* 0x0000000307037223 */ /* 0x000fe20000000006 */
[----:B0-----:R-:W-:Y:S06]  /*1250*/  @!P0 BRA `(.L_x_92) ;  /* 0x00000000000c8947 */ /* 0x001fec0003800000 */
[----:B------:R-:W-:Y:S02]  /*1260*/  MOV R3, R0 ;  /* 0x0000000000037202 */ /* 0x000fe40000000f00 */
[----:B------:R-:W-:-:S07]  /*1270*/  MOV R10, 0x1290 ;  /* 0x00001290000a7802 */ /* 0x000fce0000000f00 */
[----:B------:R-:W-:Y:S05]  /*1280*/  CALL.REL.NOINC `($__internal_4_$__cuda_sm3x_div_rn_noftz_f32_slowpath) ;  /* 0x0000000000c87944 */ /* 0x000fea0003c00000 */
.L_x_92:
[----:B------:R-:W-:Y:S05]  /*1290*/  BSYNC.RECONVERGENT B0 ;  /* 0x0000000000007941 */ /* 0x000fea0003800200 */
.L_x_91:
[C---:B------:R-:W-:Y:S01]  /*12a0*/  FSETP.GTU.AND P0, PT, R3.reuse, R9, PT ;  /* 0x000000090300720b */ /* 0x040fe20003f0c000 */
[----:B------:R-:W0:Y:S01]  /*12b0*/  LDCU.64 UR8, c[0x0][0x358] ;  /* 0x00006b00ff0877ac */ /* 0x000e220008000a00 */
[----:B------:R-:W-:Y:S02]  /*12c0*/  BSSY.RECONVERGENT B0, `(.L_x_93) ;  /* 0x0000028000007945 */ /* 0x000fe40003800200 */
[----:B------:R-:W-:-:S13]  /*12d0*/  FSETP.LTU.OR P0, PT, R3, R8, P0 ;  /* 0x000000080300720b */ /* 0x000fda0000709400 */
[----:B------:R-:W-:Y:S05]  /*12e0*/  @P0 BRA `(.L_x_94) ;  /* 0x0000000000440947 */ /* 0x000fea0003800000 */
[C---:B------:R-:W-:Y:S01]  /*12f0*/  FADD R9, -R8.reuse, R9 ;  /* 0x0000000908097221 */ /* 0x040fe20000000100 */
[----:B------:R-:W-:Y:S01]  /*1300*/  FADD R3, -R8, R3 ;  /* 0x0000000308037221 */ /* 0x000fe20000000100 */
[----:B------:R-:W-:Y:S02]  /*1310*/  BSSY.RECONVERGENT B1, `(.L_x_95) ;  /* 0x000000d000017945 */ /* 0x000fe40003800200 */
[----:B------:R-:W-:-:S04]  /*1320*/  FADD R4, R9, 1.00000001335143196e-10 ;  /* 0x2edbe6ff09047421 */ /* 0x000fc80000000000 */
[----:B------:R-:W1:Y:S08]  /*1330*/  MUFU.RCP R0, R4 ;  /* 0x0000000400007308 */ /* 0x000e700000001000 */
[----:B------:R-:W2:Y:S01]  /*1340*/  FCHK P0, R3, R4 ;  /* 0x0000000403007302 */ /* 0x000ea20000000000 */
[----:B-1----:R-:W-:-:S04]  /*1350*/  FFMA R7, -R4, R0, 1 ;  /* 0x3f80000004077423 */ /* 0x002fc80000000100 */
[----:B------:R-:W-:-:S04]  /*1360*/  FFMA R0, R0, R7, R0 ;  /* 0x0000000700007223 */ /* 0x000fc80000000000 */
[----:B------:R-:W-:-:S04]  /*1370*/  FFMA R7, R3, R0, RZ ;  /* 0x0000000003077223 */ /* 0x000fc800000000ff */
[----:B------:R-:W-:-:S04]  /*1380*/  FFMA R2, -R4, R7, R3 ;  /* 0x0000000704027223 */ /* 0x000fc80000000103 */
[----:B------:R-:W-:Y:S01]  /*1390*/  FFMA R0, R0, R2, R7 ;  /* 0x0000000200007223 */ /* 0x000fe20000000007 */
[----:B--2---:R-:W-:Y:S06]  /*13a0*/  @!P0 BRA `(.L_x_96) ;  /* 0x00000000000c8947 */ /* 0x004fec0003800000 */
[----:B------:R-:W-:-:S07]  /*13b0*/  MOV R10, 0x13d0 ;  /* 0x000013d0000a7802 */ /* 0x000fce0000000f00 */
[----:B0-----:R-:W-:Y:S05]  /*13c0*/  CALL.REL.NOINC `($__internal_4_$__cuda_sm3x_div_rn_noftz_f32_slowpath) ;  /* 0x0000000000787944 */ /* 0x001fea0003c00000 */
[----:B------:R-:W-:-:S07]  /*13d0*/  MOV R0, R3 ;  /* 0x0000000300007202 */ /* 0x000fce0000000f00 */
.L_x_96:
[----:B0-----:R-:W-:Y:S05]  /*13e0*/  BSYNC.RECONVERGENT B1 ;  /* 0x0000000000017941 */ /* 0x001fea0003800200 */
.L_x_95:
[----:B------:R-:W-:Y:S05]  /*13f0*/  BRA `(.L_x_97) ;  /* 0x0000000000507947 */ /* 0x000fea0003800000 */
.L_x_94:
[----:B------:R-:W-:Y:S01]  /*1400*/  FSETP.GTU.AND P0, PT, R3, R2, PT ;  /* 0x000000020300720b */ /* 0x000fe20003f0c000 */
[----:B------:R-:W-:-:S03]  /*1410*/  HFMA2 R0, -RZ, RZ, 0, 0 ;  /* 0x00000000ff007431 */ /* 0x000fc600000001ff */
[----:B------:R-:W-:-:S13]  /*1420*/  FSETP.LEU.OR P0, PT, R3, R9, P0 ;  /* 0x000000090300720b */ /* 0x000fda000070b400 */
[----:B------:R-:W-:Y:S05]  /*1430*/  @P0 BRA `(.L_x_97) ;  /* 0x0000000000400947 */ /* 0x000fea0003800000 */
[----:B------:R-:W-:Y:S01]  /*1440*/  FADD R9, -R9, R2 ;  /* 0x0000000209097221 */ /* 0x000fe20000000100 */
[----:B------:R-:W-:Y:S01]  /*1450*/  FADD R3, R2, -R3 ;  /* 0x8000000302037221 */ /* 0x000fe20000000000 */
        /* <DEDUP_REMOVED lines=13> */
.L_x_98:
[----:B0-----:R-:W-:Y:S05]  /*1530*/  BSYNC.RECONVERGENT B1 ;  /* 0x0000000000017941 */ /* 0x001fea0003800200 */
.L_x_97:
[----:B0-----:R-:W-:Y:S05]  /*1540*/  BSYNC.RECONVERGENT B0 ;  /* 0x0000000000007941 */ /* 0x001fea0003800200 */
.L_x_93:
[----:B------:R-:W0:Y:S01]  /*1550*/  LDC.64 R2, c[0x0][0x380] ;  /* 0x0000e000ff027b82 */ /* 0x000e220000000a00 */
[----:B------:R-:W-:-:S06]  /*1560*/  UIMAD UR5, UR4, UR7, UR7 ;  /* 0x00000007040572a4 */ /* 0x000fcc000f8e0207 */
[----:B------:R-:W-:-:S05]  /*1570*/  IADD3 R5, PT, PT, R5, UR5, RZ ;  /* 0x0000000505057c10 */ /* 0x000fca000fffe0ff */
[----:B0-----:R-:W-:-:S05]  /*1580*/  IMAD.WIDE.U32 R2, R5, 0x4, R2 ;  /* 0x0000000405027825 */ /* 0x001fca00078e0002 */
[----:B------:R-:W-:Y:S01]  /*1590*/  STG.E desc[UR8][R2.64], R0 ;  /* 0x0000000002007986 */ /* 0x000fe2000c101908 */
[----:B------:R-:W-:Y:S05]  /*15a0*/  EXIT ;  /* 0x000000000000794d */ /* 0x000fea0003800000 */
        .weak           $__internal_4_$__cuda_sm3x_div_rn_noftz_f32_slowpath
        .type           $__internal_4_$__cuda_sm3x_div_rn_noftz_f32_slowpath,@function
        .size           $__internal_4_$__cuda_sm3x_div_rn_noftz_f32_slowpath,(.L_x_282 - $__internal_4_$__cuda_sm3x_div_rn_noftz_f32_slowpath)
$__internal_4_$__cuda_sm3x_div_rn_noftz_f32_slowpath:
[----:B------:R-:W-:Y:S01]  /*15b0*/  SHF.R.U32.HI R12, RZ, 0x17, R4 ;  /* 0x00000017ff0c7819 */ /* 0x000fe20000011604 */
[----:B------:R-:W-:Y:S01]  /*15c0*/  BSSY.RECONVERGENT B2, `(.L_x_99) ;  /* 0x0000062000027945 */ /* 0x000fe20003800200 */
[----:B------:R-:W-:Y:S02]  /*15d0*/  SHF.R.U32.HI R11, RZ, 0x17, R3 ;  /* 0x00000017ff0b7819 */ /* 0x000fe40000011603 */
[----:B------:R-:W-:Y:S02]  /*15e0*/  LOP3.LUT R12, R12, 0xff, RZ, 0xc0, !PT ;  /* 0x000000ff0c0c7812 */ /* 0x000fe400078ec0ff */
[----:B------:R-:W-:Y:S02]  /*15f0*/  LOP3.LUT R15, R11, 0xff, RZ, 0xc0, !PT ;  /* 0x000000ff0b0f7812 */ /* 0x000fe400078ec0ff */
[----:B------:R-:W-:Y:S02]  /*1600*/  IADD3 R14, PT, PT, R12, -0x1, RZ ;  /* 0xffffffff0c0e7810 */ /* 0x000fe40007ffe0ff */
[----:B------:R-:W-:-:S02]  /*1610*/  IADD3 R13, PT, PT, R15, -0x1, RZ ;  /* 0xffffffff0f0d7810 */ /* 0x000fc40007ffe0ff */
        /* <DEDUP_REMOVED lines=27> */
.L_x_100:
[----:B------:R-:W-:Y:S01]  /*17d0*/  LEA R13, R12, 0xc0800000, 0x17 ;  /* 0xc08000000c0d7811 */ /* 0x000fe200078eb8ff */
[----:B------:R-:W-:Y:S03]  /*17e0*/  BSSY.RECONVERGENT B3, `(.L_x_105) ;  /* 0x0000036000037945 */ /* 0x000fe60003800200 */
[----:B------:R-:W-:Y:S02]  /*17f0*/  IADD3 R14, PT, PT, -R13, R4, RZ ;  /* 0x000000040d0e7210 */ /* 0x000fe40007ffe1ff */
[----:B------:R-:W-:Y:S02]  /*1800*/  IADD3 R13, PT, PT, R15, -0x7f, RZ ;  /* 0xffffff810f0d7810 */ /* 0x000fe40007ffe0ff */
[----:B------:R0:W1:Y:S01]  /*1810*/  MUFU.RCP R4, R14 ;  /* 0x0000000e00047308 */ /* 0x0000620000001000 */
[----:B------:R-:W-:Y:S02]  /*1820*/  FADD.FTZ R16, -R14, -RZ ;  /* 0x800000ff0e107221 */ /* 0x000fe40000010100 */
[C---:B------:R-:W-:Y:S01]  /*1830*/  IMAD R3, R13.reuse, -0x800000, R3 ;  /* 0xff8000000d037824 */ /* 0x040fe200078e0203 */
[----:B0-----:R-:W-:-:S04]  /*1840*/  IADD3 R14, PT, PT, R13, 0x7f, -R12 ;  /* 0x0000007f0d0e7810 */ /* 0x001fc80007ffe80c */
[----:B------:R-:W-:Y:S01]  /*1850*/  IADD3 R14, PT, PT, R14, R11, RZ ;  /* 0x0000000b0e0e7210 */ /* 0x000fe20007ffe0ff */
[----:B-1----:R-:W-:-:S04]  /*1860*/  FFMA R15, R4, R16, 1 ;  /* 0x3f800000040f7423 */ /* 0x002fc80000000010 */
        /* <DEDUP_REMOVED lines=8> */
[----:B------:R-:W-:-:S04]  /*18f0*/  IADD3 R15, PT, PT, R12, R14, RZ ;  /* 0x0000000e0c0f7210 */ /* 0x000fc80007ffe0ff */
[----:B------:R-:W-:-:S04]  /*1900*/  IADD3 R11, PT, PT, R15, -0x1, RZ ;  /* 0xffffffff0f0b7810 */ /* 0x000fc80007ffe0ff */
        /* <DEDUP_REMOVED lines=10> */
[C---:B------:R-:W-:Y:S02]  /*19b0*/  IADD3 R13, PT, PT, R15.reuse, 0x20, RZ ;  /* 0x000000200f0d7810 */ /* 0x040fe40007ffe0ff */
[----:B------:R-:W-:Y:S02]  /*19c0*/  ISETP.NE.AND P2, PT, R15, RZ, PT ;  /* 0x000000ff0f00720c */ /* 0x000fe40003f45270 */
[----:B------:R-:W-:Y:S01]  /*19d0*/  LOP3.LUT R12, R11, 0x7fffff, RZ, 0xc0, !PT ;  /* 0x007fffff0b0c7812 */ /* 0x000fe200078ec0ff */
[CCC-:B------:R-:W-:Y:S01]  /*19e0*/  FFMA.RP R11, R4.reuse, R16.reuse, R17.reuse ;  /* 0x00000010040b7223 */ /* 0x1c0fe20000008011 */
[----:B------:R-:W-:Y:S01]  /*19f0*/  FFMA.RM R4, R4, R16, R17 ;  /* 0x0000001004047223 */ /* 0x000fe20000004011 */
        /* <DEDUP_REMOVED lines=12> */
[----:B------:R-:W-:-:S04]  /*1ac0*/  LOP3.LUT R4, R4, R11, RZ, 0xc0, !PT ;  /* 0x0000000b04047212 */ /* 0x000fc800078ec0ff */
[----:B------:R-:W-:-:S04]  /*1ad0*/  IADD3 R4, PT, PT, R13, R4, RZ ;  /* 0x000000040d047210 */ /* 0x000fc80007ffe0ff */
[----:B------:R-:W-:Y:S01]  /*1ae0*/  LOP3.LUT R3, R4, R3, RZ, 0xfc, !PT ;  /* 0x0000000304037212 */ /* 0x000fe200078efcff */
[----:B------:R-:W-:Y:S06]  /*1af0*/  BRA `(.L_x_108) ;  /* 0x0000000000107947 */ /* 0x000fec0003800000 */
.L_x_107:
[----:B------:R-:W-:-:S04]  /*1b00*/  LOP3.LUT R3, R3, 0x80000000, RZ, 0xc0, !PT ;  /* 0x8000000003037812 */ /* 0x000fc800078ec0ff */
[----:B------:R-:W-:Y:S01]  /*1b10*/  LOP3.LUT R3, R3, 0x7f800000, RZ, 0xfc, !PT ;  /* 0x7f80000003037812 */ /* 0x000fe200078efcff */
[----:B------:R-:W-:Y:S06]  /*1b20*/  BRA `(.L_x_108) ;  /* 0x0000000000047947 */ /* 0x000fec0003800000 */
.L_x_106:
[----:B------:R-:W-:-:S07]  /*1b30*/  LEA R3, R14, R3, 0x17 ;  /* 0x000000030e037211 */ /* 0x000fce00078eb8ff */
.L_x_108:
[----:B------:R-:W-:Y:S05]  /*1b40*/  BSYNC.RECONVERGENT B3 ;  /* 0x0000000000037941 */ /* 0x000fea0003800200 */
.L_x_105:
[----:B------:R-:W-:Y:S05]  /*1b50*/  BRA `(.L_x_109) ;  /* 0x0000000000207947 */ /* 0x000fea0003800000 */
.L_x_104:
[----:B------:R-:W-:-:S04]  /*1b60*/  LOP3.LUT R3, R4, 0x80000000, R3, 0x48, !PT ;  /* 0x8000000004037812 */ /* 0x000fc800078e4803 */
[----:B------:R-:W-:Y:S01]  /*1b70*/  LOP3.LUT R3, R3, 0x7f800000, RZ, 0xfc, !PT ;  /* 0x7f80000003037812 */ /* 0x000fe200078efcff */
[----:B------:R-:W-:Y:S06]  /*1b80*/  BRA `(.L_x_109) ;  /* 0x0000000000147947 */ /* 0x000fec0003800000 */
.L_x_103:
[----:B------:R-:W-:Y:S01]  /*1b90*/  LOP3.LUT R3, R4, 0x80000000, R3, 0x48, !PT ;  /* 0x8000000004037812 */ /* 0x000fe200078e4803 */
[----:B------:R-:W-:Y:S06]  /*1ba0*/  BRA `(.L_x_109) ;  /* 0x00000000000c7947 */ /* 0x000fec0003800000 */
.L_x_102:
[----:B------:R-:W0:Y:S01]  /*1bb0*/  MUFU.RSQ R3, -QNAN ;  /* 0xffc0000000037908 */ /* 0x000e220000001400 */
[----:B------:R-:W-:Y:S05]  /*1bc0*/  BRA `(.L_x_109) ;  /* 0x0000000000047947 */ /* 0x000fea0003800000 */
.L_x_101:
[----:B------:R-:W-:-:S07]  /*1bd0*/  FADD.FTZ R3, R3, R4 ;  /* 0x0000000403037221 */ /* 0x000fce0000010000 */
.L_x_109:
[----:B------:R-:W-:Y:S05]  /*1be0*/  BSYNC.RECONVERGENT B2 ;  /* 0x0000000000027941 */ /* 0x000fea0003800200 */
.L_x_99:
[----:B------:R-:W-:-:S04]  /*1bf0*/  HFMA2 R11, -RZ, RZ, 0, 0 ;  /* 0x00000000ff0b7431 */ /* 0x000fc800000001ff */
[----:B0-----:R-:W-:Y:S05]  /*1c00*/  RET.REL.NODEC R10 `(_ZN8pygpukit3ops5audio28create_mel_filterbank_kernelEPfiiiff) ;  /* 0xffffffe00afc7950 */ /* 0x001fea0003c3ffff */
.L_x_110:
        /* <DEDUP_REMOVED lines=15> */
.L_x_282:


//--------------------- .text._ZN8pygpukit3ops5audio25magnitude_spectrum_kernelEPKfS3_Pfi --------------------------
	.section	.text._ZN8pygpukit3ops5audio25magnitude_spectrum_kernelEPKfS3_Pfi,"ax",@progbits
	.align	128
        .global         _ZN8pygpukit3ops5audio25magnitude_spectrum_kernelEPKfS3_Pfi
        .type           _ZN8pygpukit3ops5audio25magnitude_spectrum_kernelEPKfS3_Pfi,@function
        .size           _ZN8pygpukit3ops5audio25magnitude_spectrum_kernelEPKfS3_Pfi,(.L_x_283 - _ZN8pygpukit3ops5audio25magnitude_spectrum_kernelEPKfS3_Pfi)
        .other          _ZN8pygpukit3ops5audio25magnitude_spectrum_kernelEPKfS3_Pfi,@"STO_CUDA_ENTRY STV_DEFAULT"
_ZN8pygpukit3ops5audio25magnitude_spectrum_kernelEPKfS3_Pfi:
.text._ZN8pygpukit3ops5audio25magnitude_spectrum_kernelEPKfS3_Pfi:
        /* <DEDUP_REMOVED lines=9> */
[----:B------:R-:W1:Y:S07]  /*0090*/  LDCU.64 UR4, c[0x0][0x358] ;  /* 0x00006b00ff0477ac */ /* 0x000e6e0008000a00 */
[----:B------:R-:W2:Y:S01]  /*00a0*/  LDC.64 R4, c[0x0][0x380] ;  /* 0x0000e000ff047b82 */ /* 0x000ea20000000a00 */
[----:B0-----:R-:W-:-:S06]  /*00b0*/  IMAD.WIDE R6, R2, 0x4, R6 ;  /* 0x0000000402067825 */ /* 0x001fcc00078e0206 */
[----:B-1----:R-:W3:Y:S01]  /*00c0*/  LDG.E.CONSTANT R6, desc[UR4][R6.64] ;  /* 0x0000000406067981 */ /* 0x002ee2000c1e9900 */
[----:B--2---:R-:W-:-:S06]  /*00d0*/  IMAD.WIDE R4, R2, 0x4, R4 ;  /* 0x0000000402047825 */ /* 0x004fcc00078e0204 */
[----:B------:R-:W2:Y:S01]  /*00e0*/  LDG.E.CONSTANT R4, desc[UR4][R4.64] ;  /* 0x0000000404047981 */ /* 0x000ea2000c1e9900 */
[----:B------:R-:W-:Y:S01]  /*00f0*/  BSSY.RECONVERGENT B0, `(.L_x_111) ;  /* 0x000000f000007945 */ /* 0x000fe20003800200 */
[----:B---3--:R-:W-:-:S04]  /*0100*/  FMUL R3, R6, R6 ;  /* 0x0000000606037220 */ /* 0x008fc80000400000 */
[----:B--2---:R-:W-:-:S05]  /*0110*/  FFMA R0, R4, R4, R3 ;  /* 0x0000000404007223 */ /* 0x004fca0000000003 */
[----:B------:R-:W-:Y:S01]  /*0120*/  IADD3 R8, PT, PT, R0, -0xd000000, RZ ;  /* 0xf300000000087810 */ /* 0x000fe20007ffe0ff */
[----:B------:R0:W1:Y:S03]  /*0130*/  MUFU.RSQ R3, R0 ;  /* 0x0000000000037308 */ /* 0x0000660000001400 */
[----:B------:R-:W-:-:S13]  /*0140*/  ISETP.GT.U32.AND P0, PT, R8, 0x727fffff, PT ;  /* 0x727fffff0800780c */ /* 0x000fda0003f04070 */
[----:B0-----:R-:W-:Y:S05]  /*0150*/  @!P0 BRA `(.L_x_112) ;  /* 0x0000000000108947 */ /* 0x001fea0003800000 */
[----:B------:R-:W-:-:S07]  /*0160*/  MOV R8, 0x180 ;  /* 0x0000018000087802 */ /* 0x000fce0000000f00 */
[----:B-1----:R-:W-:Y:S05]  /*0170*/  CALL.REL.NOINC `($__internal_5_$__cuda_sm20_sqrt_rn_f32_slowpath) ;  /* 0x00000000002c7944 */ /* 0x002fea0003c00000 */
[----:B------:R-:W-:Y:S01]  /*0180*/  MOV R7, R3 ;  /* 0x0000000300077202 */ /* 0x000fe20000000f00 */
[----:B------:R-:W-:Y:S06]  /*0190*/  BRA `(.L_x_113) ;  /* 0x0000000000107947 */ /* 0x000fec0003800000 */
.L_x_112:
[----:B-1----:R-:W-:Y:S01]  /*01a0*/  FMUL.FTZ R7, R0, R3 ;  /* 0x0000000300077220 */ /* 0x002fe20000410000 */
[----:B------:R-:W-:-:S03]  /*01b0*/  FMUL.FTZ R3, R3, 0.5 ;  /* 0x3f00000003037820 */ /* 0x000fc60000410000 */
[----:B------:R-:W-:-:S04]  /*01c0*/  FFMA R0, -R7, R7, R0 ;  /* 0x0000000707007223 */ /* 0x000fc80000000100 */
[----:B------:R-:W-:-:S07]  /*01d0*/  FFMA R7, R0, R3, R7 ;  /* 0x0000000300077223 */ /* 0x000fce0000000007 */
.L_x_113:
[----:B------:R-:W-:Y:S05]  /*01e0*/  BSYNC.RECONVERGENT B0 ;  /* 0x0000000000007941 */ /* 0x000fea0003800200 */
.L_x_111:
[----:B------:R-:W0:Y:S02]  /*01f0*/  LDC.64 R4, c[0x0][0x390] ;  /* 0x0000e400ff047b82 */ /* 0x000e240000000a00 */
[----:B0-----:R-:W-:-:S05]  /*0200*/  IMAD.WIDE R2, R2, 0x4, R4 ;  /* 0x0000000402027825 */ /* 0x001fca00078e0204 */
[----:B------:R-:W-:Y:S01]  /*0210*/  STG.E desc[UR4][R2.64], R7 ;  /* 0x0000000702007986 */ /* 0x000fe2000c101904 */
[----:B------:R-:W-:Y:S05]  /*0220*/  EXIT ;  /* 0x000000000000794d */ /* 0x000fea0003800000 */
        .weak           $__internal_5_$__cuda_sm20_sqrt_rn_f32_slowpath
        .type           $__internal_5_$__cuda_sm20_sqrt_rn_f32_slowpath,@function
        .size           $__internal_5_$__cuda_sm20_sqrt_rn_f32_slowpath,(.L_x_283 - $__internal_5_$__cuda_sm20_sqrt_rn_f32_slowpath)
$__internal_5_$__cuda_sm20_sqrt_rn_f32_slowpath:
[----:B------:R-:W-:-:S13]  /*0230*/  LOP3.LUT P0, RZ, R0, 0x7fffffff, RZ, 0xc0, !PT ;  /* 0x7fffffff00ff7812 */ /* 0x000fda000780c0ff */
[----:B------:R-:W-:Y:S01]  /*0240*/  @!P0 MOV R3, R0 ;  /* 0x0000000000038202 */ /* 0x000fe20000000f00 */
[----:B------:R-:W-:Y:S06]  /*0250*/  @!P0 BRA `(.L_x_114) ;  /* 0x0000000000408947 */ /* 0x000fec0003800000 */
[----:B------:R-:W-:-:S13]  /*0260*/  FSETP.GEU.FTZ.AND P0, PT, R0, RZ, PT ;  /* 0x000000ff0000720b */ /* 0x000fda0003f1e000 */
[----:B------:R-:W-:Y:S01]  /*0270*/  @!P0 MOV R3, 0x7fffffff ;  /* 0x7fffffff00038802 */ /* 0x000fe20000000f00 */
        /* <DEDUP_REMOVED lines=9> */
[----:B------:R-:W-:Y:S02]  /*0310*/  @!P0 MOV R3, R0 ;  /* 0x0000000000038202 */ /* 0x000fe40000000f00 */
[----:B------:R-:W-:-:S04]  /*0320*/  @P0 FADD.FTZ R6, -R5, -RZ ;  /* 0x800000ff05060221 */ /* 0x000fc80000010100 */
[----:B------:R-:W-:-:S04]  /*0330*/  @P0 FFMA R6, R5, R6, R4 ;  /* 0x0000000605060223 */ /* 0x000fc80000000004 */
[----:B------:R-:W-:-:S04]  /*0340*/  @P0 FFMA R6, R6, R7, R5 ;  /* 0x0000000706060223 */ /* 0x000fc80000000005 */
[----:B------:R-:W-:-:S07]  /*0350*/  @P0 FMUL.FTZ R3, R6, 2.3283064365386962891e-10 ;  /* 0x2f80000006030820 */ /* 0x000fce0000410000 */
.L_x_114:
[----:B------:R-:W-:Y:S01]  /*0360*/  HFMA2 R5, -RZ, RZ, 0, 0 ;  /* 0x00000000ff057431 */ /* 0x000fe200000001ff */
[----:B------:R-:W-:-:S04]  /*0370*/  MOV R4, R8 ;  /* 0x0000000800047202 */ /* 0x000fc80000000f00 */
[----:B------:R-:W-:Y:S05]  /*0380*/  RET.REL.NODEC R4 `(_ZN8pygpukit3ops5audio25magnitude_spectrum_kernelEPKfS3_Pfi) ;  /* 0xfffffffc041c7950 */ /* 0x000fea0003c3ffff */
.L_x_115:
        /* <DEDUP_REMOVED lines=15> */
.L_x_283:


//--------------------- .text._ZN8pygpukit3ops5audio21power_spectrum_kernelEPKfS3_Pfi --------------------------
	.section	.text._ZN8pygpukit3ops5audio21power_spectrum_kernelEPKfS3_Pfi,"ax",@progbits
	.align	128
        .global         _ZN8pygpukit3ops5audio21power_spectrum_kernelEPKfS3_Pfi
        .type           _ZN8pygpukit3ops5audio21power_spectrum_kernelEPKfS3_Pfi,@function
        .size           _ZN8pygpukit3ops5audio21power_spectrum_kernelEPKfS3_Pfi,(.L_x_299 - _ZN8pygpukit3ops5audio21power_spectrum_kernelEPKfS3_Pfi)
        .other          _ZN8pygpukit3ops5audio21power_spectrum_kernelEPKfS3_Pfi,@"STO_CUDA_ENTRY STV_DEFAULT"
_ZN8pygpukit3ops5audio21power_spectrum_kernelEPKfS3_Pfi:
.text._ZN8pygpukit3ops5audio21power_spectrum_kernelEPKfS3_Pfi:
        /* <DEDUP_REMOVED lines=10> */
[----:B------:R-:W2:Y:S08]  /*00a0*/  LDC.64 R2, c[0x0][0x380] ;  /* 0x0000e000ff027b82 */ /* 0x000eb00000000a00 */
[----:B------:R-:W3:Y:S01]  /*00b0*/  LDC.64 R6, c[0x0][0x390] ;  /* 0x0000e400ff067b82 */ /* 0x000ee20000000a00 */
[----:B0-----:R-:W-:-:S06]  /*00c0*/  IMAD.WIDE R4, R9, 0x4, R4 ;  /* 0x0000000409047825 */ /* 0x001fcc00078e0204 */
[----:B-1----:R-:W4:Y:S01]  /*00d0*/  LDG.E.CONSTANT R4, desc[UR4][R4.64] ;  /* 0x0000000404047981 */ /* 0x002f22000c1e9900 */
[----:B--2---:R-:W-:-:S06]  /*00e0*/  IMAD.WIDE R2, R9, 0x4, R2 ;  /* 0x0000000409027825 */ /* 0x004fcc00078e0202 */
[----:B------:R-:W2:Y:S01]  /*00f0*/  LDG.E.CONSTANT R2, desc[UR4][R2.64] ;  /* 0x0000000402027981 */ /* 0x000ea2000c1e9900 */
[----:B---3--:R-:W-:-:S04]  /*0100*/  IMAD.WIDE R6, R9, 0x4, R6 ;  /* 0x0000000409067825 */ /* 0x008fc800078e0206 */
[----:B----4-:R-:W-:-:S04]  /*0110*/  FMUL R11, R4, R4 ;  /* 0x00000004040b7220 */ /* 0x010fc80000400000 */
[----:B--2---:R-:W-:-:S05]  /*0120*/  FFMA R11, R2, R2, R11 ;  /* 0x00000002020b7223 */ /* 0x004fca000000000b */
[----:B------:R-:W-:Y:S01]  /*0130*/  STG.E desc[UR4][R6.64], R11 ;  /* 0x0000000b06007986 */ /* 0x000fe2000c101904 */
[----:B------:R-:W-:Y:S05]  /*0140*/  EXIT ;  /* 0x000000000000794d */ /* 0x000fea0003800000 */
.L_x_116:
        /* <DEDUP_REMOVED lines=11> */
.L_x_299:


//--------------------- .text._ZN8pygpukit3ops5audio21extract_frames_kernelEPKfPfiiii --------------------------
	.section	.text._ZN8pygpukit3ops5audio21extract_frames_kernelEPKfPfiiii,"ax",@progbits
	.align	128
        .global         _ZN8pygpukit3ops5audio21extract_frames_kernelEPKfPfiiii
        .type           _ZN8pygpukit3ops5audio21extract_frames_kernelEPKfPfiiii,@function
        .size           _ZN8pygpukit3ops5audio21extract_frames_kernelEPKfPfiiii,(.L_x_300 - _ZN8pygpukit3ops5audio21extract_frames_kernelEPKfPfiiii)
        .other          _ZN8pygpukit3ops5audio21extract_frames_kernelEPKfPfiiii,@"STO_CUDA_ENTRY STV_DEFAULT"
_ZN8pygpukit3ops5audio21extract_frames_kernelEPKfPfiiii:
.text._ZN8pygpukit3ops5audio21extract_frames_kernelEPKfPfiiii:
[----:B------:R-:W-:Y:S01]  /*0000*/  LDC R1, c[0x0][0x37c] ;  /* 0x0000df00ff017b82 */ /* 0x000fe20000000800 */
[----:B------:R-:W0:Y:S07]  /*0010*/  S2R R7, SR_TID.X ;  /* 0x0000000000077919 */ /* 0x000e2e0000002100 */
[----:B------:R-:W1:Y:S08]  /*0020*/  S2UR UR4, SR_CTAID.X ;  /* 0x00000000000479c3 */ /* 0x000e700000002500 */
[----:B------:R-:W1:Y:S08]  /*0030*/  LDC R2, c[0x0][0x39c] ;  /* 0x0000e700ff027b82 */ /* 0x000e700000000800 */
[----:B------:R-:W0:Y:S01]  /*0040*/  LDC R0, c[0x0][0x394] ;  /* 0x0000e500ff007b82 */ /* 0x000e220000000800 */
[----:B-1----:R-:W-:-:S04]  /*0050*/  ISETP.LE.AND P0, PT, R2, UR4, PT ;  /* 0x0000000402007c0c */ /* 0x002fc8000bf03270 */
[----:B0-----:R-:W-:-:S13]  /*0060*/  ISETP.GE.OR P0, PT, R7, R0, P0 ;  /* 0x000000000700720c */ /* 0x001fda0000706670 */
[----:B------:R-:W-:Y:S05]  /*0070*/  @P0 EXIT ;  /* 0x000000000000094d */ /* 0x000fea0003800000 */
[----:B------:R-:W0:Y:S01]  /*0080*/  LDC R2, c[0x0][0x398] ;  /* 0x0000e600ff027b82 */ /* 0x000e220000000800 */
[----:B------:R-:W1:Y:S01]  /*0090*/  LDCU UR5, c[0x0][0x390] ;  /* 0x00007200ff0577ac */ /* 0x000e620008000800 */
[--C-:B0-----:R-:W-:Y:S02]  /*00a0*/  IMAD R5, R2, UR4, R7.reuse ;  /* 0x0000000402057c24 */ /* 0x101fe4000f8e0207 */
[----:B------:R-:W-:-:S03]  /*00b0*/  IMAD R7, R0, UR4, R7 ;  /* 0x0000000400077c24 */ /* 0x000fc6000f8e0207 */
[----:B-1----:R-:W-:Y:S01]  /*00c0*/  ISETP.GE.AND P0, PT, R5, UR5, PT ;  /* 0x0000000505007c0c */ /* 0x002fe2000bf06270 */
[----:B------:R-:W0:-:S12]  /*00d0*/  LDCU.64 UR4, c[0x0][0x358] ;  /* 0x00006b00ff0477ac */ /* 0x000e180008000a00 */
[----:B------:R-:W-:Y:S05]  /*00e0*/  @P0 BRA `(.L_x_117) ;  /* 0x00000000001c0947 */ /* 0x000fea0003800000 */
[----:B------:R-:W1:Y:S02]  /*00f0*/  LDC.64 R2, c[0x0][0x380] ;  /* 0x0000e000ff027b82 */ /* 0x000e640000000a00 */
[----:B-1----:R-:W-:-:S06]  /*0100*/  IMAD.WIDE R2, R5, 0x4, R2 ;  /* 0x0000000405027825 */ /* 0x002fcc00078e0202 */
[----:B------:R-:W1:Y:S01]  /*0110*/  LDC.64 R4, c[0x0][0x388] ;  /* 0x0000e200ff047b82 */ /* 0x000e620000000a00 */
[----:B0-----:R-:W2:Y:S01]  /*0120*/  LDG.E.CONSTANT R3, desc[UR4][R2.64] ;  /* 0x0000000402037981 */ /* 0x001ea2000c1e9900 */
[----:B-1----:R-:W-:-:S05]  /*0130*/  IMAD.WIDE.U32 R4, R7, 0x4, R4 ;  /* 0x0000000407047825 */ /* 0x002fca00078e0004 */
[----:B--2---:R-:W-:Y:S01]  /*0140*/  STG.E desc[UR4][R4.64], R3 ;  /* 0x0000000304007986 */ /* 0x004fe2000c101904 */
[----:B------:R-:W-:Y:S05]  /*0150*/  EXIT ;  /* 0x000000000000794d */ /* 0x000fea0003800000 */
.L_x_117:
[----:B------:R-:W1:Y:S02]  /*0160*/  LDC.64 R2, c[0x0][0x388] ;  /* 0x0000e200ff027b82 */ /* 0x000e640000000a00 */
[----:B-1----:R-:W-:-:S05]  /*0170*/  IMAD.WIDE.U32 R2, R7, 0x4, R2 ;  /* 0x0000000407027825 */ /* 0x002fca00078e0002 */
[----:B0-----:R-:W-:Y:S01]  /*0180*/  STG.E desc[UR4][R2.64], RZ ;  /* 0x000000ff02007986 */ /* 0x001fe2000c101904 */
[----:B------:R-:W-:Y:S05]  /*0190*/  EXIT ;  /* 0x000000000000794d */ /* 0x000fea0003800000 */
.L_x_118:
        /* <DEDUP_REMOVED lines=14> */
.L_x_300:


//--------------------- .text._ZN8pygpukit3ops5audio29apply_window_to_frames_kernelEPfPKfii --------------------------
	.section	.text._ZN8pygpukit3ops5audio29apply_window_to_frames_kernelEPfPKfii,"ax",@progbits
	.align	128
        .global         _ZN8pygpukit3ops5audio29apply_window_to_frames_kernelEPfPKfii
        .type           _ZN8pygpukit3ops5audio29apply_window_to_frames_kernelEPfPKfii,@function
        .size           _ZN8pygpukit3ops5audio29apply_window_to_frames_kernelEPfPKfii,(.L_x_301 - _ZN8pygpukit3ops5audio29apply_window_to_frames_kernelEPfPKfii)
        .other          _ZN8pygpukit3ops5audio29apply_window_to_frames_kernelEPfPKfii,@"STO_CUDA_ENTRY STV_DEFAULT"
_ZN8pygpukit3ops5audio29apply_window_to_frames_kernelEPfPKfii:
.text._ZN8pygpukit3ops5audio29apply_window_to_frames_kernelEPfPKfii:
[----:B------:R-:W-:Y:S01]  /*0000*/  LDC R1, c[0x0][0x37c] ;  /* 0x0000df00ff017b82 */ /* 0x000fe20000000800 */
[----:B------:R-:W0:Y:S07]  /*0010*/  S2R R0, SR_TID.X ;  /* 0x0000000000007919 */ /* 0x000e2e0000002100 */
[----:B------:R-:W0:Y:S08]  /*0020*/  LDC.64 R6, c[0x0][0x390] ;  /* 0x0000e400ff067b82 */ /* 0x000e300000000a00 */
[----:B------:R-:W1:Y:S01]  /*0030*/  S2UR UR6, SR_CTAID.X ;  /* 0x00000000000679c3 */ /* 0x000e620000002500 */
[----:B0-----:R-:W-:-:S04]  /*0040*/  ISETP.GE.AND P0, PT, R0, R7, PT ;  /* 0x000000070000720c */ /* 0x001fc80003f06270 */
[----:B-1----:R-:W-:-:S13]  /*0050*/  ISETP.LE.OR P0, PT, R6, UR6, P0 ;  /* 0x0000000606007c0c */ /* 0x002fda0008703670 */
[----:B------:R-:W-:Y:S05]  /*0060*/  @P0 EXIT ;  /* 0x000000000000094d */ /* 0x000fea0003800000 */
[----:B------:R-:W0:Y:S01]  /*0070*/  LDC.64 R2, c[0x0][0x388] ;  /* 0x0000e200ff027b82 */ /* 0x000e220000000a00 */
[----:B------:R-:W1:Y:S01]  /*0080*/  LDCU.64 UR4, c[0x0][0x358] ;  /* 0x00006b00ff0477ac */ /* 0x000e620008000a00 */
[----:B------:R-:W-:-:S06]  /*0090*/  IMAD R7, R7, UR6, R0 ;  /* 0x0000000607077c24 */ /* 0x000fcc000f8e0200 */
[----:B------:R-:W2:Y:S01]  /*00a0*/  LDC.64 R4, c[0x0][0x380] ;  /* 0x0000e000ff047b82 */ /* 0x000ea20000000a00 */
[----:B0-----:R-:W-:-:S06]  /*00b0*/  IMAD.WIDE.U32 R2, R0, 0x4, R2 ;  /* 0x0000000400027825 */ /* 0x001fcc00078e0002 */
[----:B-1----:R-:W3:Y:S01]  /*00c0*/  LDG.E.CONSTANT R2, desc[UR4][R2.64] ;  /* 0x0000000402027981 */ /* 0x002ee2000c1e9900 */
[----:B--2---:R-:W-:-:S05]  /*00d0*/  IMAD.WIDE.U32 R4, R7, 0x4, R4 ;  /* 0x0000000407047825 */ /* 0x004fca00078e0004 */
[----:B------:R-:W3:Y:S02]  /*00e0*/  LDG.E R7, desc[UR4][R4.64] ;  /* 0x0000000404077981 */ /* 0x000ee4000c1e1900 */
[----:B---3--:R-:W-:-:S05]  /*00f0*/  FMUL R7, R2, R7 ;  /* 0x0000000702077220 */ /* 0x008fca0000400000 */
[----:B------:R-:W-:Y:S01]  /*0100*/  STG.E desc[UR4][R4.64], R7 ;  /* 0x0000000704007986 */ /* 0x000fe2000c101904 */
[----:B------:R-:W-:Y:S05]  /*0110*/  EXIT ;  /* 0x000000000000794d */ /* 0x000fea0003800000 */
.L_x_119:
        /* <DEDUP_REMOVED lines=14> */
.L_x_301:


//--------------------- .text._ZN8pygpukit3ops5audio26fft_real_to_complex_kernelEPKfS3_PfS4_iii --------------------------
	.section	.text._ZN8pygpukit3ops5audio26fft_real_to_complex_kernelEPKfS3_PfS4_iii,"ax",@progbits
	.align	128
        .global         _ZN8pygpukit3ops5audio26fft_real_to_complex_kernelEPKfS3_PfS4_iii
        .type           _ZN8pygpukit3ops5audio26fft_real_to_complex_kernelEPKfS3_PfS4_iii,@function
        .size           _ZN8pygpukit3ops5audio26fft_real_to_complex_kernelEPKfS3_PfS4_iii,(.L_x_302 - _ZN8pygpukit3ops5audio26fft_real_to_complex_kernelEPKfS3_PfS4_iii)
        .other          _ZN8pygpukit3ops5audio26fft_real_to_complex_kernelEPKfS3_PfS4_iii,@"STO_CUDA_ENTRY STV_DEFAULT"
_ZN8pygpukit3ops5audio26fft_real_to_complex_kernelEPKfS3_PfS4_iii:
.text._ZN8pygpukit3ops5audio26fft_real_to_complex_kernelEPKfS3_PfS4_iii:
[----:B------:R-:W-:Y:S01]  /*0000*/  LDC R1, c[0x0][0x37c] ;  /* 0x0000df00ff017b82 */ /* 0x000fe20000000800 */
[----:B------:R-:W0:Y:S07]  /*0010*/  S2R R3, SR_TID.X ;  /* 0x0000000000037919 */ /* 0x000e2e0000002100 */
[----:B------:R-:W0:Y:S08]  /*0020*/  S2UR UR4, SR_CTAID.X ;  /* 0x00000000000479c3 */ /* 0x000e300000002500 */
[----:B------:R-:W0:Y:S08]  /*0030*/  LDC R0, c[0x0][0x360] ;  /* 0x0000d800ff007b82 */ /* 0x000e300000000800 */
[----:B------:R-:W1:Y:S08]  /*0040*/  S2UR UR6, SR_CTAID.Y ;  /* 0x00000000000679c3 */ /* 0x000e700000002600 */
[----:B------:R-:W1:Y:S08]  /*0050*/  LDC R2, c[0x0][0x3a8] ;  /* 0x0000ea00ff027b82 */ /* 0x000e700000000800 */
[----:B------:R-:W2:Y:S01]  /*0060*/  LDC R11, c[0x0][0x3a4] ;  /* 0x0000e900ff0b7b82 */ /* 0x000ea20000000800 */
[----:B0-----:R-:W-:Y:S01]  /*0070*/  IMAD R0, R0, UR4, R3 ;  /* 0x0000000400007c24 */ /* 0x001fe2000f8e0203 */
[----:B-1----:R-:W-:-:S04]  /*0080*/  ISETP.LE.AND P0, PT, R2, UR6, PT ;  /* 0x0000000602007c0c */ /* 0x002fc8000bf03270 */
[----:B--2---:R-:W-:-:S13]  /*0090*/  ISETP.GE.OR P0, PT, R0, R11, P0 ;  /* 0x0000000b0000720c */ /* 0x004fda0000706670 */
[----:B------:R-:W-:Y:S05]  /*00a0*/  @P0 EXIT ;  /* 0x000000000000094d */ /* 0x000fea0003800000 */
[----:B------:R-:W0:Y:S01]  /*00b0*/  LDC R5, c[0x0][0x3a0] ;  /* 0x0000e800ff057b82 */ /* 0x000e220000000800 */
[----:B------:R-:W1:Y:S07]  /*00c0*/  LDCU.64 UR4, c[0x0][0x358] ;  /* 0x00006b00ff0477ac */ /* 0x000e6e0008000a00 */
[----:B------:R-:W2:Y:S08]  /*00d0*/  LDC.64 R2, c[0x0][0x380] ;  /* 0x0000e000ff027b82 */ /* 0x000eb00000000a00 */
[----:B------:R-:W3:Y:S01]  /*00e0*/  LDC.64 R6, c[0x0][0x388] ;  /* 0x0000e200ff067b82 */ /* 0x000ee20000000a00 */
[----:B0-----:R-:W-:-:S07]  /*00f0*/  IMAD R5, R5, UR6, R0 ;  /* 0x0000000605057c24 */ /* 0x001fce000f8e0200 */
[----:B------:R-:W0:Y:S01]  /*0100*/  LDC.64 R8, c[0x0][0x398] ;  /* 0x0000e600ff087b82 */ /* 0x000e220000000a00 */
[----:B--2---:R-:W-:-:S06]  /*0110*/  IMAD.WIDE R2, R5, 0x4, R2 ;  /* 0x0000000405027825 */ /* 0x004fcc00078e0202 */
[----:B-1----:R-:W2:Y:S01]  /*0120*/  LDG.E.CONSTANT R3, desc[UR4][R2.64] ;  /* 0x0000000402037981 */ /* 0x002ea2000c1e9900 */
[----:B---3--:R-:W-:Y:S02]  /*0130*/  IMAD.WIDE R6, R5, 0x4, R6 ;  /* 0x0000000405067825 */ /* 0x008fe400078e0206 */
[----:B------:R-:W1:Y:S04]  /*0140*/  LDC.64 R4, c[0x0][0x390] ;  /* 0x0000e400ff047b82 */ /* 0x000e680000000a00 */
[----:B------:R-:W3:Y:S01]  /*0150*/  LDG.E.CONSTANT R7, desc[UR4][R6.64] ;  /* 0x0000000406077981 */ /* 0x000ee2000c1e9900 */
[----:B------:R-:W-:-:S04]  /*0160*/  IMAD R11, R11, UR6, R0 ;  /* 0x000000060b0b7c24 */ /* 0x000fc8000f8e0200 */
[----:B0-----:R-:W-:-:S04]  /*0170*/  IMAD.WIDE R8, R11, 0x4, R8 ;  /* 0x000000040b087825 */ /* 0x001fc800078e0208 */
[----:B-1----:R-:W-:-:S05]  /*0180*/  IMAD.WIDE R4, R11, 0x4, R4 ;  /* 0x000000040b047825 */ /* 0x002fca00078e0204 */
[----:B--2---:R-:W-:Y:S04]  /*0190*/  STG.E desc[UR4][R4.64], R3 ;  /* 0x0000000304007986 */ /* 0x004fe8000c101904 */
[----:B---3--:R-:W-:Y:S01]  /*01a0*/  STG.E desc[UR4][R8.64], R7 ;  /* 0x0000000708007986 */ /* 0x008fe2000c101904 */
[----:B------:R-:W-:Y:S05]  /*01b0*/  EXIT ;  /* 0x000000000000794d */ /* 0x000fea0003800000 */
.L_x_120:
        /* <DEDUP_REMOVED lines=12> */
.L_x_302:


//--------------------- .text._ZN8pygpukit3ops5audio20fft_butterfly_kernelEPfS2_iii --------------------------
	.section	.text._ZN8pygpukit3ops5audio20fft_butterfly_kernelEPfS2_iii,"ax",@progbits
	.align	128
        .global         _ZN8pygpukit3ops5audio20fft_butterfly_kernelEPfS2_iii
        .type           _ZN8pygpukit3ops5audio20fft_butterfly_kernelEPfS2_iii,@function
        .size           _ZN8pygpukit3ops5audio20fft_butterfly_kernelEPfS2_iii,(.L_x_284 - _ZN8pygpukit3ops5audio20fft_butterfly_kernelEPfS2_iii)
        .other          _ZN8pygpukit3ops5audio20fft_butterfly_kernelEPfS2_iii,@"STO_CUDA_ENTRY STV_DEFAULT"
_ZN8pygpukit3ops5audio20fft_butterfly_kernelEPfS2_iii:
.text._ZN8pygpukit3ops5audio20fft_butterfly_kernelEPfS2_iii:
[----:B------:R-:W0:Y:S08]  /*0000*/  LDC R1, c[0x0][0x37c] ;  /* 0x0000df00ff017b82 */ /* 0x000e300000000800 */
[----:B------:R-:W1:Y:S01]  /*0010*/  S2UR UR6, SR_CTAID.Y ;  /* 0x00000000000679c3 */ /* 0x000e620000002600 */
[----:B0-----:R-:W-:-:S07]  /*0020*/  VIADD R1, R1, 0xffffffe0 ;  /* 0xffffffe001017836 */ /* 0x001fce0000000000 */
[----:B------:R-:W1:Y:S02]  /*0030*/  LDC R0, c[0x0][0x398] ;  /* 0x0000e600ff007b82 */ /* 0x000e640000000800 */
[----:B-1----:R-:W-:-:S13]  /*0040*/  ISETP.LE.AND P0, PT, R0, UR6, PT ;  /* 0x0000000600007c0c */ /* 0x002fda000bf03270 */
[----:B------:R-:W-:Y:S05]  /*0050*/  @P0 EXIT ;  /* 0x000000000000094d */ /* 0x000fea0003800000 */
[----:B------:R-:W0:Y:S01]  /*0060*/  LDC.64 R4, c[0x0][0x390] ;  /* 0x0000e400ff047b82 */ /* 0x000e220000000a00 */
[----:B------:R-:W-:Y:S01]  /*0070*/  IMAD.MOV.U32 R0, RZ, RZ, 0x2 ;  /* 0x00000002ff007424 */ /* 0x000fe200078e00ff */
[----:B------:R-:W1:Y:S01]  /*0080*/  S2R R12, SR_TID.X ;  /* 0x00000000000c7919 */ /* 0x000e620000002100 */
[----:B------:R-:W1:Y:S01]  /*0090*/  LDCU UR4, c[0x0][0x360] ;  /* 0x00006c00ff0477ac */ /* 0x000e620008000800 */
[----:B------:R-:W1:Y:S02]  /*00a0*/  S2R R13, SR_CTAID.X ;  /* 0x00000000000d7919 */ /* 0x000e640000002500 */
[----:B0-----:R-:W-:Y:S01]  /*00b0*/  SHF.L.U32 R7, R0, R5, RZ ;  /* 0x0000000500077219 */ /* 0x001fe200000006ff */
[----:B------:R-:W-:-:S03]  /*00c0*/  IMAD.MOV.U32 R0, RZ, RZ, 0x1 ;  /* 0x00000001ff007424 */ /* 0x000fc600078e00ff */
[----:B------:R-:W-:Y:S02]  /*00d0*/  IABS R2, R7 ;  /* 0x0000000700027213 */ /* 0x000fe40000000000 */
[----:B------:R-:W-:Y:S02]  /*00e0*/  SHF.L.U32 R5, R0, R5, RZ ;  /* 0x0000000500057219 */ /* 0x000fe400000006ff */
[----:B------:R-:W0:Y:S02]  /*00f0*/  I2F.RP R3, R2 ;  /* 0x0000000200037306 */ /* 0x000e240000209400 */
[----:B------:R-:W-:-:S06]  /*0100*/  IABS R0, R5 ;  /* 0x0000000500007213 */ /* 0x000fcc0000000000 */
[----:B------:R-:W2:Y:S08]  /*0110*/  I2F.RP R6, R0 ;  /* 0x0000000000067306 */ /* 0x000eb00000209400 */
[----:B0-----:R-:W0:Y:S08]  /*0120*/  MUFU.RCP R3, R3 ;  /* 0x0000000300037308 */ /* 0x001e300000001000 */
[----:B--2---:R-:W2:Y:S01]  /*0130*/  MUFU.RCP R6, R6 ;  /* 0x0000000600067308 */ /* 0x004ea20000001000 */
[----:B0-----:R-:W-:-:S07]  /*0140*/  VIADD R8, R3, 0xffffffe ;  /* 0x0ffffffe03087836 */ /* 0x001fce0000000000 */
[----:B------:R0:W3:Y:S01]  /*0150*/  F2I.FTZ.U32.TRUNC.NTZ R9, R8 ;  /* 0x0000000800097305 */ /* 0x0000e2000021f000 */
[----:B--2---:R-:W-:Y:S02]  /*0160*/  VIADD R10, R6, 0xffffffe ;  /* 0x0ffffffe060a7836 */ /* 0x004fe40000000000 */
[----:B-1----:R-:W-:Y:S01]  /*0170*/  IMAD R6, R13, UR4, R12 ;  /* 0x000000040d067c24 */ /* 0x002fe2000f8e020c */
[----:B------:R-:W-:-:S04]  /*0180*/  IABS R12, R5 ;  /* 0x00000005000c7213 */ /* 0x000fc80000000000 */
[----:B------:R1:W2:Y:S01]  /*0190*/  F2I.FTZ.U32.TRUNC.NTZ R11, R10 ;  /* 0x0000000a000b7305 */ /* 0x0002a2000021f000 */
[----:B0-----:R-:W-:Y:S02]  /*01a0*/  IMAD.MOV.U32 R8, RZ, RZ, RZ ;  /* 0x000000ffff087224 */ /* 0x001fe400078e00ff */
[----:B------:R-:W-:Y:S02]  /*01b0*/  IMAD.MOV R12, RZ, RZ, -R12 ;  /* 0x000000ffff0c7224 */ /* 0x000fe400078e0a0c */
[----:B---3--:R-:W-:Y:S02]  /*01c0*/  IMAD.MOV R3, RZ, RZ, -R9 ;  /* 0x000000ffff037224 */ /* 0x008fe400078e0a09 */
[----:B-1----:R-:W-:Y:S02]  /*01d0*/  IMAD.MOV.U32 R10, RZ, RZ, RZ ;  /* 0x000000ffff0a7224 */ /* 0x002fe400078e00ff */
[----:B------:R-:W-:Y:S02]  /*01e0*/  IMAD R3, R3, R2, RZ ;  /* 0x0000000203037224 */ /* 0x000fe400078e02ff */
[----:B--2---:R-:W-:-:S02]  /*01f0*/  IMAD.MOV R15, RZ, RZ, -R11 ;  /* 0x000000ffff0f7224 */ /* 0x004fc400078e0a0b */
[----:B------:R-:W-:Y:S01]  /*0200*/  IMAD.HI.U32 R8, R9, R3, R8 ;  /* 0x0000000309087227 */ /* 0x000fe200078e0008 */
[----:B------:R-:W-:Y:S02]  /*0210*/  IABS R3, R4 ;  /* 0x0000000400037213 */ /* 0x000fe40000000000 */
[----:B------:R-:W-:Y:S01]  /*0220*/  IABS R9, R7 ;  /* 0x0000000700097213 */ /* 0x000fe20000000000 */
[----:B------:R-:W-:Y:S01]  /*0230*/  IMAD R13, R15, R0, RZ ;  /* 0x000000000f0d7224 */ /* 0x000fe200078e02ff */
[----:B------:R-:W-:Y:S01]  /*0240*/  LOP3.LUT R4, R7, R4, RZ, 0x3c, !PT ;  /* 0x0000000407047212 */ /* 0x000fe200078e3cff */
[----:B------:R-:W-:-:S03]  /*0250*/  IMAD.HI.U32 R8, R8, R3, RZ ;  /* 0x0000000308087227 */ /* 0x000fc600078e00ff */
[----:B------:R-:W-:Y:S01]  /*0260*/  ISETP.GE.AND P0, PT, R4, RZ, PT ;  /* 0x000000ff0400720c */ /* 0x000fe20003f06270 */
[----:B------:R-:W-:Y:S01]  /*0270*/  IMAD.HI.U32 R10, R11, R13, R10 ;  /* 0x0000000d0b0a7227 */ /* 0x000fe200078e000a */
[----:B------:R-:W-:-:S03]  /*0280*/  IABS R11, R6 ;  /* 0x00000006000b7213 */ /* 0x000fc60000000000 */
[----:B------:R-:W-:Y:S02]  /*0290*/  IMAD.MOV R9, RZ, RZ, -R9 ;  /* 0x000000ffff097224 */ /* 0x000fe400078e0a09 */
[----:B------:R-:W-:-:S04]  /*02a0*/  IMAD.HI.U32 R10, R10, R11, RZ ;  /* 0x0000000b0a0a7227 */ /* 0x000fc800078e00ff */
[----:B------:R-:W-:Y:S02]  /*02b0*/  IMAD R3, R8, R9, R3 ;  /* 0x0000000908037224 */ /* 0x000fe400078e0203 */
[----:B------:R-:W-:-:S03]  /*02c0*/  IMAD R9, R10, R12, R11 ;  /* 0x0000000c0a097224 */ /* 0x000fc600078e020b */
[----:B------:R-:W-:Y:S02]  /*02d0*/  ISETP.GT.U32.AND P4, PT, R2, R3, PT ;  /* 0x000000030200720c */ /* 0x000fe40003f84070 */
[----:B------:R-:W-:-:S11]  /*02e0*/  ISETP.GT.U32.AND P5, PT, R0, R9, PT ;  /* 0x000000090000720c */ /* 0x000fd60003fa4070 */
[----:B------:R-:W-:Y:S02]  /*02f0*/  @!P4 IMAD.IADD R3, R3, 0x1, -R2 ;  /* 0x000000010303c824 */ /* 0x000fe400078e0a02 */
[----:B------:R-:W-:Y:S02]  /*0300*/  @!P5 IMAD.IADD R9, R9, 0x1, -R0 ;  /* 0x000000010909d824 */ /* 0x000fe400078e0a00 */
[----:B------:R-:W-:Y:S01]  /*0310*/  @!P4 VIADD R8, R8, 0x1 ;  /* 0x000000010808c836 */ /* 0x000fe20000000000 */
[----:B------:R-:W-:Y:S01]  /*0320*/  ISETP.GE.U32.AND P2, PT, R3, R2, PT ;  /* 0x000000020300720c */ /* 0x000fe20003f46070 */
[----:B------:R-:W-:Y:S01]  /*0330*/  @!P5 VIADD R10, R10, 0x1 ;  /* 0x000000010a0ad836 */ /* 0x000fe20000000000 */
[----:B------:R-:W-:Y:S02]  /*0340*/  ISETP.GE.U32.AND P3, PT, R9, R0, PT ;  /* 0x000000000900720c */ /* 0x000fe40003f66070 */
[----:B------:R-:W-:Y:S02]  /*0350*/  LOP3.LUT R2, R6, R5, RZ, 0x3c, !PT ;  /* 0x0000000506027212 */ /* 0x000fe400078e3cff */
[----:B------:R-:W-:-:S02]  /*0360*/  ISETP.NE.AND P4, PT, R7, RZ, PT ;  /* 0x000000ff0700720c */ /* 0x000fc40003f85270 */
[----:B------:R-:W-:Y:S02]  /*0370*/  ISETP.GE.AND P1, PT, R2, RZ, PT ;  /* 0x000000ff0200720c */ /* 0x000fe40003f26270 */
[----:B------:R-:W-:-:S03]  /*0380*/  LOP3.LUT R3, RZ, R5, RZ, 0x33, !PT ;  /* 0x00000005ff037212 */ /* 0x000fc600078e33ff */
[----:B------:R-:W-:Y:S01]  /*0390*/  @P2 VIADD R8, R8, 0x1 ;  /* 0x0000000108082836 */ /* 0x000fe20000000000 */
[----:B------:R-:W-:Y:S01]  /*03a0*/  ISETP.NE.AND P2, PT, R5, RZ, PT ;  /* 0x000000ff0500720c */ /* 0x000fe20003f45270 */
[----:B------:R-:W-:Y:S02]  /*03b0*/  @P3 VIADD R10, R10, 0x1 ;  /* 0x000000010a0a3836 */ /* 0x000fe40000000000 */
[----:B------:R-:W-:Y:S02]  /*03c0*/  @!P0 IMAD.MOV R8, RZ, RZ, -R8 ;  /* 0x000000ffff088224 */ /* 0x000fe400078e0a08 */
[----:B------:R-:W-:Y:S02]  /*03d0*/  @!P4 LOP3.LUT R8, RZ, R7, RZ, 0x33, !PT ;  /* 0x00000007ff08c212 */ /* 0x000fe400078e33ff */
[----:B------:R-:W-:-:S05]  /*03e0*/  @!P1 IMAD.MOV R10, RZ, RZ, -R10 ;  /* 0x000000ffff0a9224 */ /* 0x000fca00078e0a0a */
[----:B------:R-:W-:-:S04]  /*03f0*/  SEL R15, R3, R10, !P2 ;  /* 0x0000000a030f7207 */ /* 0x000fc80005000000 */
[----:B------:R-:W-:-:S13]  /*0400*/  ISETP.GE.AND P0, PT, R15, R8, PT ;  /* 0x000000080f00720c */ /* 0x000fda0003f06270 */
[----:B------:R-:W-:Y:S05]  /*0410*/  @P0 EXIT ;  /* 0x000000000000094d */ /* 0x000fea0003800000 */
[----:B------:R-:W-:Y:S01]  /*0420*/  ISETP.GE.AND P1, PT, R6, RZ, PT ;  /* 0x000000ff0600720c */ /* 0x000fe20003f26270 */
[----:B------:R-:W-:Y:S01]  /*0430*/  BSSY.RECONVERGENT B0, `(.L_x_121) ;  /* 0x0000015000007945 */ /* 0x000fe20003800200 */
[----:B------:R-:W-:Y:S01]  /*0440*/  ISETP.GT.U32.AND P0, PT, R0, R9, PT ;  /* 0x000000090000720c */ /* 0x000fe20003f04070 */
[----:B------:R-:W-:Y:S01]  /*0450*/  IMAD.IADD R0, R9, 0x1, -R0 ;  /* 0x0000000109007824 */ /* 0x000fe200078e0a00 */
[----:B------:R-:W-:-:S04]  /*0460*/  I2FP.F32.S32 R13, R7 ;  /* 0x00000007000d7245 */ /* 0x000fc80000201400 */
[----:B------:R-:W-:Y:S01]  /*0470*/  SEL R0, R0, R9, !P0 ;  /* 0x0000000900007207 */ /* 0x000fe20004000000 */
[----:B------:R-:W0:Y:S04]  /*0480*/  MUFU.RCP R4, R13 ;  /* 0x0000000d00047308 */ /* 0x000e280000001000 */
[----:B------:R-:W-:-:S05]  /*0490*/  @!P1 IMAD.MOV R0, RZ, RZ, -R0 ;  /* 0x000000ffff009224 */ /* 0x000fca00078e0a00 */
[----:B------:R-:W-:-:S04]  /*04a0*/  SEL R2, R3, R0, !P2 ;  /* 0x0000000003027207 */ /* 0x000fc80005000000 */
[----:B------:R-:W-:Y:S01]  /*04b0*/  I2FP.F32.S32 R0, R2 ;  /* 0x0000000200007245 */ /* 0x000fe20000201400 */
[----:B------:R-:W-:Y:S02]  /*04c0*/  IMAD R7, R7, R15, R2 ;  /* 0x0000000f07077224 */ /* 0x000fe400078e0202 */
[----:B0-----:R-:W-:Y:S02]  /*04d0*/  FFMA R3, -R13, R4, 1 ;  /* 0x3f8000000d037423 */ /* 0x001fe40000000104 */
[----:B------:R-:W-:Y:S02]  /*04e0*/  FMUL R0, R0, -6.2831854820251464844 ;  /* 0xc0c90fdb00007820 */ /* 0x000fe40000400000 */
[----:B------:R-:W-:Y:S02]  /*04f0*/  FFMA R3, R4, R3, R4 ;  /* 0x0000000304037223 */ /* 0x000fe40000000004 */
[----:B------:R-:W0:Y:S02]  /*0500*/  FCHK P0, R0, R13 ;  /* 0x0000000d00007302 */ /* 0x000e240000000000 */
[----:B------:R-:W-:-:S04]  /*0510*/  FFMA R4, R0, R3, RZ ;  /* 0x0000000300047223 */ /* 0x000fc800000000ff */
[----:B------:R-:W-:-:S04]  /*0520*/  FFMA R11, -R13, R4, R0 ;  /* 0x000000040d0b7223 */ /* 0x000fc80000000100 */
[----:B------:R-:W-:Y:S01]  /*0530*/  FFMA R11, R3, R11, R4 ;  /* 0x0000000b030b7223 */ /* 0x000fe20000000004 */
[----:B0-----:R-:W-:Y:S06]  /*0540*/  @!P0 BRA `(.L_x_122) ;  /* 0x00000000000c8947 */ /* 0x001fec0003800000 */
[----:B------:R-:W-:-:S07]  /*0550*/  MOV R2, 0x570 ;  /* 0x0000057000027802 */ /* 0x000fce0000000f00 */
[----:B------:R-:W-:Y:S05]  /*0560*/  CALL.REL.NOINC `($__internal_6_$__cuda_sm3x_div_rn_noftz_f32_slowpath) ;  /* 0x0000000800f07944 */ /* 0x000fea0003c00000 */
[----:B------:R-:W-:-:S07]  /*0570*/  IMAD.MOV.U32 R11, RZ, RZ, R0 ;  /* 0x000000ffff0b7224 */ /* 0x000fce00078e0000 */
.L_x_122:
[----:B------:R-:W-:Y:S05]  /*0580*/  BSYNC.RECONVERGENT B0 ;  /* 0x0000000000007941 */ /* 0x000fea0003800200 */
.L_x_121:
[C---:B------:R-:W-:Y:S01]  /*0590*/  FMUL R0, R11.reuse, 0.63661974668502807617 ;  /* 0x3f22f9830b007820 */ /* 0x040fe20000400000 */
[----:B------:R-:W-:Y:S01]  /*05a0*/  FSETP.GE.AND P0, PT, |R11|, 105615, PT ;  /* 0x47ce47800b00780b */ /* 0x000fe20003f06200 */
[----:B------:R-:W0:Y:S01]  /*05b0*/  LDCU.64 UR8, c[0x0][0x358] ;  /* 0x00006b00ff0877ac */ /* 0x000e220008000a00 */
[----:B------:R-:W-:Y:S03]  /*05c0*/  BSSY.RECONVERGENT B0, `(.L_x_123) ;  /* 0x0000040000007945 */ /* 0x000fe60003800200 */
[----:B------:R-:W1:Y:S02]  /*05d0*/  F2I.NTZ R0, R0 ;  /* 0x0000000000007305 */ /* 0x000e640000203100 */
[----:B-1----:R-:W-:Y:S01]  /*05e0*/  I2FP.F32.S32 R2, R0 ;  /* 0x0000000000027245 */ /* 0x002fe20000201400 */
[----:B------:R-:W-:-:S04]  /*05f0*/  IMAD.MOV.U32 R10, RZ, RZ, R0 ;  /* 0x000000ffff0a7224 */ /* 0x000fc800078e0000 */
[----:B------:R-:W-:-:S04]  /*0600*/  FFMA R3, R2, -1.5707962512969970703, R11 ;  /* 0xbfc90fda02037823 */ /* 0x000fc8000000000b */
[----:B------:R-:W-:-:S04]  /*0610*/  FFMA R3, R2, -7.5497894158615963534e-08, R3 ;  /* 0xb3a2216802037823 */ /* 0x000fc80000000003 */
[----:B------:R-:W-:-:S04]  /*0620*/  FFMA R13, R2, -5.3903029534742383927e-15, R3 ;  /* 0xa7c234c5020d7823 */ /* 0x000fc80000000003 */
[----:B------:R-:W-:Y:S01]  /*0630*/  IMAD.MOV.U32 R2, RZ, RZ, R13 ;  /* 0x000000ffff027224 */ /* 0x000fe200078e000d */
        /* <DEDUP_REMOVED lines=12> */
.L_x_125:
        /* <DEDUP_REMOVED lines=31> */
[----:B------:R-:W-:-:S04]  /*08f0*/  SHF.R.S32.HI R4, RZ, 0x1f, R2 ;  /* 0x0000001fff047819 */ /* 0x000fc80000011402 */
[C---:B------:R-:W-:Y:S02]  /*0900*/  LOP3.LUT R8, R4.reuse, R3, RZ, 0x3c, !PT ;  /* 0x0000000304087212 */ /* 0x040fe400078e3cff */
[----:B------:R-:W-:Y:S02]  /*0910*/  LOP3.LUT R9, R4, R2, RZ, 0x3c, !PT ;  /* 0x0000000204097212 */ /* 0x000fe400078e3cff */
[----:B------:R-:W-:Y:S02]  /*0920*/  SHF.R.U32.HI R3, RZ, 0x1e, R0 ;  /* 0x0000001eff037819 */ /* 0x000fe40000011600 */
[C---:B------:R-:W-:Y:S02]  /*0930*/  LOP3.LUT R4, R2.reuse, R11, RZ, 0x3c, !PT ;  /* 0x0000000b02047212 */ /* 0x040fe400078e3cff */
[----:B------:R-:W1:Y:S01]  /*0940*/  I2F.F64.S64 R8, R8 ;  /* 0x0000000800087312 */ /* 0x000e620000301c00 */
[----:B------:R-:W-:Y:S02]  /*0950*/  LEA.HI R0, R2, R3, RZ, 0x1 ;  /* 0x0000000302007211 */ /* 0x000fe400078f08ff */
[----:B------:R-:W-:-:S03]  /*0960*/  ISETP.GE.AND P1, PT, R4, RZ, PT ;  /* 0x000000ff0400720c */ /* 0x000fc60003f26270 */
[----:B------:R-:W-:-:S04]  /*0970*/  IMAD.MOV R2, RZ, RZ, -R0 ;  /* 0x000000ffff027224 */ /* 0x000fc800078e0a00 */
[----:B------:R-:W-:Y:S01]  /*0980*/  @!P0 IMAD.MOV.U32 R0, RZ, RZ, R2 ;  /* 0x000000ffff008224 */ /* 0x000fe200078e0002 */
[----:B-1----:R-:W-:-:S10]  /*0990*/  DMUL R14, R8, UR4 ;  /* 0x00000004080e7c28 */ /* 0x002fd40008000000 */
[----:B------:R-:W1:Y:S02]  /*09a0*/  F2F.F32.F64 R14, R14 ;  /* 0x0000000e000e7310 */ /* 0x000e640000301000 */
[----:B01----:R-:W-:-:S07]  /*09b0*/  FSEL R2, -R14, R14, !P1 ;  /* 0x0000000e0e027208 */ /* 0x003fce0004800100 */
.L_x_124:
[----:B------:R-:W-:Y:S05]  /*09c0*/  BSYNC.RECONVERGENT B0 ;  /* 0x0000000000007941 */ /* 0x000fea0003800200 */
.L_x_123:
[----:B------:R-:W-:Y:S01]  /*09d0*/  MOV R14, 0x37cbac00 ;  /* 0x37cbac00000e7802 */ /* 0x000fe20000000f00 */
[----:B------:R-:W-:Y:S01]  /*09e0*/  FMUL R3, R2, R2 ;  /* 0x0000000202037220 */ /* 0x000fe20000400000 */
[C---:B------:R-:W-:Y:S01]  /*09f0*/  LOP3.LUT R6, R0.reuse, 0x1, RZ, 0xc0, !PT ;  /* 0x0000000100067812 */ /* 0x040fe200078ec0ff */
[----:B------:R-:W-:Y:S01]  /*0a00*/  VIADD R0, R0, 0x1 ;  /* 0x0000000100007836 */ /* 0x000fe20000000000 */
[----:B------:R-:W-:Y:S01]  /*0a10*/  BSSY.RECONVERGENT B0, `(.L_x_126) ;  /* 0x0000048000007945 */ /* 0x000fe20003800200 */
[----:B------:R-:W-:Y:S01]  /*0a20*/  FFMA R4, R3, R14, -0.0013887860113754868507 ;  /* 0xbab607ed03047423 */ /* 0x000fe2000000000e */
[----:B------:R-:W-:Y:S01]  /*0a30*/  ISETP.NE.U32.AND P0, PT, R6, 0x1, PT ;  /* 0x000000010600780c */ /* 0x000fe20003f05070 */
[----:B------:R-:W-:Y:S01]  /*0a40*/  IMAD.MOV.U32 R6, RZ, RZ, 0x3c0885e4 ;  /* 0x3c0885e4ff067424 */ /* 0x000fe200078e00ff */
[----:B------:R-:W-:Y:S01]  /*0a50*/  LOP3.LUT P1, RZ, R0, 0x2, RZ, 0xc0, !PT ;  /* 0x0000000200ff7812 */ /* 0x000fe2000782c0ff */
[----:B------:R-:W-:Y:S01]  /*0a60*/  IMAD.MOV.U32 R15, RZ, RZ, 0x3e2aaaa8 ;  /* 0x3e2aaaa8ff0f7424 */ /* 0x000fe200078e00ff */
[----:B------:R-:W-:-:S02]  /*0a70*/  FSEL R4, R4, -0.00019574658654164522886, P0 ;  /* 0xb94d415304047808 */ /* 0x000fc40000000000 */
[----:B------:R-:W-:Y:S02]  /*0a80*/  FSEL R6, R6, 0.041666727513074874878, !P0 ;  /* 0x3d2aaabb06067808 */ /* 0x000fe40004000000 */
[----:B------:R-:W-:Y:S02]  /*0a90*/  FSEL R0, R2, 1, !P0 ;  /* 0x3f80000002007808 */ /* 0x000fe40004000000 */
[----:B------:R-:W-:Y:S01]  /*0aa0*/  FSEL R15, -R15, -0.4999999701976776123, !P0 ;  /* 0xbeffffff0f0f7808 */ /* 0x000fe20004000100 */
[----:B------:R-:W-:Y:S01]  /*0ab0*/  FFMA R4, R3, R4, R6 ;  /* 0x0000000403047223 */ /* 0x000fe20000000006 */
[----:B------:R-:W-:Y:S01]  /*0ac0*/  FSETP.GE.AND P0, PT, |R11|, 105615, PT ;  /* 0x47ce47800b00780b */ /* 0x000fe20003f06200 */
[C---:B------:R-:W-:Y:S02]  /*0ad0*/  FFMA R9, R3.reuse, R0, RZ ;  /* 0x0000000003097223 */ /* 0x040fe400000000ff */
[----:B------:R-:W-:-:S04]  /*0ae0*/  FFMA R4, R3, R4, R15 ;  /* 0x0000000403047223 */ /* 0x000fc8000000000f */
[----:B------:R-:W-:-:S04]  /*0af0*/  FFMA R12, R9, R4, R0 ;  /* 0x00000004090c7223 */ /* 0x000fc80000000000 */
[----:B------:R-:W-:Y:S02]  /*0b00*/  @P1 FADD R12, RZ, -R12 ;  /* 0x8000000cff0c1221 */ /* 0x000fe40000000000 */
[----:B------:R-:W-:Y:S05]  /*0b10*/  @!P0 BRA `(.L_x_127) ;  /* 0x0000000000dc8947 */ /* 0x000fea0003800000 */
        /* <DEDUP_REMOVED lines=11> */
.L_x_128:
        /* <DEDUP_REMOVED lines=25> */
[----:B------:R-:W-:Y:S01]  /*0d60*/  UMOV UR5, 0x3bf921fb ;  /* 0x3bf921fb00057882 */ /* 0x000fe20000000000 */
[----:B------:R-:W-:-:S02]  /*0d70*/  ISETP.GE.AND P1, PT, R11, RZ, PT ;  /* 0x000000ff0b00720c */ /* 0x000fc40003f26270 */
[-C--:B--2---:R-:W-:Y:S02]  /*0d80*/  @P0 SHF.L.W.U32.HI R0, R3, R4.reuse, R0 ;  /* 0x0000000403000219 */ /* 0x084fe40000010e00 */
[----:B---3--:R-:W-:-:S04]  /*0d90*/  @P0 SHF.L.W.U32.HI R3, R2, R4, R3 ;  /* 0x0000000402030219 */ /* 0x008fc80000010e03 */
        /* <DEDUP_REMOVED lines=15> */
.L_x_127:
[----:B------:R-:W-:Y:S05]  /*0e90*/  BSYNC.RECONVERGENT B0 ;  /* 0x0000000000007941 */ /* 0x000fea0003800200 */
.L_x_126:
[----:B------:R-:W0:Y:S08]  /*0ea0*/  LDC R0, c[0x0][0x390] ;  /* 0x0000e400ff007b82 */ /* 0x000e300000000800 */
[----:B------:R-:W1:Y:S08]  /*0eb0*/  LDC.64 R2, c[0x0][0x388] ;  /* 0x0000e200ff027b82 */ /* 0x000e700000000a00 */
[----:B------:R-:W2:Y:S01]  /*0ec0*/  LDC.64 R8, c[0x0][0x380] ;  /* 0x0000e000ff087b82 */ /* 0x000ea20000000a00 */
[----:B0-----:R-:W-:-:S04]  /*0ed0*/  IMAD R7, R0, UR6, R7 ;  /* 0x0000000600077c24 */ /* 0x001fc8000f8e0207 */
[----:B-1----:R-:W-:-:S05]  /*0ee0*/  IMAD.WIDE R2, R7, 0x4, R2 ;  /* 0x0000000407027825 */ /* 0x002fca00078e0202 */
[----:B------:R-:W3:Y:S01]  /*0ef0*/  LDG.E R11, desc[UR8][R2.64] ;  /* 0x00000008020b7981 */ /* 0x000ee2000c1e1900 */
[----:B--2---:R-:W-:-:S04]  /*0f00*/  IMAD.WIDE R6, R7, 0x4, R8 ;  /* 0x0000000407067825 */ /* 0x004fc800078e0208 */
[C---:B------:R-:W-:Y:S01]  /*0f10*/  IMAD.WIDE R8, R5.reuse, 0x4, R2 ;  /* 0x0000000405087825 */ /* 0x040fe200078e0202 */
[----:B------:R-:W2:Y:S03]  /*0f20*/  LDG.E R15, desc[UR8][R6.64] ;  /* 0x00000008060f7981 */ /* 0x000ea6000c1e1900 */
[----:B------:R-:W-:Y:S01]  /*0f30*/  IMAD.WIDE R4, R5, 0x4, R6 ;  /* 0x0000000405047825 */ /* 0x000fe200078e0206 */
[----:B------:R-:W4:Y:S04]  /*0f40*/  LDG.E R17, desc[UR8][R8.64] ;  /* 0x0000000808117981 */ /* 0x000f28000c1e1900 */
[----:B------:R-:W5:Y:S01]  /*0f50*/  LDG.E R19, desc[UR8][R4.64] ;  /* 0x0000000804137981 */ /* 0x000f62000c1e1900 */
[----:B------:R-:W-:Y:S01]  /*0f60*/  LOP3.LUT R0, R10, 0x1, RZ, 0xc0, !PT ;  /* 0x000000010a007812 */ /* 0x000fe200078ec0ff */
[----:B------:R-:W-:-:S03]  /*0f70*/  FMUL R21, R13, R13 ;  /* 0x0000000d0d157220 */ /* 0x000fc60000400000 */
[----:B------:R-:W-:Y:S01]  /*0f80*/  ISETP.NE.U32.AND P0, PT, R0, 0x1, PT ;  /* 0x000000010000780c */ /* 0x000fe20003f05070 */
[----:B------:R-:W-:Y:S01]  /*0f90*/  FFMA R14, R21, R14, -0.0013887860113754868507 ;  /* 0xbab607ed150e7423 */ /* 0x000fe2000000000e */
[----:B------:R-:W-:Y:S02]  /*0fa0*/  IMAD.MOV.U32 R0, RZ, RZ, 0x3d2aaabb ;  /* 0x3d2aaabbff007424 */ /* 0x000fe400078e00ff */
[----:B------:R-:W-:Y:S02]  /*0fb0*/  IMAD.MOV.U32 R23, RZ, RZ, 0x3effffff ;  /* 0x3effffffff177424 */ /* 0x000fe400078e00ff */
[----:B------:R-:W-:Y:S02]  /*0fc0*/  FSEL R14, R14, -0.00019574658654164522886, !P0 ;  /* 0xb94d41530e0e7808 */ /* 0x000fe40004000000 */
[----:B------:R-:W-:Y:S02]  /*0fd0*/  FSEL R0, R0, 0.0083327032625675201416, !P0 ;  /* 0x3c0885e400007808 */ /* 0x000fe40004000000 */
[----:B------:R-:W-:-:S02]  /*0fe0*/  FSEL R23, -R23, -0.16666662693023681641, !P0 ;  /* 0xbe2aaaa817177808 */ /* 0x000fc40004000100 */
[----:B------:R-:W-:Y:S01]  /*0ff0*/  LOP3.LUT P1, RZ, R10, 0x2, RZ, 0xc0, !PT ;  /* 0x000000020aff7812 */ /* 0x000fe2000782c0ff */
[----:B------:R-:W-:Y:S01]  /*1000*/  FFMA R14, R21, R14, R0 ;  /* 0x0000000e150e7223 */ /* 0x000fe20000000000 */
[----:B------:R-:W-:-:S03]  /*1010*/  FSEL R0, R13, 1, P0 ;  /* 0x3f8000000d007808 */ /* 0x000fc60000000000 */
[C---:B------:R-:W-:Y:S02]  /*1020*/  FFMA R14, R21.reuse, R14, R23 ;  /* 0x0000000e150e7223 */ /* 0x040fe40000000017 */
[----:B------:R-:W-:-:S04]  /*1030*/  FFMA R21, R21, R0, RZ ;  /* 0x0000000015157223 */ /* 0x000fc800000000ff */
[----:B------:R-:W-:-:S04]  /*1040*/  FFMA R0, R21, R14, R0 ;  /* 0x0000000e15007223 */ /* 0x000fc80000000000 */
[----:B------:R-:W-:-:S04]  /*1050*/  @P1 FADD R0, RZ, -R0 ;  /* 0x80000000ff001221 */ /* 0x000fc80000000000 */
[C---:B----4-:R-:W-:Y:S01]  /*1060*/  FMUL R13, R0.reuse, R17 ;  /* 0x00000011000d7220 */ /* 0x050fe20000400000 */
[----:B-----5:R-:W-:-:S03]  /*1070*/  FMUL R10, R0, R19 ;  /* 0x00000013000a7220 */ /* 0x020fc60000400000 */
[C---:B------:R-:W-:Y:S01]  /*1080*/  FFMA R0, R12.reuse, R19, -R13 ;  /* 0x000000130c007223 */ /* 0x040fe2000000080d */
[----:B------:R-:W-:-:S03]  /*1090*/  FFMA R10, R12, R17, R10 ;  /* 0x000000110c0a7223 */ /* 0x000fc6000000000a */
[C-C-:B--2---:R-:W-:Y:S01]  /*10a0*/  FADD R13, R15.reuse, R0.reuse ;  /* 0x000000000f0d7221 */ /* 0x144fe20000000000 */
[----:B------:R-:W-:Y:S01]  /*10b0*/  FADD R15, R15, -R0 ;  /* 0x800000000f0f7221 */ /* 0x000fe20000000000 */
[C-C-:B---3--:R-:W-:Y:S01]  /*10c0*/  FADD R17, R11.reuse, R10.reuse ;  /* 0x0000000a0b117221 */ /* 0x148fe20000000000 */
[----:B------:R-:W-:Y:S02]  /*10d0*/  FADD R11, R11, -R10 ;  /* 0x8000000a0b0b7221 */ /* 0x000fe40000000000 */
[----:B------:R-:W-:Y:S04]  /*10e0*/  STG.E desc[UR8][R6.64], R13 ;  /* 0x0000000d06007986 */ /* 0x000fe8000c101908 */
[----:B------:R-:W-:Y:S04]  /*10f0*/  STG.E desc[UR8][R2.64], R17 ;  /* 0x0000001102007986 */ /* 0x000fe8000c101908 */
[----:B------:R-:W-:Y:S04]  /*1100*/  STG.E desc[UR8][R4.64], R15 ;  /* 0x0000000f04007986 */ /* 0x000fe8000c101908 */
[----:B------:R-:W-:Y:S01]  /*1110*/  STG.E desc[UR8][R8.64], R11 ;  /* 0x0000000b08007986 */ /* 0x000fe2000c101908 */
[----:B------:R-:W-:Y:S05]  /*1120*/  EXIT ;  /* 0x000000000000794d */ /* 0x000fea0003800000 */
        .weak           $__internal_6_$__cuda_sm3x_div_rn_noftz_f32_slowpath
        .type           $__internal_6_$__cuda_sm3x_div_rn_noftz_f32_slowpath,@function
        .size           $__internal_6_$__cuda_sm3x_div_rn_noftz_f32_slowpath,(.L_x_284 - $__internal_6_$__cuda_sm3x_div_rn_noftz_f32_slowpath)
$__internal_6_$__cuda_sm3x_div_rn_noftz_f32_slowpath:
[----:B------:R-:W-:Y:S01]  /*1130*/  SHF.R.U32.HI R4, RZ, 0x17, R13 ;  /* 0x00000017ff047819 */ /* 0x000fe2000001160d */
[----:B------:R-:W-:Y:S01]  /*1140*/  BSSY.RECONVERGENT B1, `(.L_x_129) ;  /* 0x0000064000017945 */ /* 0x000fe20003800200 */
[--C-:B------:R-:W-:Y:S01]  /*1150*/  SHF.R.U32.HI R3, RZ, 0x17, R0.reuse ;  /* 0x00000017ff037819 */ /* 0x100fe20000011600 */
[----:B------:R-:W-:Y:S01]  /*1160*/  IMAD.MOV.U32 R6, RZ, RZ, R0 ;  /* 0x000000ffff067224 */ /* 0x000fe200078e0000 */
[----:B------:R-:W-:Y:S02]  /*1170*/  LOP3.LUT R4, R4, 0xff, RZ, 0xc0, !PT ;  /* 0x000000ff04047812 */ /* 0x000fe400078ec0ff */
[----:B------:R-:W-:-:S03]  /*1180*/  LOP3.LUT R10, R3, 0xff, RZ, 0xc0, !PT ;  /* 0x000000ff030a7812 */ /* 0x000fc600078ec0ff */
[----:B------:R-:W-:Y:S01]  /*1190*/  VIADD R9, R4, 0xffffffff ;  /* 0xffffffff04097836 */ /* 0x000fe20000000000 */
[----:B------:R-:W-:-:S04]  /*11a0*/  IADD3 R11, PT, PT, R10, -0x1, RZ ;  /* 0xffffffff0a0b7810 */ /* 0x000fc80007ffe0ff */
[----:B------:R-:W-:-:S04]  /*11b0*/  ISETP.GT.U32.AND P0, PT, R9, 0xfd, PT ;  /* 0x000000fd0900780c */ /* 0x000fc80003f04070 */
[----:B------:R-:W-:-:S13]  /*11c0*/  ISETP.GT.U32.OR P0, PT, R11, 0xfd, P0 ;  /* 0x000000fd0b00780c */ /* 0x000fda0000704470 */
[----:B------:R-:W-:Y:S01]  /*11d0*/  @!P0 IMAD.MOV.U32 R8, RZ, RZ, RZ ;  /* 0x000000ffff088224 */ /* 0x000fe200078e00ff */
[----:B------:R-:W-:Y:S06]  /*11e0*/  @!P0 BRA `(.L_x_130) ;  /* 0x0000000000608947 */ /* 0x000fec0003800000 */
[----:B------:R-:W-:Y:S01]  /*11f0*/  FSETP.GTU.FTZ.AND P0, PT, |R0|, +INF , PT ;  /* 0x7f8000000000780b */ /* 0x000fe20003f1c200 */
[----:B------:R-:W-:Y:S01]  /*1200*/  IMAD.MOV.U32 R3, RZ, RZ, R13 ;  /* 0x000000ffff037224 */ /* 0x000fe200078e000d */
        /* <DEDUP_REMOVED lines=22> */
.L_x_130:
[----:B------:R-:W-:Y:S01]  /*1370*/  LEA R0, R4, 0xc0800000, 0x17 ;  /* 0xc080000004007811 */ /* 0x000fe200078eb8ff */
[----:B------:R-:W-:Y:S01]  /*1380*/  VIADD R3, R10, 0xffffff81 ;  /* 0xffffff810a037836 */ /* 0x000fe20000000000 */
[----:B------:R-:W-:Y:S03]  /*1390*/  BSSY.RECONVERGENT B2, `(.L_x_135) ;  /* 0x0000035000027945 */ /* 0x000fe60003800200 */
[----:B------:R-:W-:Y:S02]  /*13a0*/  IMAD.IADD R13, R13, 0x1, -R0 ;  /* 0x000000010d0d7824 */ /* 0x000fe400078e0a00 */
[----:B------:R-:W-:Y:S02]  /*13b0*/  IMAD R0, R3, -0x800000, R6 ;  /* 0xff80000003007824 */ /* 0x000fe400078e0206 */
[----:B------:R-:W0:Y:S01]  /*13c0*/  MUFU.RCP R9, R13 ;  /* 0x0000000d00097308 */ /* 0x000e220000001000 */
[----:B------:R-:W-:-:S04]  /*13d0*/  FADD.FTZ R11, -R13, -RZ ;  /* 0x800000ff0d0b7221 */ /* 0x000fc80000010100 */
[----:B0-----:R-:W-:-:S04]  /*13e0*/  FFMA R10, R9, R11, 1 ;  /* 0x3f800000090a7423 */ /* 0x001fc8000000000b */
[----:B------:R-:W-:-:S04]  /*13f0*/  FFMA R15, R9, R10, R9 ;  /* 0x0000000a090f7223 */ /* 0x000fc80000000009 */
[----:B------:R-:W-:-:S04]  /*1400*/  FFMA R6, R0, R15, RZ ;  /* 0x0000000f00067223 */ /* 0x000fc800000000ff */
[----:B------:R-:W-:-:S04]  /*1410*/  FFMA R9, R11, R6, R0 ;  /* 0x000000060b097223 */ /* 0x000fc80000000000 */
[----:B------:R-:W-:Y:S01]  /*1420*/  FFMA R10, R15, R9, R6 ;  /* 0x000000090f0a7223 */ /* 0x000fe20000000006 */
[----:B------:R-:W-:-:S03]  /*1430*/  IADD3 R9, PT, PT, R3, 0x7f, -R4 ;  /* 0x0000007f03097810 */ /* 0x000fc60007ffe804 */
[----:B------:R-:W-:Y:S02]  /*1440*/  FFMA R11, R11, R10, R0 ;  /* 0x0000000a0b0b7223 */ /* 0x000fe40000000000 */
[----:B------:R-:W-:Y:S02]  /*1450*/  IMAD.IADD R9, R9, 0x1, R8 ;  /* 0x0000000109097824 */ /* 0x000fe400078e0208 */
        /* <DEDUP_REMOVED lines=20> */
[----:B------:R-:W-:Y:S01]  /*15a0*/  ISETP.NE.AND P1, PT, R8, RZ, PT ;  /* 0x000000ff0800720c */ /* 0x000fe20003f25270 */
[----:B------:R-:W-:Y:S01]  /*15b0*/  IMAD.MOV R8, RZ, RZ, -R8 ;  /* 0x000000ffff087224 */ /* 0x000fe200078e0a08 */
[----:B------:R-:W-:-:S02]  /*15c0*/  LOP3.LUT R6, R6, 0x800000, RZ, 0xfc, !PT ;  /* 0x0080000006067812 */ /* 0x000fc400078efcff */
[----:B------:R-:W-:Y:S02]  /*15d0*/  FSETP.NEU.FTZ.AND P0, PT, R3, R4, PT ;  /* 0x000000040300720b */ /* 0x000fe40003f1d000 */
[----:B------:R-:W-:Y:S02]  /*15e0*/  SHF.L.U32 R9, R6, R9, RZ ;  /* 0x0000000906097219 */ /* 0x000fe400000006ff */
[----:B------:R-:W-:Y:S02]  /*15f0*/  SEL R3, R8, RZ, P2 ;  /* 0x000000ff08037207 */ /* 0x000fe40001000000 */
[----:B------:R-:W-:Y:S02]  /*1600*/  ISETP.NE.AND P1, PT, R9, RZ, P1 ;  /* 0x000000ff0900720c */ /* 0x000fe40000f25270 */
[----:B------:R-:W-:Y:S02]  /*1610*/  SHF.R.U32.HI R3, RZ, R3, R6 ;  /* 0x00000003ff037219 */ /* 0x000fe40000011606 */
[----:B------:R-:W-:-:S02]  /*1620*/  PLOP3.LUT P0, PT, P0, P1, PT, 0xf8, 0x8f ;  /* 0x00000000008f781c */ /* 0x000fc40000703f70 */
[----:B------:R-:W-:Y:S02]  /*1630*/  SHF.R.U32.HI R9, RZ, 0x1, R3 ;  /* 0x00000001ff097819 */ /* 0x000fe40000011603 */
[----:B------:R-:W-:-:S04]  /*1640*/  SEL R4, RZ, 0x1, !P0 ;  /* 0x00000001ff047807 */ /* 0x000fc80004000000 */
[----:B------:R-:W-:-:S04]  /*1650*/  LOP3.LUT R4, R4, 0x1, R9, 0xf8, !PT ;  /* 0x0000000104047812 */ /* 0x000fc800078ef809 */
[----:B------:R-:W-:-:S05]  /*1660*/  LOP3.LUT R4, R4, R3, RZ, 0xc0, !PT ;  /* 0x0000000304047212 */ /* 0x000fca00078ec0ff */
[----:B------:R-:W-:-:S05]  /*1670*/  IMAD.IADD R9, R9, 0x1, R4 ;  /* 0x0000000109097824 */ /* 0x000fca00078e0204 */
[----:B------:R-:W-:Y:S01]  /*1680*/  LOP3.LUT R0, R9, R0, RZ, 0xfc, !PT ;  /* 0x0000000009007212 */ /* 0x000fe200078efcff */
[----:B------:R-:W-:Y:S06]  /*1690*/  BRA `(.L_x_138) ;  /* 0x0000000000107947 */ /* 0x000fec0003800000 */
.L_x_137:
[----:B------:R-:W-:-:S04]  /*16a0*/  LOP3.LUT R0, R0, 0x80000000, RZ, 0xc0, !PT ;  /* 0x8000000000007812 */ /* 0x000fc800078ec0ff */
[----:B------:R-:W-:Y:S01]  /*16b0*/  LOP3.LUT R0, R0, 0x7f800000, RZ, 0xfc, !PT ;  /* 0x7f80000000007812 */ /* 0x000fe200078efcff */
[----:B------:R-:W-:Y:S06]  /*16c0*/  BRA `(.L_x_138) ;  /* 0x0000000000047947 */ /* 0x000fec0003800000 */
.L_x_136:
[----:B------:R-:W-:-:S07]  /*16d0*/  IMAD R0, R9, 0x800000, R0 ;  /* 0x0080000009007824 */ /* 0x000fce00078e0200 */
.L_x_138:
[----:B------:R-:W-:Y:S05]  /*16e0*/  BSYNC.RECONVERGENT B2 ;  /* 0x0000000000027941 */ /* 0x000fea0003800200 */
.L_x_135:
[----:B------:R-:W-:Y:S05]  /*16f0*/  BRA `(.L_x_139) ;  /* 0x0000000000207947 */ /* 0x000fea0003800000 */
.L_x_134:
[----:B------:R-:W-:-:S04]  /*1700*/  LOP3.LUT R0, R13, 0x80000000, R6, 0x48, !PT ;  /* 0x800000000d007812 */ /* 0x000fc800078e4806 */
[----:B------:R-:W-:Y:S01]  /*1710*/  LOP3.LUT R0, R0, 0x7f800000, RZ, 0xfc, !PT ;  /* 0x7f80000000007812 */ /* 0x000fe200078efcff */
[----:B------:R-:W-:Y:S06]  /*1720*/  BRA `(.L_x_139) ;  /* 0x0000000000147947 */ /* 0x000fec0003800000 */
.L_x_133:
[----:B------:R-:W-:Y:S01]  /*1730*/  LOP3.LUT R0, R13, 0x80000000, R6, 0x48, !PT ;  /* 0x800000000d007812 */ /* 0x000fe200078e4806 */
[----:B------:R-:W-:Y:S06]  /*1740*/  BRA `(.L_x_139) ;  /* 0x00000000000c7947 */ /* 0x000fec0003800000 */
.L_x_132:
[----:B------:R-:W0:Y:S01]  /*1750*/  MUFU.RSQ R0, -QNAN ;  /* 0xffc0000000007908 */ /* 0x000e220000001400 */
[----:B------:R-:W-:Y:S05]  /*1760*/  BRA `(.L_x_139) ;  /* 0x0000000000047947 */ /* 0x000fea0003800000 */
.L_x_131:
[----:B------:R-:W-:-:S07]  /*1770*/  FADD.FTZ R0, R0, R3 ;  /* 0x0000000300007221 */ /* 0x000fce0000010000 */
.L_x_139:
[----:B------:R-:W-:Y:S05]  /*1780*/  BSYNC.RECONVERGENT B1 ;  /* 0x0000000000017941 */ /* 0x000fea0003800200 */
.L_x_129:
[----:B------:R-:W-:-:S04]  /*1790*/  IMAD.MOV.U32 R3, RZ, RZ, 0x0 ;  /* 0x00000000ff037424 */ /* 0x000fc800078e00ff */
[----:B0-----:R-:W-:Y:S05]  /*17a0*/  RET.REL.NODEC R2 `(_ZN8pygpukit3ops5audio20fft_butterfly_kernelEPfS2_iii) ;  /* 0xffffffe802147950 */ /* 0x001fea0003c3ffff */
.L_x_140:
        /* <DEDUP_REMOVED lines=13> */
.L_x_284:


//--------------------- .text._ZN8pygpukit3ops5audio22fft_bit_reverse_kernelEPKfS3_PfS4_iii --------------------------
	.section	.text._ZN8pygpukit3ops5audio22fft_bit_reverse_kernelEPKfS3_PfS4_iii,"ax",@progbits
	.align	128
        .global         _ZN8pygpukit3ops5audio22fft_bit_reverse_kernelEPKfS3_PfS4_iii
        .type           _ZN8pygpukit3ops5audio22fft_bit_reverse_kernelEPKfS3_PfS4_iii,@function
        .size           _ZN8pygpukit3ops5audio22fft_bit_reverse_kernelEPKfS3_PfS4_iii,(.L_x_304 - _ZN8pygpukit3ops5audio22fft_bit_reverse_kernelEPKfS3_PfS4_iii)
        .other          _ZN8pygpukit3ops5audio22fft_bit_reverse_kernelEPKfS3_PfS4_iii,@"STO_CUDA_ENTRY STV_DEFAULT"
_ZN8pygpukit3ops5audio22fft_bit_reverse_kernelEPKfS3_PfS4_iii:
.text._ZN8pygpukit3ops5audio22fft_bit_reverse_kernelEPKfS3_PfS4_iii:
        /* <DEDUP_REMOVED lines=11> */
[----:B------:R-:W0:Y:S01]  /*00b0*/  LDCU UR5, c[0x0][0x3a4] ;  /* 0x00007480ff0577ac */ /* 0x000e220008000800 */
[----:B------:R-:W-:Y:S01]  /*00c0*/  IMAD.MOV.U32 R5, RZ, RZ, RZ ;  /* 0x000000ffff057224 */ /* 0x000fe200078e00ff */
[----:B------:R-:W1:Y:S01]  /*00d0*/  LDCU.64 UR8, c[0x0][0x358] ;  /* 0x00006b00ff0877ac */ /* 0x000e620008000a00 */
[----:B0-----:R-:W-:-:S09]  /*00e0*/  UISETP.GE.AND UP0, UPT, UR5, 0x1, UPT ;  /* 0x000000010500788c */ /* 0x001fd2000bf06270 */
[----:B-1----:R-:W-:Y:S05]  /*00f0*/  BRA.U !UP0, `(.L_x_141) ;  /* 0x0000000508cc7547 */ /* 0x002fea000b800000 */
[----:B------:R-:W-:Y:S01]  /*0100*/  UISETP.GE.U32.AND UP0, UPT, UR5, 0x4, UPT ;  /* 0x000000040500788c */ /* 0x000fe2000bf06070 */
[----:B------:R-:W-:Y:S01]  /*0110*/  IMAD.MOV.U32 R5, RZ, RZ, RZ ;  /* 0x000000ffff057224 */ /* 0x000fe200078e00ff */
[----:B------:R-:W-:Y:S01]  /*0120*/  ULOP3.LUT UR4, UR5, 0x3, URZ, 0xc0, !UPT ;  /* 0x0000000305047892 */ /* 0x000fe2000f8ec0ff */
[----:B------:R-:W-:-:S06]  /*0130*/  IMAD.MOV.U32 R2, RZ, RZ, R3 ;  /* 0x000000ffff027224 */ /* 0x000fcc00078e0003 */
[----:B------:R-:W-:Y:S05]  /*0140*/  BRA.U !UP0, `(.L_x_142) ;  /* 0x0000000508947547 */ /* 0x000fea000b800000 */
[----:B------:R-:W-:Y:S01]  /*0150*/  ULOP3.LUT UR5, UR5, 0x7ffffffc, URZ, 0xc0, !UPT ;  /* 0x7ffffffc05057892 */ /* 0x000fe2000f8ec0ff */
[----:B------:R-:W-:Y:S02]  /*0160*/  IMAD.MOV.U32 R5, RZ, RZ, RZ ;  /* 0x000000ffff057224 */ /* 0x000fe400078e00ff */
[----:B------:R-:W-:Y:S01]  /*0170*/  IMAD.MOV.U32 R2, RZ, RZ, R3 ;  /* 0x000000ffff027224 */ /* 0x000fe200078e0003 */
        /* <DEDUP_REMOVED lines=8> */
.L_x_145:
[----:B------:R-:W-:Y:S01]  /*0200*/  IMAD.SHL.U32 R4, R2, 0x4, RZ ;  /* 0x0000000402047824 */ /* 0x000fe200078e00ff */
[--C-:B------:R-:W-:Y:S01]  /*0210*/  SHF.R.U32.HI R6, RZ, 0x2, R2.reuse ;  /* 0x00000002ff067819 */ /* 0x100fe20000011602 */
[----:B------:R-:W-:Y:S01]  /*0220*/  UIADD3 UR5, UPT, UPT, UR5, 0x10, URZ ;  /* 0x0000001005057890 */ /* 0x000fe2000fffe0ff */
[----:B------:R-:W-:Y:S02]  /*0230*/  SHF.R.S32.HI R8, RZ, 0x4, R2 ;  /* 0x00000004ff087819 */ /* 0x000fe40000011402 */
[----:B------:R-:W-:Y:S01]  /*0240*/  LOP3.LUT R4, R4, 0x4, RZ, 0xc0, !PT ;  /* 0x0000000404047812 */ /* 0x000fe200078ec0ff */
[----:B------:R-:W-:Y:S01]  /*0250*/  UISETP.GE.AND UP1, UPT, UR5, -0xc, UPT ;  /* 0xfffffff40500788c */ /* 0x000fe2000bf26270 */
[----:B------:R-:W-:Y:S01]  /*0260*/  LOP3.LUT R7, R2, 0x2, RZ, 0xc0, !PT ;  /* 0x0000000202077812 */ /* 0x000fe200078ec0ff */
[----:B------:R-:W-:Y:S01]  /*0270*/  IMAD.SHL.U32 R9, R8, 0x4, RZ ;  /* 0x0000000408097824 */ /* 0x000fe200078e00ff */
[----:B------:R-:W-:Y:S01]  /*0280*/  LOP3.LUT R6, R6, 0x1, RZ, 0xc0, !PT ;  /* 0x0000000106067812 */ /* 0x000fe200078ec0ff */
[----:B------:R-:W-:Y:S01]  /*0290*/  IMAD R4, R5, 0x8, R4 ;  /* 0x0000000805047824 */ /* 0x000fe200078e0204 */
[----:B------:R-:W-:-:S02]  /*02a0*/  SHF.R.U32.HI R5, RZ, 0x3, R2 ;  /* 0x00000003ff057819 */ /* 0x000fc40000011602 */
[----:B------:R-:W-:Y:S02]  /*02b0*/  LOP3.LUT R9, R9, 0x4, RZ, 0xc0, !PT ;  /* 0x0000000409097812 */ /* 0x000fe400078ec0ff */
[----:B------:R-:W-:Y:S02]  /*02c0*/  LOP3.LUT R5, R5, 0x1, RZ, 0xc0, !PT ;  /* 0x0000000105057812 */ /* 0x000fe400078ec0ff */
[----:B------:R-:W-:Y:S02]  /*02d0*/  IADD3 R4, PT, PT, R6, R7, R4 ;  /* 0x0000000706047210 */ /* 0x000fe40007ffe004 */
[----:B------:R-:W-:Y:S02]  /*02e0*/  SHF.R.S32.HI R6, RZ, 0x8, R2 ;  /* 0x00000008ff067819 */ /* 0x000fe40000011402 */
[----:B------:R-:W-:Y:S01]  /*02f0*/  LOP3.LUT R7, R8, 0x2, RZ, 0xc0, !PT ;  /* 0x0000000208077812 */ /* 0x000fe200078ec0ff */
[----:B------:R-:W-:Y:S01]  /*0300*/  IMAD R4, R4, 0x2, R5 ;  /* 0x0000000204047824 */ /* 0x000fe200078e0205 */
[--C-:B------:R-:W-:Y:S01]  /*0310*/  SHF.R.U32.HI R5, RZ, 0x2, R8.reuse ;  /* 0x00000002ff057819 */ /* 0x100fe20000011608 */
[----:B------:R-:W-:Y:S01]  /*0320*/  IMAD.SHL.U32 R10, R6, 0x4, RZ ;  /* 0x00000004060a7824 */ /* 0x000fe200078e00ff */
[----:B------:R-:W-:Y:S01]  /*0330*/  SHF.R.U32.HI R8, RZ, 0x3, R8 ;  /* 0x00000003ff087819 */ /* 0x000fe20000011608 */
[----:B------:R-:W-:Y:S01]  /*0340*/  IMAD R4, R4, 0x8, R9 ;  /* 0x0000000804047824 */ /* 0x000fe200078e0209 */
[----:B------:R-:W-:-:S02]  /*0350*/  LOP3.LUT R5, R5, 0x1, RZ, 0xc0, !PT ;  /* 0x0000000105057812 */ /* 0x000fc400078ec0ff */
[----:B------:R-:W-:Y:S02]  /*0360*/  LOP3.LUT R9, R8, 0x1, RZ, 0xc0, !PT ;  /* 0x0000000108097812 */ /* 0x000fe400078ec0ff */
[----:B------:R-:W-:Y:S02]  /*0370*/  IADD3 R4, PT, PT, R5, R7, R4 ;  /* 0x0000000705047210 */ /* 0x000fe40007ffe004 */
[----:B------:R-:W-:Y:S02]  /*0380*/  LOP3.LUT R5, R10, 0x4, RZ, 0xc0, !PT ;  /* 0x000000040a057812 */ /* 0x000fe400078ec0ff */
[----:B------:R-:W-:Y:S01]  /*0390*/  SHF.R.U32.HI R7, RZ, 0x2, R6 ;  /* 0x00000002ff077819 */ /* 0x000fe20000011606 */
[----:B------:R-:W-:Y:S01]  /*03a0*/  IMAD R4, R4, 0x2, R9 ;  /* 0x0000000204047824 */ /* 0x000fe200078e0209 */
[----:B------:R-:W-:Y:S02]  /*03b0*/  SHF.R.S32.HI R8, RZ, 0xc, R2 ;  /* 0x0000000cff087819 */ /* 0x000fe40000011402 */
[----:B------:R-:W-:Y:S01]  /*03c0*/  LOP3.LUT R7, R7, 0x1, RZ, 0xc0, !PT ;  /* 0x0000000107077812 */ /* 0x000fe200078ec0ff */
[----:B------:R-:W-:Y:S01]  /*03d0*/  IMAD R4, R4, 0x8, R5 ;  /* 0x0000000804047824 */ /* 0x000fe200078e0205 */
[----:B------:R-:W-:Y:S01]  /*03e0*/  LOP3.LUT R5, R6, 0x2, RZ, 0xc0, !PT ;  /* 0x0000000206057812 */ /* 0x000fe200078ec0ff */
[----:B------:R-:W-:Y:S01]  /*03f0*/  IMAD.SHL.U32 R10, R8, 0x4, RZ ;  /* 0x00000004080a7824 */ /* 0x000fe200078e00ff */
[----:B------:R-:W-:-:S02]  /*0400*/  SHF.R.U32.HI R6, RZ, 0x3, R6 ;  /* 0x00000003ff067819 */ /* 0x000fc40000011606 */
[----:B------:R-:W-:Y:S02]  /*0410*/  IADD3 R4, PT, PT, R7, R5, R4 ;  /* 0x0000000507047210 */ /* 0x000fe40007ffe004 */
[----:B------:R-:W-:Y:S02]  /*0420*/  LOP3.LUT R9, R6, 0x1, RZ, 0xc0, !PT ;  /* 0x0000000106097812 */ /* 0x000fe400078ec0ff */
[----:B------:R-:W-:Y:S02]  /*0430*/  LOP3.LUT R5, R10, 0x4, RZ, 0xc0, !PT ;  /* 0x000000040a057812 */ /* 0x000fe400078ec0ff */
[----:B------:R-:W-:Y:S01]  /*0440*/  SHF.R.U32.HI R6, RZ, 0x2, R8 ;  /* 0x00000002ff067819 */ /* 0x000fe20000011608 */
[----:B------:R-:W-:Y:S01]  /*0450*/  IMAD R4, R4, 0x2, R9 ;  /* 0x0000000204047824 */ /* 0x000fe200078e0209 */
[----:B------:R-:W-:Y:S02]  /*0460*/  SHF.R.S32.HI R2, RZ, 0x10, R2 ;  /* 0x00000010ff027819 */ /* 0x000fe40000011402 */
[----:B------:R-:W-:Y:S01]  /*0470*/  LOP3.LUT R6, R6, 0x1, RZ, 0xc0, !PT ;  /* 0x0000000106067812 */ /* 0x000fe200078ec0ff */
[----:B------:R-:W-:Y:S01]  /*0480*/  IMAD R4, R4, 0x8, R5 ;  /* 0x0000000804047824 */ /* 0x000fe200078e0205 */
[----:B------:R-:W-:-:S02]  /*0490*/  LOP3.LUT R5, R8, 0x2, RZ, 0xc0, !PT ;  /* 0x0000000208057812 */ /* 0x000fc400078ec0ff */
[----:B------:R-:W-:Y:S02]  /*04a0*/  SHF.R.U32.HI R8, RZ, 0x3, R8 ;  /* 0x00000003ff087819 */ /* 0x000fe40000011608 */
[----:B------:R-:W-:Y:S02]  /*04b0*/  IADD3 R5, PT, PT, R6, R5, R4 ;  /* 0x0000000506057210 */ /* 0x000fe40007ffe004 */
[----:B------:R-:W-:-:S05]  /*04c0*/  LOP3.LUT R8, R8, 0x1, RZ, 0xc0, !PT ;  /* 0x0000000108087812 */ /* 0x000fca00078ec0ff */
[----:B------:R-:W-:Y:S01]  /*04d0*/  IMAD R5, R5, 0x2, R8 ;  /* 0x0000000205057824 */ /* 0x000fe200078e0208 */
[----:B------:R-:W-:Y:S06]  /*04e0*/  BRA.U !UP1, `(.L_x_145) ;  /* 0xfffffffd09447547 */ /* 0x000fec000b83ffff */
.L_x_144:
[----:B------:R-:W-:-:S04]  /*04f0*/  UIADD3 UR7, UPT, UPT, -UR5, URZ, URZ ;  /* 0x000000ff05077290 */ /* 0x000fc8000fffe1ff */
[----:B------:R-:W-:-:S09]  /*0500*/  UISETP.GT.AND UP1, UPT, UR7, 0x4, UPT ;  /* 0x000000040700788c */ /* 0x000fd2000bf24270 */
[----:B------:R-:W-:Y:S05]  /*0510*/  BRA.U !UP1, `(.L_x_146) ;  /* 0x0000000109607547 */ /* 0x000fea000b800000 */
[----:B------:R-:W-:Y:S01]  /*0520*/  IMAD.SHL.U32 R4, R2, 0x4, RZ ;  /* 0x0000000402047824 */ /* 0x000fe200078e00ff */
[--C-:B------:R-:W-:Y:S01]  /*0530*/  SHF.R.U32.HI R6, RZ, 0x2, R2.reuse ;  /* 0x00000002ff067819 */ /* 0x100fe20000011602 */
[----:B------:R-:W-:Y:S01]  /*0540*/  UIADD3 UR5, UPT, UPT, UR5, 0x8, URZ ;  /* 0x0000000805057890 */ /* 0x000fe2000fffe0ff */
[----:B------:R-:W-:Y:S01]  /*0550*/  SHF.R.S32.HI R8, RZ, 0x4, R2 ;  /* 0x00000004ff087819 */ /* 0x000fe20000011402 */
[----:B------:R-:W-:Y:S01]  /*0560*/  UPLOP3.LUT UP0, UPT, UPT, UPT, UPT, 0x40, 0x4 ;  /* 0x000000000004789c */ /* 0x000fe20003f0e870 */
[----:B------:R-:W-:Y:S02]  /*0570*/  LOP3.LUT R4, R4, 0x4, RZ, 0xc0, !PT ;  /* 0x0000000404047812 */ /* 0x000fe400078ec0ff */
        /* <DEDUP_REMOVED lines=8> */
[----:B------:R-:W-:Y:S02]  /*0600*/  LOP3.LUT R7, R8, 0x2, RZ, 0xc0, !PT ;  /* 0x0000000208077812 */ /* 0x000fe400078ec0ff */
[----:B------:R-:W-:Y:S01]  /*0610*/  SHF.R.S32.HI R2, RZ, 0x8, R2 ;  /* 0x00000008ff027819 */ /* 0x000fe20000011402 */
[----:B------:R-:W-:Y:S01]  /*0620*/  IMAD R4, R4, 0x2, R5 ;  /* 0x0000000204047824 */ /* 0x000fe200078e0205 */
[----:B------:R-:W-:-:S02]  /*0630*/  SHF.R.U32.HI R5, RZ, 0x2, R8 ;  /* 0x00000002ff057819 */ /* 0x000fc40000011608 */
[----:B------:R-:W-:Y:S01]  /*0640*/  SHF.R.U32.HI R8, RZ, 0x3, R8 ;  /* 0x00000003ff087819 */ /* 0x000fe20000011608 */
[----:B------:R-:W-:Y:S01]  /*0650*/  IMAD R4, R4, 0x8, R9 ;  /* 0x0000000804047824 */ /* 0x000fe200078e0209 */
[----:B------:R-:W-:Y:S02]  /*0660*/  LOP3.LUT R5, R5, 0x1, RZ, 0xc0, !PT ;  /* 0x0000000105057812 */ /* 0x000fe400078ec0ff */
[----:B------:R-:W-:Y:S02]  /*0670*/  LOP3.LUT R8, R8, 0x1, RZ, 0xc0, !PT ;  /* 0x0000000108087812 */ /* 0x000fe400078ec0ff */
[----:B------:R-:W-:-:S05]  /*0680*/  IADD3 R5, PT, PT, R5, R7, R4 ;  /* 0x0000000705057210 */ /* 0x000fca0007ffe004 */
[----:B------:R-:W-:-:S07]  /*0690*/  IMAD R5, R5, 0x2, R8 ;  /* 0x0000000205057824 */ /* 0x000fce00078e0208 */
.L_x_146:
[----:B------:R-:W-:-:S09]  /*06a0*/  UISETP.NE.OR UP0, UPT, UR5, URZ, UP0 ;  /* 0x000000ff0500728c */ /* 0x000fd20008705670 */
[----:B------:R-:W-:Y:S05]  /*06b0*/  BRA.U !UP0, `(.L_x_142) ;  /* 0x0000000108387547 */ /* 0x000fea000b800000 */
.L_x_143:
[----:B------:R-:W-:Y:S01]  /*06c0*/  IMAD.SHL.U32 R4, R2, 0x4, RZ ;  /* 0x0000000402047824 */ /* 0x000fe200078e00ff */
[----:B------:R-:W-:Y:S01]  /*06d0*/  UIADD3 UR5, UPT, UPT, UR5, 0x4, URZ ;  /* 0x0000000405057890 */ /* 0x000fe2000fffe0ff */
[--C-:B------:R-:W-:Y:S02]  /*06e0*/  SHF.R.U32.HI R6, RZ, 0x2, R2.reuse ;  /* 0x00000002ff067819 */ /* 0x100fe40000011602 */
[----:B------:R-:W-:Y:S01]  /*06f0*/  SHF.R.U32.HI R7, RZ, 0x3, R2 ;  /* 0x00000003ff077819 */ /* 0x000fe20000011602 */
[----:B------:R-:W-:Y:S01]  /*0700*/  UISETP.NE.AND UP0, UPT, UR5, URZ, UPT ;  /* 0x000000ff0500728c */ /* 0x000fe2000bf05270 */
[----:B------:R-:W-:Y:S02]  /*0710*/  LOP3.LUT R4, R4, 0x4, RZ, 0xc0, !PT ;  /* 0x0000000404047812 */ /* 0x000fe400078ec0ff */
[----:B------:R-:W-:Y:S02]  /*0720*/  LOP3.LUT R6, R6, 0x1, RZ, 0xc0, !PT ;  /* 0x0000000106067812 */ /* 0x000fe400078ec0ff */
[----:B------:R-:W-:Y:S01]  /*0730*/  LOP3.LUT R8, R7, 0x1, RZ, 0xc0, !PT ;  /* 0x0000000107087812 */ /* 0x000fe200078ec0ff */
[----:B------:R-:W-:Y:S01]  /*0740*/  IMAD R4, R5, 0x8, R4 ;  /* 0x0000000805047824 */ /* 0x000fe200078e0204 */
[----:B------:R-:W-:-:S02]  /*0750*/  LOP3.LUT R5, R2, 0x2, RZ, 0xc0, !PT ;  /* 0x0000000202057812 */ /* 0x000fc400078ec0ff */
[----:B------:R-:W-:Y:S02]  /*0760*/  SHF.R.S32.HI R2, RZ, 0x4, R2 ;  /* 0x00000004ff027819 */ /* 0x000fe40000011402 */
[----:B------:R-:W-:-:S05]  /*0770*/  IADD3 R5, PT, PT, R6, R5, R4 ;  /* 0x0000000506057210 */ /* 0x000fca0007ffe004 */
[----:B------:R-:W-:Y:S01]  /*0780*/  IMAD R5, R5, 0x2, R8 ;  /* 0x0000000205057824 */ /* 0x000fe200078e0208 */
[----:B------:R-:W-:Y:S06]  /*0790*/  BRA.U UP0, `(.L_x_143) ;  /* 0xfffffffd00c87547 */ /* 0x000fec000b83ffff */
.L_x_142:
[----:B------:R-:W-:-:S09]  /*07a0*/  UISETP.NE.AND UP0, UPT, UR4, URZ, UPT ;  /* 0x000000ff0400728c */ /* 0x000fd2000bf05270 */
[----:B------:R-:W-:Y:S05]  /*07b0*/  BRA.U !UP0, `(.L_x_141) ;  /* 0x00000001081c7547 */ /* 0x000fea000b800000 */
[----:B------:R-:W-:-:S12]  /*07c0*/  UIADD3 UR4, UPT, UPT, -UR4, URZ, URZ ;  /* 0x000000ff04047290 */ /* 0x000fd8000fffe1ff */
.L_x_147:
[----:B------:R-:W-:Y:S01]  /*07d0*/  UIADD3 UR4, UPT, UPT, UR4, 0x1, URZ ;  /* 0x0000000104047890 */ /* 0x000fe2000fffe0ff */
[----:B------:R-:W-:Y:S02]  /*07e0*/  LOP3.LUT R4, R2, 0x1, RZ, 0xc0, !PT ;  /* 0x0000000102047812 */ /* 0x000fe400078ec0ff */
[----:B------:R-:W-:Y:S01]  /*07f0*/  SHF.R.S32.HI R2, RZ, 0x1, R2 ;  /* 0x00000001ff027819 */ /* 0x000fe20000011402 */
[----:B------:R-:W-:Y:S02]  /*0800*/  UISETP.NE.AND UP0, UPT, UR4, URZ, UPT ;  /* 0x000000ff0400728c */ /* 0x000fe4000bf05270 */
[----:B------:R-:W-:-:S07]  /*0810*/  IMAD R5, R5, 0x2, R4 ;  /* 0x0000000205057824 */ /* 0x000fce00078e0204 */
[----:B------:R-:W-:Y:S05]  /*0820*/  BRA.U UP0, `(.L_x_147) ;  /* 0xfffffffd00e87547 */ /* 0x000fea000b83ffff */
.L_x_141:
[----:B------:R-:W0:Y:S01]  /*0830*/  LDCU.64 UR4, c[0x0][0x388] ;  /* 0x00007100ff0477ac */ /* 0x000e220008000a00 */
[----:B------:R-:W1:Y:S01]  /*0840*/  LDC.64 R6, c[0x0][0x380] ;  /* 0x0000e000ff067b82 */ /* 0x000e620000000a00 */
[----:B------:R-:W-:Y:S02]  /*0850*/  IMAD R11, R0, UR6, R3 ;  /* 0x00000006000b7c24 */ /* 0x000fe4000f8e0203 */
[----:B------:R-:W-:Y:S01]  /*0860*/  IMAD.MOV.U32 R13, RZ, RZ, RZ ;  /* 0x000000ffff0d7224 */ /* 0x000fe200078e00ff */
[----:B0-----:R-:W-:-:S04]  /*0870*/  ISETP.NE.U32.AND P0, PT, RZ, UR4, PT ;  /* 0x00000004ff007c0c */ /* 0x001fc8000bf05070 */
[----:B------:R-:W-:Y:S01]  /*0880*/  ISETP.NE.AND.EX P0, PT, RZ, UR5, PT, P0 ;  /* 0x00000005ff007c0c */ /* 0x000fe2000bf05300 */
[----:B-1----:R-:W-:-:S06]  /*0890*/  IMAD.WIDE R2, R11, 0x4, R6 ;  /* 0x000000040b027825 */ /* 0x002fcc00078e0206 */
[----:B------:R-:W2:Y:S06]  /*08a0*/  LDG.E.CONSTANT R3, desc[UR8][R2.64] ;  /* 0x0000000802037981 */ /* 0x000eac000c1e9900 */
[----:B------:R-:W0:Y:S02]  /*08b0*/  @P0 LDC.64 R8, c[0x0][0x388] ;  /* 0x0000e200ff080b82 */ /* 0x000e240000000a00 */
[----:B0-----:R-:W-:-:S06]  /*08c0*/  @P0 IMAD.WIDE R6, R11, 0x4, R8 ;  /* 0x000000040b060825 */ /* 0x001fcc00078e0208 */
[----:B------:R-:W0:Y:S01]  /*08d0*/  LDC.64 R8, c[0x0][0x390] ;  /* 0x0000e400ff087b82 */ /* 0x000e220000000a00 */
[----:B------:R-:W3:Y:S07]  /*08e0*/  @P0 LDG.E.CONSTANT R13, desc[UR8][R6.64] ;  /* 0x00000008060d0981 */ /* 0x000eee000c1e9900 */
[----:B------:R-:W1:Y:S01]  /*08f0*/  LDC.64 R10, c[0x0][0x398] ;  /* 0x0000e600ff0a7b82 */ /* 0x000e620000000a00 */
[----:B------:R-:W-:-:S04]  /*0900*/  IMAD R15, R0, UR6, R5 ;  /* 0x00000006000f7c24 */ /* 0x000fc8000f8e0205 */
[----:B0-----:R-:W-:-:S04]  /*0910*/  IMAD.WIDE R4, R15, 0x4, R8 ;  /* 0x000000040f047825 */ /* 0x001fc800078e0208 */
[----:B-1----:R-:W-:Y:S01]  /*0920*/  IMAD.WIDE R8, R15, 0x4, R10 ;  /* 0x000000040f087825 */ /* 0x002fe200078e020a */
[----:B--2---:R-:W-:Y:S04]  /*0930*/  STG.E desc[UR8][R4.64], R3 ;  /* 0x0000000304007986 */ /* 0x004fe8000c101908 */
[----:B---3--:R-:W-:Y:S01]  /*0940*/  STG.E desc[UR8][R8.64], R13 ;  /* 0x0000000d08007986 */ /* 0x008fe2000c101908 */
[----:B------:R-:W-:Y:S05]  /*0950*/  EXIT ;  /* 0x000000000000794d */ /* 0x000fea0003800000 */
.L_x_148:
        /* <DEDUP_REMOVED lines=10> */
.L_x_304:


//--------------------- .text._ZN8pygpukit3ops5audio20spectral_gate_kernelEPfPKfiiif --------------------------
	.section	.text._ZN8pygpukit3ops5audio20spectral_gate_kernelEPfPKfiiif,"ax",@progbits
	.align	128
        .global         _ZN8pygpukit3ops5audio20spectral_gate_kernelEPfPKfiiif
        .type           _ZN8pygpukit3ops5audio20spectral_gate_kernelEPfPKfiiif,@function
        .size           _ZN8pygpukit3ops5audio20spectral_gate_kernelEPfPKfiiif,(.L_x_285 - _ZN8pygpukit3ops5audio20spectral_gate_kernelEPfPKfiiif)
        .other          _ZN8pygpukit3ops5audio20spectral_gate_kernelEPfPKfiiif,@"STO_CUDA_ENTRY STV_DEFAULT"
_ZN8pygpukit3ops5audio20spectral_gate_kernelEPfPKfiiif:
.text._ZN8pygpukit3ops5audio20spectral_gate_kernelEPfPKfiiif:
        /* <DEDUP_REMOVED lines=8> */
[----:B------:R-:W0:Y:S01]  /*0080*/  LDC R7, c[0x0][0x394] ;  /* 0x0000e500ff077b82 */ /* 0x000e220000000800 */
[----:B------:R-:W1:Y:S01]  /*0090*/  LDCU.64 UR4, c[0x0][0x358] ;  /* 0x00006b00ff0477ac */ /* 0x000e620008000a00 */
[----:B0-----:R-:W-:-:S04]  /*00a0*/  IABS R3, R7 ;  /* 0x0000000700037213 */ /* 0x001fc80000000000 */
[----:B------:R-:W0:Y:S08]  /*00b0*/  I2F.RP R0, R3 ;  /* 0x0000000300007306 */ /* 0x000e300000209400 */
[----:B0-----:R-:W0:Y:S02]  /*00c0*/  MUFU.RCP R0, R0 ;  /* 0x0000000000007308 */ /* 0x001e240000001000 */
[----:B0-----:R-:W-:-:S06]  /*00d0*/  VIADD R4, R0, 0xffffffe ;  /* 0x0ffffffe00047836 */ /* 0x001fcc0000000000 */
[----:B------:R0:W2:Y:S02]  /*00e0*/  F2I.FTZ.U32.TRUNC.NTZ R5, R4 ;  /* 0x0000000400057305 */ /* 0x0000a4000021f000 */
[----:B0-----:R-:W-:Y:S02]  /*00f0*/  IMAD.MOV.U32 R4, RZ, RZ, RZ ;  /* 0x000000ffff047224 */ /* 0x001fe400078e00ff */
[----:B--2---:R-:W-:-:S04]  /*0100*/  IMAD.MOV R6, RZ, RZ, -R5 ;  /* 0x000000ffff067224 */ /* 0x004fc800078e0a05 */
[----:B------:R-:W-:Y:S01]  /*0110*/  IMAD R9, R6, R3, RZ ;  /* 0x0000000306097224 */ /* 0x000fe200078e02ff */
[----:B------:R-:W-:-:S03]  /*0120*/  IABS R6, R2 ;  /* 0x0000000200067213 */ /* 0x000fc60000000000 */
[----:B------:R-:W-:Y:S02]  /*0130*/  IMAD.HI.U32 R5, R5, R9, R4 ;  /* 0x0000000905057227 */ /* 0x000fe400078e0004 */
[----:B------:R-:W0:Y:S04]  /*0140*/  LDC.64 R8, c[0x0][0x398] ;  /* 0x0000e600ff087b82 */ /* 0x000e280000000a00 */
[----:B------:R-:W-:-:S04]  /*0150*/  IMAD.HI.U32 R5, R5, R6, RZ ;  /* 0x0000000605057227 */ /* 0x000fc800078e00ff */
[----:B------:R-:W-:-:S04]  /*0160*/  IMAD.MOV R0, RZ, RZ, -R5 ;  /* 0x000000ffff007224 */ /* 0x000fc800078e0a05 */
[----:B------:R-:W-:-:S05]  /*0170*/  IMAD R0, R3, R0, R6 ;  /* 0x0000000003007224 */ /* 0x000fca00078e0206 */
[----:B------:R-:W-:-:S13]  /*0180*/  ISETP.GT.U32.AND P2, PT, R3, R0, PT ;  /* 0x000000000300720c */ /* 0x000fda0003f44070 */
[----:B------:R-:W-:Y:S02]  /*0190*/  @!P2 IMAD.IADD R0, R0, 0x1, -R3 ;  /* 0x000000010000a824 */ /* 0x000fe400078e0a03 */
[----:B------:R-:W-:Y:S01]  /*01a0*/  @!P2 VIADD R5, R5, 0x1 ;  /* 0x000000010505a836 */ /* 0x000fe20000000000 */
[----:B------:R-:W-:Y:S02]  /*01b0*/  ISETP.NE.AND P2, PT, R7, RZ, PT ;  /* 0x000000ff0700720c */ /* 0x000fe40003f45270 */
[----:B------:R-:W-:Y:S02]  /*01c0*/  ISETP.GE.U32.AND P0, PT, R0, R3, PT ;  /* 0x000000030000720c */ /* 0x000fe40003f06070 */
[----:B------:R-:W-:-:S04]  /*01d0*/  LOP3.LUT R0, R2, R7, RZ, 0x3c, !PT ;  /* 0x0000000702007212 */ /* 0x000fc800078e3cff */
[----:B------:R-:W-:-:S07]  /*01e0*/  ISETP.GE.AND P1, PT, R0, RZ, PT ;  /* 0x000000ff0000720c */ /* 0x000fce0003f26270 */
[----:B------:R-:W-:-:S04]  /*01f0*/  @P0 VIADD R5, R5, 0x1 ;  /* 0x0000000105050836 */ /* 0x000fc80000000000 */
[----:B------:R-:W-:Y:S02]  /*0200*/  IMAD.MOV.U32 R3, RZ, RZ, R5 ;  /* 0x000000ffff037224 */ /* 0x000fe400078e0005 */
[----:B------:R-:W2:Y:S02]  /*0210*/  LDC.64 R4, c[0x0][0x388] ;  /* 0x0000e200ff047b82 */ /* 0x000ea40000000a00 */
[----:B------:R-:W-:Y:S01]  /*0220*/  @!P1 IMAD.MOV R3, RZ, RZ, -R3 ;  /* 0x000000ffff039224 */ /* 0x000fe200078e0a03 */
[----:B------:R-:W-:-:S04]  /*0230*/  @!P2 LOP3.LUT R3, RZ, R7, RZ, 0x33, !PT ;  /* 0x00000007ff03a212 */ /* 0x000fc800078e33ff */
[----:B0-----:R-:W-:-:S13]  /*0240*/  ISETP.GE.AND P0, PT, R3, R8, PT ;  /* 0x000000080300720c */ /* 0x001fda0003f06270 */
[----:B------:R-:W-:-:S04]  /*0250*/  @P0 VIADD R3, R8, 0xffffffff ;  /* 0xffffffff08030836 */ /* 0x000fc80000000000 */
[----:B--2---:R-:W-:-:S05]  /*0260*/  IMAD.WIDE R4, R3, 0x4, R4 ;  /* 0x0000000403047825 */ /* 0x004fca00078e0204 */
[----:B-1----:R-:W2:Y:S01]  /*0270*/  LDG.E.CONSTANT R0, desc[UR4][R4.64] ;  /* 0x0000000404007981 */ /* 0x002ea2000c1e9900 */
[----:B------:R-:W-:Y:S01]  /*0280*/  BSSY.RECONVERGENT B0, `(.L_x_149) ;  /* 0x0000012000007945 */ /* 0x000fe20003800200 */
[----:B------:R-:W-:Y:S01]  /*0290*/  IMAD.MOV.U32 R6, RZ, RZ, 0x3f800000 ;  /* 0x3f800000ff067424 */ /* 0x000fe200078e00ff */
[----:B--2---:R-:W-:-:S13]  /*02a0*/  FSETP.GEU.AND P0, PT, R0, R9, PT ;  /* 0x000000090000720b */ /* 0x004fda0003f0e000 */
[----:B------:R-:W-:Y:S05]  /*02b0*/  @P0 BRA `(.L_x_150) ;  /* 0x0000000000380947 */ /* 0x000fea0003800000 */
[----:B------:R-:W0:Y:S01]  /*02c0*/  MUFU.RCP R4, R9 ;  /* 0x0000000900047308 */ /* 0x000e220000001000 */
[----:B------:R-:W-:Y:S07]  /*02d0*/  BSSY.RECONVERGENT B1, `(.L_x_151) ;  /* 0x000000b000017945 */ /* 0x000fee0003800200 */
[----:B------:R-:W1:Y:S01]  /*02e0*/  FCHK P0, R0, R9 ;  /* 0x0000000900007302 */ /* 0x000e620000000000 */
[----:B0-----:R-:W-:-:S04]  /*02f0*/  FFMA R3, R4, -R9, 1 ;  /* 0x3f80000004037423 */ /* 0x001fc80000000809 */
[----:B------:R-:W-:-:S04]  /*0300*/  FFMA R3, R4, R3, R4 ;  /* 0x0000000304037223 */ /* 0x000fc80000000004 */
[----:B------:R-:W-:-:S04]  /*0310*/  FFMA R4, R0, R3, RZ ;  /* 0x0000000300047223 */ /* 0x000fc800000000ff */
[----:B------:R-:W-:-:S04]  /*0320*/  FFMA R5, R4, -R9, R0 ;  /* 0x8000000904057223 */ /* 0x000fc80000000000 */
[----:B------:R-:W-:Y:S01]  /*0330*/  FFMA R3, R3, R5, R4 ;  /* 0x0000000503037223 */ /* 0x000fe20000000004 */
[----:B-1----:R-:W-:Y:S06]  /*0340*/  @!P0 BRA `(.L_x_152) ;  /* 0x00000000000c8947 */ /* 0x002fec0003800000 */
[----:B------:R-:W-:-:S07]  /*0350*/  MOV R4, 0x370 ;  /* 0x0000037000047802 */ /* 0x000fce0000000f00 */
[----:B------:R-:W-:Y:S05]  /*0360*/  CALL.REL.NOINC `($__internal_7_$__cuda_sm3x_div_rn_noftz_f32_slowpath) ;  /* 0x0000000000287944 */ /* 0x000fea0003c00000 */
[----:B------:R-:W-:-:S07]  /*0370*/  IMAD.MOV.U32 R3, RZ, RZ, R0 ;  /* 0x000000ffff037224 */ /* 0x000fce00078e0000 */
.L_x_152:
[----:B------:R-:W-:Y:S05]  /*0380*/  BSYNC.RECONVERGENT B1 ;  /* 0x0000000000017941 */ /* 0x000fea0003800200 */
.L_x_151:
[----:B------:R-:W-:-:S07]  /*0390*/  FMUL R6, R3, R3 ;  /* 0x0000000303067220 */ /* 0x000fce0000400000 */
.L_x_150:
[----:B------:R-:W-:Y:S05]  /*03a0*/  BSYNC.RECONVERGENT B0 ;  /* 0x0000000000007941 */ /* 0x000fea0003800200 */
.L_x_149:
[----:B------:R-:W0:Y:S02]  /*03b0*/  LDC.64 R4, c[0x0][0x380] ;  /* 0x0000e000ff047b82 */ /* 0x000e240000000a00 */
[----:B0-----:R-:W-:-:S05]  /*03c0*/  IMAD.WIDE R2, R2, 0x4, R4 ;  /* 0x0000000402027825 */ /* 0x001fca00078e0204 */
[----:B------:R-:W2:Y:S02]  /*03d0*/  LDG.E R5, desc[UR4][R2.64] ;  /* 0x0000000402057981 */ /* 0x000ea4000c1e1900 */
[----:B--2---:R-:W-:-:S05]  /*03e0*/  FMUL R5, R5, R6 ;  /* 0x0000000605057220 */ /* 0x004fca0000400000 */
[----:B------:R-:W-:Y:S01]  /*03f0*/  STG.E desc[UR4][R2.64], R5 ;  /* 0x0000000502007986 */ /* 0x000fe2000c101904 */
[----:B------:R-:W-:Y:S05]  /*0400*/  EXIT ;  /* 0x000000000000794d */ /* 0x000fea0003800000 */
        .weak           $__internal_7_$__cuda_sm3x_div_rn_noftz_f32_slowpath
        .type           $__internal_7_$__cuda_sm3x_div_rn_noftz_f32_slowpath,@function
        .size           $__internal_7_$__cuda_sm3x_div_rn_noftz_f32_slowpath,(.L_x_285 - $__internal_7_$__cuda_sm3x_div_rn_noftz_f32_slowpath)
$__internal_7_$__cuda_sm3x_div_rn_noftz_f32_slowpath:
[----:B------:R-:W0:Y:S01]  /*0410*/  LDC R3, c[0x0][0x39c] ;  /* 0x0000e700ff037b82 */ /* 0x000e220000000800 */
[--C-:B------:R-:W-:Y:S01]  /*0420*/  SHF.R.U32.HI R5, RZ, 0x17, R0.reuse ;  /* 0x00000017ff057819 */ /* 0x100fe20000011600 */
[----:B------:R-:W1:Y:S01]  /*0430*/  LDCU UR6, c[0x0][0x39c] ;  /* 0x00007380ff0677ac */ /* 0x000e620008000800 */
[----:B------:R-:W-:Y:S02]  /*0440*/  BSSY.RECONVERGENT B2, `(.L_x_153) ;  /* 0x0000064000027945 */ /* 0x000fe40003800200 */
[----:B------:R-:W-:Y:S01]  /*0450*/  LOP3.LUT R10, R5, 0xff, RZ, 0xc0, !PT ;  /* 0x000000ff050a7812 */ /* 0x000fe200078ec0ff */
[----:B------:R-:W-:-:S04]  /*0460*/  IMAD.MOV.U32 R5, RZ, RZ, R0 ;  /* 0x000000ffff057224 */ /* 0x000fc800078e0000 */
[----:B------:R-:W-:Y:S02]  /*0470*/  VIADD R11, R10, 0xffffffff ;  /* 0xffffffff0a0b7836 */ /* 0x000fe40000000000 */
[----:B-1----:R-:W-:Y:S01]  /*0480*/  IMAD.U32 R8, RZ, RZ, UR6 ;  /* 0x00000006ff087e24 */ /* 0x002fe2000f8e00ff */
[----:B0-----:R-:W-:-:S04]  /*0490*/  SHF.R.U32.HI R6, RZ, 0x17, R3 ;  /* 0x00000017ff067819 */ /* 0x001fc80000011603 */
[----:B------:R-:W-:-:S05]  /*04a0*/  LOP3.LUT R6, R6, 0xff, RZ, 0xc0, !PT ;  /* 0x000000ff06067812 */ /* 0x000fca00078ec0ff */
[----:B------:R-:W-:-:S05]  /*04b0*/  VIADD R9, R6, 0xffffffff ;  /* 0xffffffff06097836 */ /* 0x000fca0000000000 */
        /* <DEDUP_REMOVED lines=27> */
.L_x_154:
[----:B------:R-:W-:Y:S01]  /*0670*/  LEA R3, R6, 0xc0800000, 0x17 ;  /* 0xc080000006037811 */ /* 0x000fe200078eb8ff */
[----:B------:R-:W-:Y:S04]  /*0680*/  BSSY.RECONVERGENT B3, `(.L_x_159) ;  /* 0x0000036000037945 */ /* 0x000fe80003800200 */
[----:B------:R-:W-:Y:S02]  /*0690*/  IMAD.IADD R8, R8, 0x1, -R3 ;  /* 0x0000000108087824 */ /* 0x000fe400078e0a03 */
[----:B------:R-:W-:Y:S02]  /*06a0*/  VIADD R3, R10, 0xffffff81 ;  /* 0xffffff810a037836 */ /* 0x000fe40000000000 */
[----:B------:R-:W0:Y:S01]  /*06b0*/  MUFU.RCP R9, R8 ;  /* 0x0000000800097308 */ /* 0x000e220000001000 */
[----:B------:R-:W-:Y:S01]  /*06c0*/  FADD.FTZ R11, -R8, -RZ ;  /* 0x800000ff080b7221 */ /* 0x000fe20000010100 */
[C---:B------:R-:W-:Y:S01]  /*06d0*/  IMAD R0, R3.reuse, -0x800000, R5 ;  /* 0xff80000003007824 */ /* 0x040fe200078e0205 */
[----:B------:R-:W-:-:S05]  /*06e0*/  IADD3 R6, PT, PT, R3, 0x7f, -R6 ;  /* 0x0000007f03067810 */ /* 0x000fca0007ffe806 */
        /* <DEDUP_REMOVED lines=23> */
[CCC-:B------:R-:W-:Y:S01]  /*0860*/  FFMA.RM R6, R12.reuse, R10.reuse, R9.reuse ;  /* 0x0000000a0c067223 */ /* 0x1c0fe20000004009 */
[----:B------:R-:W-:Y:S02]  /*0870*/  ISETP.NE.AND P2, PT, R7, RZ, PT ;  /* 0x000000ff0700720c */ /* 0x000fe40003f45270 */
        /* <DEDUP_REMOVED lines=18> */
.L_x_161:
[----:B------:R-:W-:-:S04]  /*09a0*/  LOP3.LUT R0, R0, 0x80000000, RZ, 0xc0, !PT ;  /* 0x8000000000007812 */ /* 0x000fc800078ec0ff */
[----:B------:R-:W-:Y:S01]  /*09b0*/  LOP3.LUT R0, R0, 0x7f800000, RZ, 0xfc, !PT ;  /* 0x7f80000000007812 */ /* 0x000fe200078efcff */
[----:B------:R-:W-:Y:S06]  /*09c0*/  BRA `(.L_x_162) ;  /* 0x0000000000047947 */ /* 0x000fec0003800000 */
.L_x_160:
[----:B------:R-:W-:-:S07]  /*09d0*/  IMAD R0, R6, 0x800000, R0 ;  /* 0x0080000006007824 */ /* 0x000fce00078e0200 */
.L_x_162:
[----:B------:R-:W-:Y:S05]  /*09e0*/  BSYNC.RECONVERGENT B3 ;  /* 0x0000000000037941 */ /* 0x000fea0003800200 */
.L_x_159:
[----:B------:R-:W-:Y:S05]  /*09f0*/  BRA `(.L_x_163) ;  /* 0x0000000000207947 */ /* 0x000fea0003800000 */
.L_x_158:
[----:B------:R-:W-:-:S04]  /*0a00*/  LOP3.LUT R0, R8, 0x80000000, R5, 0x48, !PT ;  /* 0x8000000008007812 */ /* 0x000fc800078e4805 */
[----:B------:R-:W-:Y:S01]  /*0a10*/  LOP3.LUT R0, R0, 0x7f800000, RZ, 0xfc, !PT ;  /* 0x7f80000000007812 */ /* 0x000fe200078efcff */
[----:B------:R-:W-:Y:S06]  /*0a20*/  BRA `(.L_x_163) ;  /* 0x0000000000147947 */ /* 0x000fec0003800000 */
.L_x_157:
[----:B------:R-:W-:Y:S01]  /*0a30*/  LOP3.LUT R0, R8, 0x80000000, R5, 0x48, !PT ;  /* 0x8000000008007812 */ /* 0x000fe200078e4805 */
[----:B------:R-:W-:Y:S06]  /*0a40*/  BRA `(.L_x_163) ;  /* 0x00000000000c7947 */ /* 0x000fec0003800000 */
.L_x_156:
[----:B------:R-:W0:Y:S01]  /*0a50*/  MUFU.RSQ R0, -QNAN ;  /* 0xffc0000000007908 */ /* 0x000e220000001400 */
[----:B------:R-:W-:Y:S05]  /*0a60*/  BRA `(.L_x_163) ;  /* 0x0000000000047947 */ /* 0x000fea0003800000 */
.L_x_155:
[----:B------:R-:W-:-:S07]  /*0a70*/  FADD.FTZ R0, R0, R3 ;  /* 0x0000000300007221 */ /* 0x000fce0000010000 */
.L_x_163:
[----:B------:R-:W-:Y:S05]  /*0a80*/  BSYNC.RECONVERGENT B2 ;  /* 0x0000000000027941 */ /* 0x000fea0003800200 */
.L_x_153:
[----:B------:R-:W-:-:S04]  /*0a90*/  IMAD.MOV.U32 R5, RZ, RZ, 0x0 ;  /* 0x00000000ff057424 */ /* 0x000fc800078e00ff */
[----:B0-----:R-:W-:Y:S05]  /*0aa0*/  RET.REL.NODEC R4 `(_ZN8pygpukit3ops5audio20spectral_gate_kernelEPfPKfiiif) ;  /* 0xfffffff404547950 */ /* 0x001fea0003c3ffff */
.L_x_164:
        /* <DEDUP_REMOVED lines=13> */
.L_x_285:


//--------------------- .text._ZN8pygpukit3ops5audio24short_term_energy_kernelEPKfPfiii --------------------------
	.section	.text._ZN8pygpukit3ops5audio24short_term_energy_kernelEPKfPfiii,"ax",@progbits
	.align	128
        .global         _ZN8pygpukit3ops5audio24short_term_energy_kernelEPKfPfiii
        .type           _ZN8pygpukit3ops5audio24short_term_energy_kernelEPKfPfiii,@function
        .size           _ZN8pygpukit3ops5audio24short_term_energy_kernelEPKfPfiii,(.L_x_286 - _ZN8pygpukit3ops5audio24short_term_energy_kernelEPKfPfiii)
        .other          _ZN8pygpukit3ops5audio24short_term_energy_kernelEPKfPfiii,@"STO_CUDA_ENTRY STV_DEFAULT"
_ZN8pygpukit3ops5audio24short_term_energy_kernelEPKfPfiii:
.text._ZN8pygpukit3ops5audio24short_term_energy_kernelEPKfPfiii:
[----:B------:R-:W-:Y:S01]  /*0000*/  LDC R1, c[0x0][0x37c] ;  /* 0x0000df00ff017b82 */ /* 0x000fe20000000800 */
[----:B------:R-:W0:Y:S01]  /*0010*/  S2R R2, SR_CTAID.X ;  /* 0x0000000000027919 */ /* 0x000e220000002500 */
[----:B------:R-:W0:Y:S02]  /*0020*/  LDCU UR4, c[0x0][0x398] ;  /* 0x00007300ff0477ac */ /* 0x000e240008000800 */
[----:B0-----:R-:W-:-:S13]  /*0030*/  ISETP.GE.AND P0, PT, R2, UR4, PT ;  /* 0x0000000402007c0c */ /* 0x001fda000bf06270 */
[----:B------:R-:W-:Y:S05]  /*0040*/  @P0 EXIT ;  /* 0x000000000000094d */ /* 0x000fea0003800000 */
[----:B------:R-:W0:Y:S01]  /*0050*/  S2R R8, SR_TID.X ;  /* 0x0000000000087919 */ /* 0x000e220000002100 */
[----:B------:R-:W0:Y:S01]  /*0060*/  LDCU UR4, c[0x0][0x394] ;  /* 0x00007280ff0477ac */ /* 0x000e220008000800 */
[----:B------:R-:W-:Y:S01]  /*0070*/  BSSY.RECONVERGENT B0, `(.L_x_165) ;  /* 0x0000015000007945 */ /* 0x000fe20003800200 */
[----:B------:R-:W-:Y:S01]  /*0080*/  IMAD.MOV.U32 R0, RZ, RZ, RZ ;  /* 0x000000ffff007224 */ /* 0x000fe200078e00ff */
[----:B------:R-:W1:Y:S01]  /*0090*/  LDCU.64 UR8, c[0x0][0x358] ;  /* 0x00006b00ff0877ac */ /* 0x000e620008000a00 */
[----:B------:R-:W2:Y:S01]  /*00a0*/  LDCU.64 UR6, c[0x0][0x390] ;  /* 0x00007200ff0677ac */ /* 0x000ea20008000a00 */
[----:B0-----:R-:W-:-:S13]  /*00b0*/  ISETP.GE.AND P0, PT, R8, UR4, PT ;  /* 0x0000000408007c0c */ /* 0x001fda000bf06270 */
[----:B-12---:R-:W-:Y:S05]  /*00c0*/  @P0 BRA `(.L_x_166) ;  /* 0x00000000003c0947 */ /* 0x006fea0003800000 */
[----:B------:R-:W0:Y:S01]  /*00d0*/  LDC R10, c[0x0][0x360] ;  /* 0x0000d800ff0a7b82 */ /* 0x000e220000000800 */
[----:B------:R-:W-:Y:S02]  /*00e0*/  IMAD.MOV.U32 R0, RZ, RZ, RZ ;  /* 0x000000ffff007224 */ /* 0x000fe400078e00ff */
[----:B------:R-:W-:-:S05]  /*00f0*/  IMAD.MOV.U32 R3, RZ, RZ, R8 ;  /* 0x000000ffff037224 */ /* 0x000fca00078e0008 */
[----:B------:R-:W1:Y:S02]  /*0100*/  LDC.64 R6, c[0x0][0x380] ;  /* 0x0000e000ff067b82 */ /* 0x000e640000000a00 */
.L_x_169:
[--C-:B------:R-:W-:Y:S01]  /*0110*/  IMAD R5, R2, UR7, R3.reuse ;  /* 0x0000000702057c24 */ /* 0x100fe2000f8e0203 */
[----:B------:R-:W-:Y:S01]  /*0120*/  BSSY.RECONVERGENT B1, `(.L_x_167) ;  /* 0x0000008000017945 */ /* 0x000fe20003800200 */
[----:B0-----:R-:W-:-:S03]  /*0130*/  IMAD.IADD R3, R10, 0x1, R3 ;  /* 0x000000010a037824 */ /* 0x001fc600078e0203 */
[----:B------:R-:W-:Y:S02]  /*0140*/  ISETP.GE.AND P0, PT, R5, UR6, PT ;  /* 0x0000000605007c0c */ /* 0x000fe4000bf06270 */
[----:B------:R-:W-:-:S11]  /*0150*/  ISETP.GE.AND P1, PT, R3, UR7, PT ;  /* 0x0000000703007c0c */ /* 0x000fd6000bf26270 */
[----:B------:R-:W-:Y:S05]  /*0160*/  @P0 BRA `(.L_x_168) ;  /* 0x00000000000c0947 */ /* 0x000fea0003800000 */
[----:B-1----:R-:W-:-:S06]  /*0170*/  IMAD.WIDE R4, R5, 0x4, R6 ;  /* 0x0000000405047825 */ /* 0x002fcc00078e0206 */
[----:B------:R-:W2:Y:S02]  /*0180*/  LDG.E.CONSTANT R5, desc[UR8][R4.64] ;  /* 0x0000000804057981 */ /* 0x000ea4000c1e9900 */
[----:B--2---:R-:W-:-:S07]  /*0190*/  FFMA R0, R5, R5, R0 ;  /* 0x0000000505007223 */ /* 0x004fce0000000000 */
.L_x_168:
[----:B------:R-:W-:Y:S05]  /*01a0*/  BSYNC.RECONVERGENT B1 ;  /* 0x0000000000017941 */ /* 0x000fea0003800200 */
.L_x_167:
[----:B------:R-:W-:Y:S05]  /*01b0*/  @!P1 BRA `(.L_x_169) ;  /* 0xfffffffc00d49947 */ /* 0x000fea000383ffff */
.L_x_166:
[----:B------:R-:W-:Y:S05]  /*01c0*/  BSYNC.RECONVERGENT B0 ;  /* 0x0000000000007941 */ /* 0x000fea0003800200 */
.L_x_165:
[----:B------:R-:W0:Y:S01]  /*01d0*/  S2UR UR5, SR_CgaCtaId ;  /* 0x00000000000579c3 */ /* 0x000e220000008800 */
[----:B------:R-:W-:Y:S01]  /*01e0*/  UMOV UR4, 0x400 ;  /* 0x0000040000047882 */ /* 0x000fe20000000000 */
[----:B------:R-:W2:Y:S01]  /*01f0*/  LDCU UR6, c[0x0][0x360] ;  /* 0x00006c00ff0677ac */ /* 0x000ea20008000800 */
[----:B------:R-:W-:Y:S01]  /*0200*/  ISETP.NE.AND P1, PT, R8, RZ, PT ;  /* 0x000000ff0800720c */ /* 0x000fe20003f25270 */
[----:B--2---:R-:W-:Y:S02]  /*0210*/  UISETP.GE.U32.AND UP0, UPT, UR6, 0x2, UPT ;  /* 0x000000020600788c */ /* 0x004fe4000bf06070 */
[----:B0-----:R-:W-:-:S06]  /*0220*/  ULEA UR4, UR5, UR4, 0x18 ;  /* 0x0000000405047291 */ /* 0x001fcc000f8ec0ff */
[----:B------:R-:W-:-:S05]  /*0230*/  LEA R3, R8, UR4, 0x2 ;  /* 0x0000000408037c11 */ /* 0x000fca000f8e10ff */
[----:B------:R0:W-:Y:S01]  /*0240*/  STS [R3], R0 ;  /* 0x0000000003007388 */ /* 0x0001e20000000800 */
[----:B------:R-:W-:Y:S06]  /*0250*/  BAR.SYNC.DEFER_BLOCKING 0x0 ;  /* 0x0000000000007b1d */ /* 0x000fec0000010000 */
[----:B------:R-:W-:Y:S05]  /*0260*/  BRA.U !UP0, `(.L_x_170) ;  /* 0x0000000108307547 */ /* 0x000fea000b800000 */
[----:B0-----:R-:W-:-:S07]  /*0270*/  IMAD.U32 R0, RZ, RZ, UR6 ;  /* 0x00000006ff007e24 */ /* 0x001fce000f8e00ff */
.L_x_171:
[----:B-1----:R-:W-:-:S04]  /*0280*/  SHF.R.U32.HI R7, RZ, 0x1, R0 ;  /* 0x00000001ff077819 */ /* 0x002fc80000011600 */
[----:B------:R-:W-:-:S13]  /*0290*/  ISETP.GE.U32.AND P0, PT, R8, R7, PT ;  /* 0x000000070800720c */ /* 0x000fda0003f06070 */
[----:B------:R-:W-:Y:S01]  /*02a0*/  @!P0 IMAD R4, R7, 0x4, R3 ;  /* 0x0000000407048824 */ /* 0x000fe200078e0203 */
[----:B------:R-:W-:Y:S05]  /*02b0*/  @!P0 LDS R5, [R3] ;  /* 0x0000000003058984 */ /* 0x000fea0000000800 */
[----:B------:R-:W0:Y:S02]  /*02c0*/  @!P0 LDS R4, [R4] ;  /* 0x0000000004048984 */ /* 0x000e240000000800 */
[----:B0-----:R-:W-:-:S05]  /*02d0*/  @!P0 FADD R6, R4, R5 ;  /* 0x0000000504068221 */ /* 0x001fca0000000000 */
[----:B------:R2:W-:Y:S01]  /*02e0*/  @!P0 STS [R3], R6 ;  /* 0x0000000603008388 */ /* 0x0005e20000000800 */
[----:B------:R-:W-:Y:S01]  /*02f0*/  BAR.SYNC.DEFER_BLOCKING 0x0 ;  /* 0x0000000000007b1d */ /* 0x000fe20000010000 */
[----:B------:R-:W-:Y:S01]  /*0300*/  ISETP.GT.U32.AND P0, PT, R0, 0x3, PT ;  /* 0x000000030000780c */ /* 0x000fe20003f04070 */
[----:B------:R-:W-:-:S12]  /*0310*/  IMAD.MOV.U32 R0, RZ, RZ, R7 ;  /* 0x000000ffff007224 */ /* 0x000fd800078e0007 */
[----:B--2---:R-:W-:Y:S05]  /*0320*/  @P0 BRA `(.L_x_171) ;  /* 0xfffffffc00d40947 */ /* 0x004fea000383ffff */
.L_x_170:
[----:B------:R-:W-:Y:S05]  /*0330*/  @P1 EXIT ;  /* 0x000000000000194d */ /* 0x000fea0003800000 */
[----:B------:R-:W2:Y:S01]  /*0340*/  S2UR UR5, SR_CgaCtaId ;  /* 0x00000000000579c3 */ /* 0x000ea20000008800 */
[----:B------:R-:W-:Y:S02]  /*0350*/  UMOV UR4, 0x400 ;  /* 0x0000040000047882 */ /* 0x000fe40000000000 */
[----:B--2---:R-:W-:Y:S01]  /*0360*/  ULEA UR4, UR5, UR4, 0x18 ;  /* 0x0000000405047291 */ /* 0x004fe2000f8ec0ff */
[----:B------:R-:W2:Y:S08]  /*0370*/  LDCU UR5, c[0x0][0x394] ;  /* 0x00007280ff0577ac */ /* 0x000eb00008000800 */
[----:B0-----:R-:W0:Y:S01]  /*0380*/  LDS R0, [UR4] ;  /* 0x00000004ff007984 */ /* 0x001e220008000800 */
[----:B--2---:R-:W-:-:S04]  /*0390*/  I2FP.F32.S32 R3, UR5 ;  /* 0x0000000500037c45 */ /* 0x004fc80008201400 */
[----:B------:R-:W2:Y:S02]  /*03a0*/  MUFU.RCP R4, R3 ;  /* 0x0000000300047308 */ /* 0x000ea40000001000 */
[----:B--2---:R-:W-:-:S04]  /*03b0*/  FFMA R5, -R3, R4, 1 ;  /* 0x3f80000003057423 */ /* 0x004fc80000000104 */
[----:B------:R-:W-:Y:S02]  /*03c0*/  FFMA R5, R4, R5, R4 ;  /* 0x0000000504057223 */ /* 0x000fe40000000004 */
[----:B0-----:R-:W0:Y:S02]  /*03d0*/  FCHK P0, R0, R3 ;  /* 0x0000000300007302 */ /* 0x001e240000000000 */
[----:B------:R-:W-:-:S04]  /*03e0*/  FFMA R4, R0, R5, RZ ;  /* 0x0000000500047223 */ /* 0x000fc800000000ff */
[----:B-1----:R-:W-:-:S04]  /*03f0*/  FFMA R6, -R3, R4, R0 ;  /* 0x0000000403067223 */ /* 0x002fc80000000100 */
[----:B------:R-:W-:Y:S01]  /*0400*/  FFMA R7, R5, R6, R4 ;  /* 0x0000000605077223 */ /* 0x000fe20000000004 */
[----:B0-----:R-:W-:Y:S06]  /*0410*/  @!P0 BRA `(.L_x_172) ;  /* 0x00000000000c8947 */ /* 0x001fec0003800000 */
[----:B------:R-:W-:-:S07]  /*0420*/  MOV R4, 0x440 ;  /* 0x0000044000047802 */ /* 0x000fce0000000f00 */
[----:B------:R-:W-:Y:S05]  /*0430*/  CALL.REL.NOINC `($__internal_8_$__cuda_sm3x_div_rn_noftz_f32_slowpath) ;  /* 0x0000000000147944 */ /* 0x000fea0003c00000 */
[----:B------:R-:W-:-:S07]  /*0440*/  IMAD.MOV.U32 R7, RZ, RZ, R0 ;  /* 0x000000ffff077224 */ /* 0x000fce00078e0000 */
.L_x_172:
[----:B------:R-:W0:Y:S02]  /*0450*/  LDC.64 R4, c[0x0][0x388] ;  /* 0x0000e200ff047b82 */ /* 0x000e240000000a00 */
[----:B0-----:R-:W-:-:S05]  /*0460*/  IMAD.WIDE.U32 R2, R2, 0x4, R4 ;  /* 0x0000000402027825 */ /* 0x001fca00078e0004 */
[----:B------:R-:W-:Y:S01]  /*0470*/  STG.E desc[UR8][R2.64], R7 ;  /* 0x0000000702007986 */ /* 0x000fe2000c101908 */
[----:B------:R-:W-:Y:S05]  /*0480*/  EXIT ;  /* 0x000000000000794d */ /* 0x000fea0003800000 */
        .weak           $__internal_8_$__cuda_sm3x_div_rn_noftz_f32_slowpath
        .type           $__internal_8_$__cuda_sm3x_div_rn_noftz_f32_slowpath,@function
        .size           $__internal_8_$__cuda_sm3x_div_rn_noftz_f32_slowpath,(.L_x_286 - $__internal_8_$__cuda_sm3x_div_rn_noftz_f32_slowpath)
$__internal_8_$__cuda_sm3x_div_rn_noftz_f32_slowpath:
[--C-:B------:R-:W-:Y:S01]  /*0490*/  SHF.R.U32.HI R6, RZ, 0x17, R3.reuse ;  /* 0x00000017ff067819 */ /* 0x100fe20000011603 */
[--C-:B------:R-:W-:Y:S01]  /*04a0*/  IMAD.MOV.U32 R7, RZ, RZ, R0.reuse ;  /* 0x000000ffff077224 */ /* 0x100fe200078e0000 */
[----:B------:R-:W-:Y:S01]  /*04b0*/  SHF.R.U32.HI R5, RZ, 0x17, R0 ;  /* 0x00000017ff057819 */ /* 0x000fe20000011600 */
[----:B------:R-:W-:Y:S01]  /*04c0*/  IMAD.MOV.U32 R8, RZ, RZ, R3 ;  /* 0x000000ffff087224 */ /* 0x000fe200078e0003 */
[----:B------:R-:W-:Y:S02]  /*04d0*/  LOP3.LUT R6, R6, 0xff, RZ, 0xc0, !PT ;  /* 0x000000ff06067812 */ /* 0x000fe400078ec0ff */
        /* <DEDUP_REMOVED lines=30> */
.L_x_173:
[----:B------:R-:W-:Y:S01]  /*06c0*/  LEA R3, R6, 0xc0800000, 0x17 ;  /* 0xc080000006037811 */ /* 0x000fe200078eb8ff */
[----:B------:R-:W-:-:S04]  /*06d0*/  VIADD R5, R5, 0xffffff81 ;  /* 0xffffff8105057836 */ /* 0x000fc80000000000 */
[----:B------:R-:W-:Y:S01]  /*06e0*/  IMAD.IADD R3, R8, 0x1, -R3 ;  /* 0x0000000108037824 */ /* 0x000fe200078e0a03 */
[C---:B------:R-:W-:Y:S01]  /*06f0*/  IADD3 R6, PT, PT, R5.reuse, 0x7f, -R6 ;  /* 0x0000007f05067810 */ /* 0x040fe20007ffe806 */
[----:B------:R-:W-:Y:S02]  /*0700*/  IMAD R0, R5, -0x800000, R7 ;  /* 0xff80000005007824 */ /* 0x000fe400078e0207 */
[----:B------:R-:W0:Y:S01]  /*0710*/  MUFU.RCP R8, R3 ;  /* 0x0000000300087308 */ /* 0x000e220000001000 */
[----:B------:R-:W-:Y:S01]  /*0720*/  FADD.FTZ R11, -R3, -RZ ;  /* 0x800000ff030b7221 */ /* 0x000fe20000010100 */
[----:B------:R-:W-:-:S03]  /*0730*/  IMAD.IADD R6, R6, 0x1, R9 ;  /* 0x0000000106067824 */ /* 0x000fc600078e0209 */
        /* <DEDUP_REMOVED lines=42> */
.L_x_179:
[----:B------:R-:W-:-:S04]  /*09e0*/  LOP3.LUT R0, R0, 0x80000000, RZ, 0xc0, !PT ;  /* 0x8000000000007812 */ /* 0x000fc800078ec0ff */
[----:B------:R-:W-:Y:S01]  /*09f0*/  LOP3.LUT R0, R0, 0x7f800000, RZ, 0xfc, !PT ;  /* 0x7f80000000007812 */ /* 0x000fe200078efcff */
[----:B------:R-:W-:Y:S06]  /*0a00*/  BRA `(.L_x_180) ;  /* 0x0000000000287947 */ /* 0x000fec0003800000 */
.L_x_178:
[----:B------:R-:W-:Y:S01]  /*0a10*/  IMAD R0, R6, 0x800000, R0 ;  /* 0x0080000006007824 */ /* 0x000fe200078e0200 */
[----:B------:R-:W-:Y:S06]  /*0a20*/  BRA `(.L_x_180) ;  /* 0x0000000000207947 */ /* 0x000fec0003800000 */
.L_x_177:
[----:B------:R-:W-:-:S04]  /*0a30*/  LOP3.LUT R0, R8, 0x80000000, R7, 0x48, !PT ;  /* 0x8000000008007812 */ /* 0x000fc800078e4807 */
[----:B------:R-:W-:Y:S01]  /*0a40*/  LOP3.LUT R0, R0, 0x7f800000, RZ, 0xfc, !PT ;  /* 0x7f80000000007812 */ /* 0x000fe200078efcff */
[----:B------:R-:W-:Y:S06]  /*0a50*/  BRA `(.L_x_180) ;  /* 0x0000000000147947 */ /* 0x000fec0003800000 */
.L_x_176:
[----:B------:R-:W-:Y:S01]  /*0a60*/  LOP3.LUT R0, R8, 0x80000000, R7, 0x48, !PT ;  /* 0x8000000008007812 */ /* 0x000fe200078e4807 */
[----:B------:R-:W-:Y:S06]  /*0a70*/  BRA `(.L_x_180) ;  /* 0x00000000000c7947 */ /* 0x000fec0003800000 */
.L_x_175:
[----:B------:R-:W0:Y:S01]  /*0a80*/  MUFU.RSQ R0, -QNAN ;  /* 0xffc0000000007908 */ /* 0x000e220000001400 */
[----:B------:R-:W-:Y:S05]  /*0a90*/  BRA `(.L_x_180) ;  /* 0x0000000000047947 */ /* 0x000fea0003800000 */
.L_x_174:
[----:B------:R-:W-:-:S07]  /*0aa0*/  FADD.FTZ R0, R0, R3 ;  /* 0x0000000300007221 */ /* 0x000fce0000010000 */
.L_x_180:
[----:B------:R-:W-:-:S04]  /*0ab0*/  IMAD.MOV.U32 R5, RZ, RZ, 0x0 ;  /* 0x00000000ff057424 */ /* 0x000fc800078e00ff */
[----:B0-----:R-:W-:Y:S05]  /*0ac0*/  RET.REL.NODEC R4 `(_ZN8pygpukit3ops5audio24short_term_energy_kernelEPKfPfiii) ;  /* 0xfffffff4044c7950 */ /* 0x001fea0003c3ffff */
.L_x_181:
        /* <DEDUP_REMOVED lines=11> */
.L_x_286:


//--------------------- .text._ZN8pygpukit3ops5audio17noise_gate_kernelEPfmf --------------------------
	.section	.text._ZN8pygpukit3ops5audio17noise_gate_kernelEPfmf,"ax",@progbits
	.align	128
        .global         _ZN8pygpukit3ops5audio17noise_gate_kernelEPfmf
        .type           _ZN8pygpukit3ops5audio17noise_gate_kernelEPfmf,@function
        .size           _ZN8pygpukit3ops5audio17noise_gate_kernelEPfmf,(.L_x_307 - _ZN8pygpukit3ops5audio17noise_gate_kernelEPfmf)
        .other          _ZN8pygpukit3ops5audio17noise_gate_kernelEPfmf,@"STO_CUDA_ENTRY STV_DEFAULT"
_ZN8pygpukit3ops5audio17noise_gate_kernelEPfmf:
.text._ZN8pygpukit3ops5audio17noise_gate_kernelEPfmf:
[----:B------:R-:W-:Y:S01]  /*0000*/  LDC R1, c[0x0][0x37c] ;  /* 0x0000df00ff017b82 */ /* 0x000fe20000000800 */
[----:B------:R-:W0:Y:S07]  /*0010*/  S2R R3, SR_TID.X ;  /* 0x0000000000037919 */ /* 0x000e2e0000002100 */
[----:B------:R-:W0:Y:S01]  /*0020*/  S2UR UR4, SR_CTAID.X ;  /* 0x00000000000479c3 */ /* 0x000e220000002500 */
[----:B------:R-:W1:Y:S07]  /*0030*/  LDCU.64 UR6, c[0x0][0x388] ;  /* 0x00007100ff0677ac */ /* 0x000e6e0008000a00 */
[----:B------:R-:W0:Y:S02]  /*0040*/  LDC R0, c[0x0][0x360] ;  /* 0x0000d800ff007b82 */ /* 0x000e240000000800 */
[----:B0-----:R-:W-:-:S05]  /*0050*/  IMAD R0, R0, UR4, R3 ;  /* 0x0000000400007c24 */ /* 0x001fca000f8e0203 */
[----:B-1----:R-:W-:-:S04]  /*0060*/  ISETP.GE.U32.AND P0, PT, R0, UR6, PT ;  /* 0x0000000600007c0c */ /* 0x002fc8000bf06070 */
[----:B------:R-:W-:-:S13]  /*0070*/  ISETP.GE.U32.AND.EX P0, PT, RZ, UR7, PT, P0 ;  /* 0x00000007ff007c0c */ /* 0x000fda000bf06100 */
[----:B------:R-:W-:Y:S05]  /*0080*/  @P0 EXIT ;  /* 0x000000000000094d */ /* 0x000fea0003800000 */
[----:B------:R-:W0:Y:S01]  /*0090*/  LDCU.64 UR6, c[0x0][0x380] ;  /* 0x00007000ff0677ac */ /* 0x000e220008000a00 */
[----:B------:R-:W1:Y:S01]  /*00a0*/  LDCU.64 UR4, c[0x0][0x358] ;  /* 0x00006b00ff0477ac */ /* 0x000e620008000a00 */
[C---:B0-----:R-:W-:Y:S01]  /*00b0*/  LEA R2, P0, R0.reuse, UR6, 0x2 ;  /* 0x0000000600027c11 */ /* 0x041fe2000f8010ff */
[----:B------:R-:W0:Y:S03]  /*00c0*/  LDCU UR6, c[0x0][0x390] ;  /* 0x00007200ff0677ac */ /* 0x000e260008000800 */
[----:B------:R-:W-:-:S05]  /*00d0*/  LEA.HI.X R3, R0, UR7, RZ, 0x2, P0 ;  /* 0x0000000700037c11 */ /* 0x000fca00080f14ff */
[----:B-1----:R-:W0:Y:S02]  /*00e0*/  LDG.E R0, desc[UR4][R2.64] ;  /* 0x0000000402007981 */ /* 0x002e24000c1e1900 */
[----:B0-----:R-:W-:-:S13]  /*00f0*/  FSETP.GEU.AND P0, PT, |R0|, UR6, PT ;  /* 0x0000000600007c0b */ /* 0x001fda000bf0e200 */
[----:B------:R-:W-:Y:S05]  /*0100*/  @P0 EXIT ;  /* 0x000000000000094d */ /* 0x000fea0003800000 */
[----:B------:R-:W-:Y:S01]  /*0110*/  STG.E desc[UR4][R2.64], RZ ;  /* 0x000000ff02007986 */ /* 0x000fe2000c101904 */
[----:B------:R-:W-:Y:S05]  /*0120*/  EXIT ;  /* 0x000000000000794d */ /* 0x000fea0003800000 */
.L_x_182:
        /* <DEDUP_REMOVED lines=13> */
.L_x_307:


//--------------------- .text._ZN8pygpukit3ops5audio19highpass_iir_kernelEPfmf --------------------------
	.section	.text._ZN8pygpukit3ops5audio19highpass_iir_kernelEPfmf,"ax",@progbits
	.align	128
        .global         _ZN8pygpukit3ops5audio19highpass_iir_kernelEPfmf
        .type           _ZN8pygpukit3ops5audio19highpass_iir_kernelEPfmf,@function
        .size           _ZN8pygpukit3ops5audio19highpass_iir_kernelEPfmf,(.L_x_308 - _ZN8pygpukit3ops5audio19highpass_iir_kernelEPfmf)
        .other          _ZN8pygpukit3ops5audio19highpass_iir_kernelEPfmf,@"STO_CUDA_ENTRY STV_DEFAULT"
_ZN8pygpukit3ops5audio19highpass_iir_kernelEPfmf:
.text._ZN8pygpukit3ops5audio19highpass_iir_kernelEPfmf:
[----:B------:R-:W-:Y:S01]  /*0000*/  LDC R1, c[0x0][0x37c] ;  /* 0x0000df00ff017b82 */ /* 0x000fe20000000800 */
[----:B------:R-:W0:Y:S07]  /*0010*/  S2R R0, SR_TID.X ;  /* 0x0000000000007919 */ /* 0x000e2e0000002100 */
[----:B------:R-:W0:Y:S01]  /*0020*/  S2UR UR4, SR_CTAID.X ;  /* 0x00000000000479c3 */ /* 0x000e220000002500 */
[----:B------:R-:W1:Y:S02]  /*0030*/  LDCU.64 UR8, c[0x0][0x388] ;  /* 0x00007100ff0877ac */ /* 0x000e640008000a00 */
[----:B-1----:R-:W-:-:S02]  /*0040*/  ISETP.EQ.U32.AND P1, PT, RZ, UR8, PT ;  /* 0x00000008ff007c0c */ /* 0x002fc4000bf22070 */
[----:B0-----:R-:W-:-:S04]  /*0050*/  LOP3.LUT P0, RZ, R0, UR4, RZ, 0xfc, !PT ;  /* 0x0000000400ff7c12 */ /* 0x001fc8000f80fcff */
[----:B------:R-:W-:-:S13]  /*0060*/  ISETP.EQ.OR.EX P0, PT, RZ, UR9, P0, P1 ;  /* 0x00000009ff007c0c */ /* 0x000fda0008702710 */
[----:B------:R-:W-:Y:S05]  /*0070*/  @P0 EXIT ;  /* 0x000000000000094d */ /* 0x000fea0003800000 */
[----:B------:R-:W-:Y:S01]  /*0080*/  UIADD3 UR5, UP0, UPT, UR8, -0x1, URZ ;  /* 0xffffffff08057890 */ /* 0x000fe2000ff1e0ff */
[----:B------:R-:W-:Y:S01]  /*0090*/  HFMA2 R11, -RZ, RZ, 0, 0 ;  /* 0x00000000ff0b7431 */ /* 0x000fe200000001ff */
[----:B------:R-:W-:Y:S01]  /*00a0*/  MOV R0, RZ ;  /* 0x000000ff00007202 */ /* 0x000fe20000000f00 */
[----:B------:R-:W-:Y:S01]  /*00b0*/  UMOV UR6, URZ ;  /* 0x000000ff00067c82 */ /* 0x000fe20008000000 */
[----:B------:R-:W-:Y:S02]  /*00c0*/  UIADD3.X UR4, UPT, UPT, UR9, -0x1, URZ, UP0, !UPT ;  /* 0xffffffff09047890 */ /* 0x000fe400087fe4ff */
[----:B------:R-:W-:Y:S02]  /*00d0*/  UISETP.GE.U32.AND UP0, UPT, UR5, 0xf, UPT ;  /* 0x0000000f0500788c */ /* 0x000fe4000bf06070 */
[----:B------:R-:W-:Y:S02]  /*00e0*/  ULOP3.LUT UR9, UR8, 0xf, URZ, 0xc0, !UPT ;  /* 0x0000000f08097892 */ /* 0x000fe4000f8ec0ff */
[----:B------:R-:W-:Y:S01]  /*00f0*/  UISETP.GE.U32.AND.EX UP0, UPT, UR4, URZ, UPT, UP0 ;  /* 0x000000ff0400728c */ /* 0x000fe2000bf06100 */
[----:B------:R-:W-:Y:S01]  /*0100*/  UMOV UR5, URZ ;  /* 0x000000ff00057c82 */ /* 0x000fe20008000000 */
[----:B------:R-:W0:Y:S07]  /*0110*/  LDCU.64 UR12, c[0x0][0x358] ;  /* 0x00006b00ff0c77ac */ /* 0x000e2e0008000a00 */
[----:B------:R-:W-:Y:S05]  /*0120*/  BRA.U !UP0, `(.L_x_183) ;  /* 0x0000000508907547 */ /* 0x000fea000b800000 */
[----:B------:R-:W1:Y:S01]  /*0130*/  LDCU.64 UR4, c[0x0][0x380] ;  /* 0x00007000ff0477ac */ /* 0x000e620008000a00 */
[----:B------:R-:W-:Y:S01]  /*0140*/  MOV R11, RZ ;  /* 0x000000ff000b7202 */ /* 0x000fe20000000f00 */
[----:B------:R-:W2:Y:S01]  /*0150*/  LDCU UR6, c[0x0][0x38c] ;  /* 0x00007180ff0677ac */ /* 0x000ea20008000800 */
[----:B------:R-:W3:Y:S01]  /*0160*/  LDCU UR10, c[0x0][0x390] ;  /* 0x00007200ff0a77ac */ /* 0x000ee20008000800 */
[----:B-1----:R-:W-:-:S04]  /*0170*/  UIADD3 UR4, UP0, UPT, UR4, 0x20, URZ ;  /* 0x0000002004047890 */ /* 0x002fc8000ff1e0ff */
[----:B------:R-:W-:Y:S02]  /*0180*/  UIADD3.X UR7, UPT, UPT, URZ, UR5, URZ, UP0, !UPT ;  /* 0x00000005ff077290 */ /* 0x000fe400087fe4ff */
[----:B------:R-:W-:Y:S01]  /*0190*/  ULOP3.LUT UR5, UR8, 0xfffffff0, URZ, 0xc0, !UPT ;  /* 0xfffffff008057892 */ /* 0x000fe2000f8ec0ff */
[----:B------:R-:W-:-:S03]  /*01a0*/  MOV R4, UR4 ;  /* 0x0000000400047c02 */ /* 0x000fc60008000f00 */
[----:B------:R-:W-:Y:S01]  /*01b0*/  MOV R7, UR7 ;  /* 0x0000000700077c02 */ /* 0x000fe20008000f00 */
[----:B--2---:R-:W-:Y:S02]  /*01c0*/  UMOV UR7, UR6 ;  /* 0x0000000600077c82 */ /* 0x004fe40008000000 */
[----:B---3--:R-:W-:-:S05]  /*01d0*/  UMOV UR4, UR5 ;  /* 0x0000000500047c82 */ /* 0x008fca0008000000 */
.L_x_184:
[----:B-1----:R-:W-:Y:S02]  /*01e0*/  MOV R2, R4 ;  /* 0x0000000400027202 */ /* 0x002fe40000000f00 */
[----:B------:R-:W-:-:S05]  /*01f0*/  MOV R3, R7 ;  /* 0x0000000700037202 */ /* 0x000fca0000000f00 */
[----:B0-----:R-:W2:Y:S04]  /*0200*/  LDG.E R18, desc[UR12][R2.64+-0x20] ;  /* 0xffffe00c02127981 */ /* 0x001ea8000c1e1900 */
[----:B------:R-:W3:Y:S04]  /*0210*/  LDG.E R20, desc[UR12][R2.64+-0x1c] ;  /* 0xffffe40c02147981 */ /* 0x000ee8000c1e1900 */
[----:B------:R-:W4:Y:S04]  /*0220*/  LDG.E R22, desc[UR12][R2.64+-0x18] ;  /* 0xffffe80c02167981 */ /* 0x000f28000c1e1900 */
[----:B------:R-:W5:Y:S04]  /*0230*/  LDG.E R17, desc[UR12][R2.64+-0x14] ;  /* 0xffffec0c02117981 */ /* 0x000f68000c1e1900 */
        /* <DEDUP_REMOVED lines=10> */
[----:B------:R-:W5:Y:S01]  /*02e0*/  LDG.E R7, desc[UR12][R2.64+0x18] ;  /* 0x0000180c02077981 */ /* 0x000f62000c1e1900 */
[----:B--2---:R-:W-:-:S04]  /*02f0*/  FADD R11, R18, R11 ;  /* 0x0000000b120b7221 */ /* 0x004fc80000000000 */
[----:B------:R-:W-:Y:S02]  /*0300*/  FADD R11, R11, -R0 ;  /* 0x800000000b0b7221 */ /* 0x000fe40000000000 */
[----:B------:R-:W2:Y:S01]  /*0310*/  LDG.E R0, desc[UR12][R2.64+0x1c] ;  /* 0x00001c0c02007981 */ /* 0x000ea2000c1e1900 */
[----:B------:R-:W-:Y:S01]  /*0320*/  UIADD3 UR4, UP0, UPT, UR4, -0x10, URZ ;  /* 0xfffffff004047890 */ /* 0x000fe2000ff1e0ff */
[----:B------:R-:W-:-:S03]  /*0330*/  FMUL R11, R11, UR10 ;  /* 0x0000000a0b0b7c20 */ /* 0x000fc60008400000 */
[----:B------:R-:W-:Y:S01]  /*0340*/  UIADD3.X UR7, UPT, UPT, UR7, -0x1, URZ, UP0, !UPT ;  /* 0xffffffff07077890 */ /* 0x000fe200087fe4ff */
[----:B---3--:R-:W-:Y:S01]  /*0350*/  FADD R15, R11, R20 ;  /* 0x000000140b0f7221 */ /* 0x008fe20000000000 */
[----:B------:R0:W-:Y:S01]  /*0360*/  STG.E desc[UR12][R2.64+-0x20], R11 ;  /* 0xffffe00b02007986 */ /* 0x0001e2000c10190c */
[----:B------:R-:W-:Y:S02]  /*0370*/  UISETP.NE.U32.AND UP0, UPT, UR4, URZ, UPT ;  /* 0x000000ff0400728c */ /* 0x000fe4000bf05070 */
[----:B------:R-:W-:Y:S02]  /*0380*/  FADD R15, -R18, R15 ;  /* 0x0000000f120f7221 */ /* 0x000fe40000000100 */
[----:B------:R-:W-:Y:S02]  /*0390*/  UISETP.NE.AND.EX UP0, UPT, UR7, URZ, UPT, UP0 ;  /* 0x000000ff0700728c */ /* 0x000fe4000bf05300 */
[----:B------:R-:W-:-:S04]  /*03a0*/  FMUL R15, R15, UR10 ;  /* 0x0000000a0f0f7c20 */ /* 0x000fc80008400000 */
[----:B----4-:R-:W-:Y:S01]  /*03b0*/  FADD R19, R15, R22 ;  /* 0x000000160f137221 */ /* 0x010fe20000000000 */
[----:B------:R1:W-:Y:S03]  /*03c0*/  STG.E desc[UR12][R2.64+-0x1c], R15 ;  /* 0xffffe40f02007986 */ /* 0x0003e6000c10190c */
[----:B------:R-:W-:-:S04]  /*03d0*/  FADD R18, -R20, R19 ;  /* 0x0000001314127221 */ /* 0x000fc80000000100 */
[----:B------:R-:W-:-:S04]  /*03e0*/  FMUL R18, R18, UR10 ;  /* 0x0000000a12127c20 */ /* 0x000fc80008400000 */
[----:B-----5:R-:W-:Y:S01]  /*03f0*/  FADD R19, R18, R17 ;  /* 0x0000001112137221 */ /* 0x020fe20000000000 */
[----:B------:R1:W-:Y:S03]  /*0400*/  STG.E desc[UR12][R2.64+-0x18], R18 ;  /* 0xffffe81202007986 */ /* 0x0003e6000c10190c */
[----:B------:R-:W-:-:S04]  /*0410*/  FADD R19, -R22, R19 ;  /* 0x0000001316137221 */ /* 0x000fc80000000100 */
[----:B------:R-:W-:-:S04]  /*0420*/  FMUL R19, R19, UR10 ;  /* 0x0000000a13137c20 */ /* 0x000fc80008400000 */
[----:B------:R-:W-:Y:S01]  /*0430*/  FADD R20, R19, R16 ;  /* 0x0000001013147221 */ /* 0x000fe20000000000 */
        /* <DEDUP_REMOVED lines=42> */
[----:B------:R-:W-:-:S05]  /*06e0*/  FMUL R5, R4, UR10 ;  /* 0x0000000a04057c20 */ /* 0x000fca0008400000 */
[----:B------:R1:W-:Y:S01]  /*06f0*/  STG.E desc[UR12][R2.64+0x18], R5 ;  /* 0x0000180502007986 */ /* 0x0003e2000c10190c */
[----:B--2---:R-:W-:-:S04]  /*0700*/  FADD R4, R5, R0 ;  /* 0x0000000005047221 */ /* 0x004fc80000000000 */
[----:B------:R-:W-:-:S04]  /*0710*/  FADD R4, -R7, R4 ;  /* 0x0000000407047221 */ /* 0x000fc80000000100 */
[----:B0-----:R-:W-:Y:S01]  /*0720*/  FMUL R11, R4, UR10 ;  /* 0x0000000a040b7c20 */ /* 0x001fe20008400000 */
[----:B------:R-:W-:-:S04]  /*0730*/  IADD3 R4, P0, PT, R2, 0x40, RZ ;  /* 0x0000004002047810 */ /* 0x000fc80007f1e0ff */
[----:B------:R1:W-:Y:S01]  /*0740*/  STG.E desc[UR12][R2.64+0x1c], R11 ;  /* 0x00001c0b02007986 */ /* 0x0003e2000c10190c */
[----:B------:R-:W-:Y:S01]  /*0750*/  IADD3.X R7, PT, PT, RZ, R3, RZ, P0, !PT ;  /* 0x00000003ff077210 */ /* 0x000fe200007fe4ff */
[----:B------:R-:W-:Y:S07]  /*0760*/  BRA.U UP0, `(.L_x_184) ;  /* 0xfffffff9009c7547 */ /* 0x000fee000b83ffff */
.L_x_183:
[----:B------:R-:W-:-:S04]  /*0770*/  ISETP.NE.U32.AND P0, PT, RZ, UR9, PT ;  /* 0x00000009ff007c0c */ /* 0x000fc8000bf05070 */
[----:B------:R-:W-:-:S13]  /*0780*/  ISETP.NE.AND.EX P0, PT, RZ, RZ, PT, P0 ;  /* 0x000000ffff00720c */ /* 0x000fda0003f05300 */
[----:B0-----:R-:W-:Y:S05]  /*0790*/  @!P0 EXIT ;  /* 0x000000000000894d */ /* 0x001fea0003800000 */
[----:B------:R-:W-:Y:S02]  /*07a0*/  UISETP.GE.U32.AND UP0, UPT, UR9, 0x8, UPT ;  /* 0x000000080900788c */ /* 0x000fe4000bf06070 */
[----:B------:R-:W-:Y:S02]  /*07b0*/  ULOP3.LUT UR9, UR8, 0x7, URZ, 0xc0, !UPT ;  /* 0x0000000708097892 */ /* 0x000fe4000f8ec0ff */
[----:B------:R-:W-:-:S09]  /*07c0*/  UISETP.GE.U32.AND.EX UP0, UPT, URZ, URZ, UPT, UP0 ;  /* 0x000000ffff00728c */ /* 0x000fd2000bf06100 */
[----:B------:R-:W-:Y:S05]  /*07d0*/  BRA.U !UP0, `(.L_x_185) ;  /* 0x0000000108c07547 */ /* 0x000fea000b800000 */
[----:B------:R-:W0:Y:S02]  /*07e0*/  LDCU.64 UR10, c[0x0][0x380] ;  /* 0x00007000ff0a77ac */ /* 0x000e240008000a00 */
[----:B0-----:R-:W-:-:S04]  /*07f0*/  ULEA UR4, UP0, UR5, UR10, 0x2 ;  /* 0x0000000a05047291 */ /* 0x001fc8000f8010ff */
[----:B------:R-:W-:Y:S02]  /*0800*/  ULEA.HI.X UR7, UR5, UR11, UR6, 0x2, UP0 ;  /* 0x0000000b05077291 */ /* 0x000fe400080f1406 */
[----:B-1----:R-:W-:-:S04]  /*0810*/  MOV R2, UR4 ;  /* 0x0000000400027c02 */ /* 0x002fc80008000f00 */
[----:B------:R-:W-:Y:S01]  /*0820*/  MOV R3, UR7 ;  /* 0x0000000700037c02 */ /* 0x000fe20008000f00 */
[----:B------:R-:W0:Y:S04]  /*0830*/  LDCU UR4, c[0x0][0x390] ;  /* 0x00007200ff0477ac */ /* 0x000e280008000800 */
[----:B------:R-:W2:Y:S04]  /*0840*/  LDG.E R6, desc[UR12][R2.64] ;  /* 0x0000000c02067981 */ /* 0x000ea8000c1e1900 */
[----:B------:R-:W3:Y:S04]  /*0850*/  LDG.E R8, desc[UR12][R2.64+0x4] ;  /* 0x0000040c02087981 */ /* 0x000ee8000c1e1900 */
[----:B------:R-:W4:Y:S04]  /*0860*/  LDG.E R10, desc[UR12][R2.64+0x8] ;  /* 0x0000080c020a7981 */ /* 0x000f28000c1e1900 */
[----:B------:R-:W5:Y:S04]  /*0870*/  LDG.E R12, desc[UR12][R2.64+0xc] ;  /* 0x00000c0c020c7981 */ /* 0x000f68000c1e1900 */
[----:B------:R-:W5:Y:S04]  /*0880*/  LDG.E R14, desc[UR12][R2.64+0x10] ;  /* 0x0000100c020e7981 */ /* 0x000f68000c1e1900 */
[----:B------:R-:W5:Y:S04]  /*0890*/  LDG.E R5, desc[UR12][R2.64+0x14] ;  /* 0x0000140c02057981 */ /* 0x000f68000c1e1900 */
[----:B------:R-:W5:Y:S01]  /*08a0*/  LDG.E R4, desc[UR12][R2.64+0x18] ;  /* 0x0000180c02047981 */ /* 0x000f62000c1e1900 */
[----:B--2---:R-:W-:-:S04]  /*08b0*/  FADD R11, R11, R6 ;  /* 0x000000060b0b7221 */ /* 0x004fc80000000000 */
[----:B------:R-:W-:Y:S02]  /*08c0*/  FADD R7, -R0, R11 ;  /* 0x0000000b00077221 */ /* 0x000fe40000000100 */
[----:B------:R-:W2:Y:S01]  /*08d0*/  LDG.E R0, desc[UR12][R2.64+0x1c] ;  /* 0x00001c0c02007981 */ /* 0x000ea2000c1e1900 */
[----:B------:R-:W-:Y:S01]  /*08e0*/  UIADD3 UR5, UP0, UPT, UR5, 0x8, URZ ;  /* 0x0000000805057890 */ /* 0x000fe2000ff1e0ff */
[----:B0-----:R-:W-:-:S03]  /*08f0*/  FMUL R7, R7, UR4 ;  /* 0x0000000407077c20 */ /* 0x001fc60008400000 */
[----:B------:R-:W-:Y:S01]  /*0900*/  UIADD3.X UR6, UPT, UPT, URZ, UR6, URZ, UP0, !UPT ;  /* 0x00000006ff067290 */ /* 0x000fe200087fe4ff */
[----:B---3--:R-:W-:Y:S01]  /*0910*/  FADD R9, R7, R8 ;  /* 0x0000000807097221 */ /* 0x008fe20000000000 */
[----:B------:R0:W-:Y:S03]  /*0920*/  STG.E desc[UR12][R2.64], R7 ;  /* 0x0000000702007986 */ /* 0x0001e6000c10190c */
[----:B------:R-:W-:-:S04]  /*0930*/  FADD R9, -R6, R9 ;  /* 0x0000000906097221 */ /* 0x000fc80000000100 */
        /* <DEDUP_REMOVED lines=24> */
[----:B------:R-:W-:-:S05]  /*0ac0*/  FMUL R11, R11, UR4 ;  /* 0x000000040b0b7c20 */ /* 0x000fca0008400000 */
[----:B------:R0:W-:Y:S02]  /*0ad0*/  STG.E desc[UR12][R2.64+0x1c], R11 ;  /* 0x00001c0b02007986 */ /* 0x0001e4000c10190c */
.L_x_185:
[----:B------:R-:W-:-:S04]  /*0ae0*/  ISETP.NE.U32.AND P0, PT, RZ, UR9, PT ;  /* 0x00000009ff007c0c */ /* 0x000fc8000bf05070 */
[----:B------:R-:W-:-:S13]  /*0af0*/  ISETP.NE.AND.EX P0, PT, RZ, RZ, PT, P0 ;  /* 0x000000ffff00720c */ /* 0x000fda0003f05300 */
[----:B------:R-:W-:Y:S05]  /*0b00*/  @!P0 EXIT ;  /* 0x000000000000894d */ /* 0x000fea0003800000 */
[----:B------:R-:W-:Y:S02]  /*0b10*/  UISETP.GE.U32.AND UP0, UPT, UR9, 0x4, UPT ;  /* 0x000000040900788c */ /* 0x000fe4000bf06070 */
[----:B------:R-:W-:Y:S02]  /*0b20*/  ULOP3.LUT UR8, UR8, 0x3, URZ, 0xc0, !UPT ;  /* 0x0000000308087892 */ /* 0x000fe4000f8ec0ff */
[----:B------:R-:W-:Y:S01]  /*0b30*/  UISETP.GE.U32.AND.EX UP0, UPT, URZ, URZ, UPT, UP0 ;  /* 0x000000ffff00728c */ /* 0x000fe2000bf06100 */
[----:B------:R-:W-:-:S08]  /*0b40*/  UMOV UR4, URZ ;  /* 0x000000ff00047c82 */ /* 0x000fd00008000000 */
[----:B------:R-:W-:Y:S05]  /*0b50*/  BRA.U !UP0, `(.L_x_186) ;  /* 0x0000000108707547 */ /* 0x000fea000b800000 */
[----:B------:R-:W2:Y:S01]  /*0b60*/  LDCU.64 UR10, c[0x0][0x380] ;  /* 0x00007000ff0a77ac */ /* 0x000ea20008000a00 */
[----:B------:R-:W3:Y:S01]  /*0b70*/  LDCU UR7, c[0x0][0x390] ;  /* 0x00007200ff0777ac */ /* 0x000ee20008000800 */
[----:B--2---:R-:W-:-:S04]  /*0b80*/  ULEA UR10, UP0, UR5, UR10, 0x2 ;  /* 0x0000000a050a7291 */ /* 0x004fc8000f8010ff */
[----:B------:R-:W-:Y:S02]  /*0b90*/  ULEA.HI.X UR11, UR5, UR11, UR6, 0x2, UP0 ;  /* 0x0000000b050b7291 */ /* 0x000fe400080f1406 */
[----:B01----:R-:W-:-:S04]  /*0ba0*/  MOV R2, UR10 ;  /* 0x0000000a00027c02 */ /* 0x003fc80008000f00 */
[----:B------:R-:W-:-:S05]  /*0bb0*/  MOV R3, UR11 ;  /* 0x0000000b00037c02 */ /* 0x000fca0008000f00 */
[----:B------:R-:W2:Y:S04]  /*0bc0*/  LDG.E R4, desc[UR12][R2.64] ;  /* 0x0000000c02047981 */ /* 0x000ea8000c1e1900 */
[----:B------:R-:W4:Y:S04]  /*0bd0*/  LDG.E R6, desc[UR12][R2.64+0x4] ;  /* 0x0000040c02067981 */ /* 0x000f28000c1e1900 */
[----:B------:R-:W5:Y:S01]  /*0be0*/  LDG.E R8, desc[UR12][R2.64+0x8] ;  /* 0x0000080c02087981 */ /* 0x000f62000c1e1900 */
[----:B--2---:R-:W-:-:S04]  /*0bf0*/  FADD R11, R11, R4 ;  /* 0x000000040b0b7221 */ /* 0x004fc80000000000 */
[----:B------:R-:W-:Y:S02]  /*0c00*/  FADD R11, -R0, R11 ;  /* 0x0000000b000b7221 */ /* 0x000fe40000000100 */
[----:B------:R-:W2:Y:S01]  /*0c10*/  LDG.E R0, desc[UR12][R2.64+0xc] ;  /* 0x00000c0c02007981 */ /* 0x000ea2000c1e1900 */
[----:B------:R-:W-:Y:S01]  /*0c20*/  UIADD3 UR5, UP0, UPT, UR5, 0x4, URZ ;  /* 0x0000000405057890 */ /* 0x000fe2000ff1e0ff */
[----:B---3--:R-:W-:-:S03]  /*0c30*/  FMUL R5, R11, UR7 ;  /* 0x000000070b057c20 */ /* 0x008fc60008400000 */
[----:B------:R-:W-:Y:S01]  /*0c40*/  UIADD3.X UR6, UPT, UPT, URZ, UR6, URZ, UP0, !UPT ;  /* 0x00000006ff067290 */ /* 0x000fe200087fe4ff */
[----:B----4-:R-:W-:Y:S01]  /*0c50*/  FADD R7, R5, R6 ;  /* 0x0000000605077221 */ /* 0x010fe20000000000 */
[----:B------:R3:W-:Y:S03]  /*0c60*/  STG.E desc[UR12][R2.64], R5 ;  /* 0x0000000502007986 */ /* 0x0007e6000c10190c */
[----:B------:R-:W-:-:S04]  /*0c70*/  FADD R7, -R4, R7 ;  /* 0x0000000704077221 */ /* 0x000fc80000000100 */
[----:B------:R-:W-:-:S04]  /*0c80*/  FMUL R7, R7, UR7 ;  /* 0x0000000707077c20 */ /* 0x000fc80008400000 */
[----:B-----5:R-:W-:Y:S01]  /*0c90*/  FADD R9, R7, R8 ;  /* 0x0000000807097221 */ /* 0x020fe20000000000 */
        /* <DEDUP_REMOVED lines=8> */
.L_x_186:
[----:B------:R-:W-:-:S04]  /*0d20*/  ISETP.NE.U32.AND P0, PT, RZ, UR8, PT ;  /* 0x00000008ff007c0c */ /* 0x000fc8000bf05070 */
[----:B------:R-:W-:-:S13]  /*0d30*/  ISETP.NE.AND.EX P0, PT, RZ, UR4, PT, P0 ;  /* 0x00000004ff007c0c */ /* 0x000fda000bf05300 */
[----:B------:R-:W-:Y:S05]  /*0d40*/  @!P0 EXIT ;  /* 0x000000000000894d */ /* 0x000fea0003800000 */
[----:B------:R-:W2:Y:S01]  /*0d50*/  LDCU.64 UR10, c[0x0][0x380] ;  /* 0x00007000ff0a77ac */ /* 0x000ea20008000a00 */
[----:B------:R-:W4:Y:S01]  /*0d60*/  LDCU UR9, c[0x0][0x390] ;  /* 0x00007200ff0977ac */ /* 0x000f220008000800 */
[----:B--2---:R-:W-:-:S04]  /*0d70*/  ULEA UR7, UP0, UR5, UR10, 0x2 ;  /* 0x0000000a05077291 */ /* 0x004fc8000f8010ff */
[----:B------:R-:W-:Y:S02]  /*0d80*/  ULEA.HI.X UR5, UR5, UR11, UR6, 0x2, UP0 ;  /* 0x0000000b05057291 */ /* 0x000fe400080f1406 */
[----:B01-3--:R-:W-:-:S04]  /*0d90*/  MOV R5, UR7 ;  /* 0x0000000700057c02 */ /* 0x00bfc80008000f00 */
[----:B----4-:R-:W-:-:S07]  /*0da0*/  MOV R6, UR5 ;  /* 0x0000000500067c02 */ /* 0x010fce0008000f00 */
.L_x_187:
[----:B0-----:R-:W-:Y:S02]  /*0db0*/  MOV R2, R5 ;  /* 0x0000000500027202 */ /* 0x001fe40000000f00 */
[----:B------:R-:W-:-:S05]  /*0dc0*/  MOV R3, R6 ;  /* 0x0000000600037202 */ /* 0x000fca0000000f00 */
[----:B------:R-:W2:Y:S01]  /*0dd0*/  LDG.E R4, desc[UR12][R2.64] ;  /* 0x0000000c02047981 */ /* 0x000ea2000c1e1900 */
[----:B------:R-:W-:Y:S01]  /*0de0*/  UIADD3 UR8, UP0, UPT, UR8, -0x1, URZ ;  /* 0xffffffff08087890 */ /* 0x000fe2000ff1e0ff */
[----:B------:R-:W-:-:S03]  /*0df0*/  IADD3 R5, P0, PT, R2, 0x4, RZ ;  /* 0x0000000402057810 */ /* 0x000fc60007f1e0ff */
[----:B------:R-:W-:Y:S01]  /*0e00*/  UIADD3.X UR4, UPT, UPT, UR4, -0x1, URZ, UP0, !UPT ;  /* 0xffffffff04047890 */ /* 0x000fe200087fe4ff */
[----:B------:R-:W-:Y:S01]  /*0e10*/  IADD3.X R6, PT, PT, RZ, R3, RZ, P0, !PT ;  /* 0x00000003ff067210 */ /* 0x000fe200007fe4ff */
[----:B------:R-:W-:-:S04]  /*0e20*/  UISETP.NE.U32.AND UP0, UPT, UR8, URZ, UPT ;  /* 0x000000ff0800728c */ /* 0x000fc8000bf05070 */
[----:B------:R-:W-:Y:S01]  /*0e30*/  UISETP.NE.AND.EX UP0, UPT, UR4, URZ, UPT, UP0 ;  /* 0x000000ff0400728c */ /* 0x000fe2000bf05300 */
[----:B--2---:R-:W-:-:S04]  /*0e40*/  FADD R11, R4, R11 ;  /* 0x0000000b040b7221 */ /* 0x004fc80000000000 */
[----:B------:R-:W-:Y:S01]  /*0e50*/  FADD R11, R11, -R0 ;  /* 0x800000000b0b7221 */ /* 0x000fe20000000000 */
[----:B------:R-:W-:-:S03]  /*0e60*/  MOV R0, R4 ;  /* 0x0000000400007202 */ /* 0x000fc60000000f00 */
[----:B------:R-:W-:-:S05]  /*0e70*/  FMUL R11, R11, UR9 ;  /* 0x000000090b0b7c20 */ /* 0x000fca0008400000 */
[----:B------:R0:W-:Y:S01]  /*0e80*/  STG.E desc[UR12][R2.64], R11 ;  /* 0x0000000b02007986 */ /* 0x0001e2000c10190c */
[----:B------:R-:W-:Y:S05]  /*0e90*/  BRA.U UP0, `(.L_x_187) ;  /* 0xfffffffd00c47547 */ /* 0x000fea000b83ffff */
[----:B------:R-:W-:Y:S05]  /*0ea0*/  EXIT ;  /* 0x000000000000794d */ /* 0x000fea0003800000 */
.L_x_188:
        /* <DEDUP_REMOVED lines=13> */
.L_x_308:


//--------------------- .text._ZN8pygpukit3ops5audio20subtract_mean_kernelEPfmf --------------------------
	.section	.text._ZN8pygpukit3ops5audio20subtract_mean_kernelEPfmf,"ax",@progbits
	.align	128
        .global         _ZN8pygpukit3ops5audio20subtract_mean_kernelEPfmf
        .type           _ZN8pygpukit3ops5audio20subtract_mean_kernelEPfmf,@function
        .size           _ZN8pygpukit3ops5audio20subtract_mean_kernelEPfmf,(.L_x_309 - _ZN8pygpukit3ops5audio20subtract_mean_kernelEPfmf)
        .other          _ZN8pygpukit3ops5audio20subtract_mean_kernelEPfmf,@"STO_CUDA_ENTRY STV_DEFAULT"
_ZN8pygpukit3ops5audio20subtract_mean_kernelEPfmf:
.text._ZN8pygpukit3ops5audio20subtract_mean_kernelEPfmf:
        /* <DEDUP_REMOVED lines=15> */
[----:B0-----:R-:W-:-:S05]  /*00f0*/  FADD R5, R0, -UR6 ;  /* 0x8000000600057e21 */ /* 0x001fca0008000000 */
[----:B------:R-:W-:Y:S01]  /*0100*/  STG.E desc[UR4][R2.64], R5 ;  /* 0x0000000502007986 */ /* 0x000fe2000c101904 */
[----:B------:R-:W-:Y:S05]  /*0110*/  EXIT ;  /* 0x000000000000794d */ /* 0x000fea0003800000 */
.L_x_189:
        /* <DEDUP_REMOVED lines=14> */
.L_x_309:


//--------------------- .text._ZN8pygpukit3ops5audio18compute_sum_kernelEPKfPfm --------------------------
	.section	.text._ZN8pygpukit3ops5audio18compute_sum_kernelEPKfPfm,"ax",@progbits
	.align	128
        .global         _ZN8pygpukit3ops5audio18compute_sum_kernelEPKfPfm
        .type           _ZN8pygpukit3ops5audio18compute_sum_kernelEPKfPfm,@function
        .size           _ZN8pygpukit3ops5audio18compute_sum_kernelEPKfPfm,(.L_x_310 - _ZN8pygpukit3ops5audio18compute_sum_kernelEPKfPfm)
        .other          _ZN8pygpukit3ops5audio18compute_sum_kernelEPKfPfm,@"STO_CUDA_ENTRY STV_DEFAULT"
_ZN8pygpukit3ops5audio18compute_sum_kernelEPKfPfm:
.text._ZN8pygpukit3ops5audio18compute_sum_kernelEPKfPfm:
[----:B------:R-:W-:Y:S01]  /*0000*/  LDC R1, c[0x0][0x37c] ;  /* 0x0000df00ff017b82 */ /* 0x000fe20000000800 */
[----:B------:R-:W0:Y:S01]  /*0010*/  S2R R6, SR_TID.X ;  /* 0x0000000000067919 */ /* 0x000e220000002100 */
[----:B------:R-:W0:Y:S01]  /*0020*/  LDCU UR8, c[0x0][0x360] ;  /* 0x00006c00ff0877ac */ /* 0x000e220008000800 */
[----:B------:R-:W-:Y:S01]  /*0030*/  IMAD.MOV.U32 R4, RZ, RZ, RZ ;  /* 0x000000ffff047224 */ /* 0x000fe200078e00ff */
[----:B------:R-:W0:Y:S01]  /*0040*/  S2R R7, SR_CTAID.X ;  /* 0x0000000000077919 */ /* 0x000e220000002500 */
[----:B------:R-:W1:Y:S01]  /*0050*/  LDCU.64 UR4, c[0x0][0x390] ;  /* 0x00007200ff0477ac */ /* 0x000e620008000a00 */
[----:B------:R-:W2:Y:S01]  /*0060*/  LDCU.64 UR6, c[0x0][0x358] ;  /* 0x00006b00ff0677ac */ /* 0x000ea20008000a00 */
[----:B0-----:R-:W-:-:S05]  /*0070*/  IMAD R0, R7, UR8, R6 ;  /* 0x0000000807007c24 */ /* 0x001fca000f8e0206 */
[----:B-1----:R-:W-:-:S04]  /*0080*/  ISETP.GE.U32.AND P0, PT, R0, UR4, PT ;  /* 0x0000000400007c0c */ /* 0x002fc8000bf06070 */
[----:B------:R-:W-:-:S13]  /*0090*/  ISETP.GE.U32.AND.EX P0, PT, RZ, UR5, PT, P0 ;  /* 0x00000005ff007c0c */ /* 0x000fda000bf06100 */
[----:B------:R-:W0:Y:S02]  /*00a0*/  @!P0 LDC.64 R2, c[0x0][0x380] ;  /* 0x0000e000ff028b82 */ /* 0x000e240000000a00 */
[----:B0-----:R-:W-:-:S04]  /*00b0*/  @!P0 LEA R2, P1, R0, R2, 0x2 ;  /* 0x0000000200028211 */ /* 0x001fc800078210ff */
[----:B------:R-:W-:-:S05]  /*00c0*/  @!P0 LEA.HI.X R3, R0, R3, RZ, 0x2, P1 ;  /* 0x0000000300038211 */ /* 0x000fca00008f14ff */
[----:B--2---:R-:W2:Y:S01]  /*00d0*/  @!P0 LDG.E.CONSTANT R4, desc[UR6][R2.64] ;  /* 0x0000000602048981 */ /* 0x004ea2000c1e9900 */
[----:B------:R-:W0:Y:S01]  /*00e0*/  S2UR UR5, SR_CgaCtaId ;  /* 0x00000000000579c3 */ /* 0x000e220000008800 */
[----:B------:R-:W-:Y:S01]  /*00f0*/  IMAD.U32 R0, RZ, RZ, UR8 ;  /* 0x00000008ff007e24 */ /* 0x000fe2000f8e00ff */
[----:B------:R-:W-:Y:S01]  /*0100*/  UMOV UR4, 0x400 ;  /* 0x0000040000047882 */ /* 0x000fe20000000000 */
[----:B------:R-:W-:-:S03]  /*0110*/  ISETP.NE.AND P0, PT, R6, RZ, PT ;  /* 0x000000ff0600720c */ /* 0x000fc60003f05270 */
[----:B------:R-:W-:Y:S01]  /*0120*/  ISETP.GE.U32.AND P1, PT, R0, 0x2, PT ;  /* 0x000000020000780c */ /* 0x000fe20003f26070 */
[----:B0-----:R-:W-:-:S06]  /*0130*/  ULEA UR4, UR5, UR4, 0x18 ;  /* 0x0000000405047291 */ /* 0x001fcc000f8ec0ff */
[----:B------:R-:W-:-:S05]  /*0140*/  LEA R5, R6, UR4, 0x2 ;  /* 0x0000000406057c11 */ /* 0x000fca000f8e10ff */
[----:B--2---:R0:W-:Y:S01]  /*0150*/  STS [R5], R4 ;  /* 0x0000000405007388 */ /* 0x0041e20000000800 */
[----:B------:R-:W-:Y:S06]  /*0160*/  BAR.SYNC.DEFER_BLOCKING 0x0 ;  /* 0x0000000000007b1d */ /* 0x000fec0000010000 */
[----:B------:R-:W-:Y:S05]  /*0170*/  @!P1 BRA `(.L_x_190) ;  /* 0x00000000002c9947 */ /* 0x000fea0003800000 */
.L_x_191:
[----:B------:R-:W-:-:S04]  /*0180*/  SHF.R.U32.HI R8, RZ, 0x1, R0 ;  /* 0x00000001ff087819 */ /* 0x000fc80000011600 */
        /* <DEDUP_REMOVED lines=9> */
[----:B-1----:R-:W-:Y:S05]  /*0220*/  @P1 BRA `(.L_x_191) ;  /* 0xfffffffc00d41947 */ /* 0x002fea000383ffff */
.L_x_190:
[----:B------:R-:W-:Y:S05]  /*0230*/  @P0 EXIT ;  /* 0x000000000000094d */ /* 0x000fea0003800000 */
[----:B------:R-:W1:Y:S01]  /*0240*/  S2UR UR5, SR_CgaCtaId ;  /* 0x00000000000579c3 */ /* 0x000e620000008800 */
[----:B------:R-:W-:-:S07]  /*0250*/  UMOV UR4, 0x400 ;  /* 0x0000040000047882 */ /* 0x000fce0000000000 */
[----:B------:R-:W2:Y:S01]  /*0260*/  LDC.64 R2, c[0x0][0x388] ;  /* 0x0000e200ff027b82 */ /* 0x000ea20000000a00 */
[----:B-1----:R-:W-:Y:S01]  /*0270*/  ULEA UR4, UR5, UR4, 0x18 ;  /* 0x0000000405047291 */ /* 0x002fe2000f8ec0ff */
[----:B--2---:R-:W-:-:S08]  /*0280*/  IMAD.WIDE.U32 R2, R7, 0x4, R2 ;  /* 0x0000000407027825 */ /* 0x004fd000078e0002 */
[----:B0-----:R-:W0:Y:S04]  /*0290*/  LDS R5, [UR4] ;  /* 0x00000004ff057984 */ /* 0x001e280008000800 */
[----:B0-----:R-:W-:Y:S01]  /*02a0*/  STG.E desc[UR6][R2.64], R5 ;  /* 0x0000000502007986 */ /* 0x001fe2000c101906 */
[----:B------:R-:W-:Y:S05]  /*02b0*/  EXIT ;  /* 0x000000000000794d */ /* 0x000fea0003800000 */
.L_x_192:
        /* <DEDUP_REMOVED lines=12> */
.L_x_310:


//--------------------- .text._ZN8pygpukit3ops5audio28deemphasis_sequential_kernelEPfmf --------------------------
	.section	.text._ZN8pygpukit3ops5audio28deemphasis_sequential_kernelEPfmf,"ax",@progbits
	.align	128
        .global         _ZN8pygpukit3ops5audio28deemphasis_sequential_kernelEPfmf
        .type           _ZN8pygpukit3ops5audio28deemphasis_sequential_kernelEPfmf,@function
        .size           _ZN8pygpukit3ops5audio28deemphasis_sequential_kernelEPfmf,(.L_x_311 - _ZN8pygpukit3ops5audio28deemphasis_sequential_kernelEPfmf)
        .other          _ZN8pygpukit3ops5audio28deemphasis_sequential_kernelEPfmf,@"STO_CUDA_ENTRY STV_DEFAULT"
_ZN8pygpukit3ops5audio28deemphasis_sequential_kernelEPfmf:
.text._ZN8pygpukit3ops5audio28deemphasis_sequential_kernelEPfmf:
[----:B------:R-:W-:Y:S01]  /*0000*/  LDC R1, c[0x0][0x37c] ;  /* 0x0000df00ff017b82 */ /* 0x000fe20000000800 */
[----:B------:R-:W0:Y:S07]  /*0010*/  S2R R0, SR_TID.X ;  /* 0x0000000000007919 */ /* 0x000e2e0000002100 */
[----:B------:R-:W0:Y:S08]  /*0020*/  S2UR UR4, SR_CTAID.X ;  /* 0x00000000000479c3 */ /* 0x000e300000002500 */
[----:B------:R-:W1:Y:S01]  /*0030*/  LDC.64 R2, c[0x0][0x388] ;  /* 0x0000e200ff027b82 */ /* 0x000e620000000a00 */
[----:B0-----:R-:W-:-:S02]  /*0040*/  LOP3.LUT P0, RZ, R0, UR4, RZ, 0xfc, !PT ;  /* 0x0000000400ff7c12 */ /* 0x001fc4000f80fcff */
[----:B-1----:R-:W-:-:S04]  /*0050*/  ISETP.EQ.U32.AND P1, PT, R2, RZ, PT ;  /* 0x000000ff0200720c */ /* 0x002fc80003f22070 */
[----:B------:R-:W-:-:S13]  /*0060*/  ISETP.EQ.OR.EX P0, PT, R3, RZ, P0, P1 ;  /* 0x000000ff0300720c */ /* 0x000fda0000702710 */
[----:B------:R-:W-:Y:S05]  /*0070*/  @P0 EXIT ;  /* 0x000000000000094d */ /* 0x000fea0003800000 */
[C---:B------:R-:W-:Y:S01]  /*0080*/  IADD3 R0, P0, PT, R2.reuse, -0x1, RZ ;  /* 0xffffffff02007810 */ /* 0x040fe20007f1e0ff */
[----:B------:R-:W0:Y:S01]  /*0090*/  LDCU.64 UR6, c[0x0][0x358] ;  /* 0x00006b00ff0677ac */ /* 0x000e220008000a00 */
[----:B------:R-:W-:Y:S01]  /*00a0*/  LOP3.LUT R22, R2, 0xf, RZ, 0xc0, !PT ;  /* 0x0000000f02167812 */ /* 0x000fe200078ec0ff */
[----:B------:R-:W-:Y:S01]  /*00b0*/  IMAD.MOV.U32 R17, RZ, RZ, RZ ;  /* 0x000000ffff117224 */ /* 0x000fe200078e00ff */
[----:B------:R-:W-:Y:S01]  /*00c0*/  ISETP.GE.U32.AND P1, PT, R0, 0xf, PT ;  /* 0x0000000f0000780c */ /* 0x000fe20003f26070 */
[----:B------:R-:W-:Y:S01]  /*00d0*/  IMAD.MOV.U32 R0, RZ, RZ, RZ ;  /* 0x000000ffff007224 */ /* 0x000fe200078e00ff */
[----:B------:R-:W-:Y:S02]  /*00e0*/  IADD3.X R3, PT, PT, R3, -0x1, RZ, P0, !PT ;  /* 0xffffffff03037810 */ /* 0x000fe400007fe4ff */
[----:B------:R-:W-:Y:S02]  /*00f0*/  ISETP.NE.U32.AND P0, PT, R22, RZ, PT ;  /* 0x000000ff1600720c */ /* 0x000fe40003f05070 */
[----:B------:R-:W-:Y:S01]  /*0100*/  ISETP.GE.U32.AND.EX P1, PT, R3, RZ, PT, P1 ;  /* 0x000000ff0300720c */ /* 0x000fe20003f26110 */
[----:B------:R-:W-:Y:S01]  /*0110*/  IMAD.MOV.U32 R3, RZ, RZ, RZ ;  /* 0x000000ffff037224 */ /* 0x000fe200078e00ff */
[----:B------:R-:W-:-:S11]  /*0120*/  ISETP.NE.AND.EX P0, PT, RZ, RZ, PT, P0 ;  /* 0x000000ffff00720c */ /* 0x000fd60003f05300 */
[----:B0-----:R-:W-:Y:S05]  /*0130*/  @!P1 BRA `(.L_x_193) ;  /* 0x0000000400109947 */ /* 0x001fea0003800000 */
[----:B------:R-:W0:Y:S01]  /*0140*/  LDCU.64 UR4, c[0x0][0x380] ;  /* 0x00007000ff0477ac */ /* 0x000e220008000a00 */
[----:B------:R-:W1:Y:S01]  /*0150*/  LDC R0, c[0x0][0x38c] ;  /* 0x0000e300ff007b82 */ /* 0x000e620000000800 */
[----:B------:R-:W-:Y:S01]  /*0160*/  LOP3.LUT R3, R2, 0xfffffff0, RZ, 0xc0, !PT ;  /* 0xfffffff002037812 */ /* 0x000fe200078ec0ff */
[----:B------:R-:W-:Y:S01]  /*0170*/  HFMA2 R17, -RZ, RZ, 0, 0 ;  /* 0x00000000ff117431 */ /* 0x000fe200000001ff */
[----:B------:R-:W2:Y:S03]  /*0180*/  LDCU UR8, c[0x0][0x390] ;  /* 0x00007200ff0877ac */ /* 0x000ea60008000800 */
[----:B------:R-:W-:Y:S01]  /*0190*/  IMAD.MOV.U32 R7, RZ, RZ, R3 ;  /* 0x000000ffff077224 */ /* 0x000fe200078e0003 */
[----:B0-----:R-:W-:-:S04]  /*01a0*/  UIADD3 UR4, UP0, UPT, UR4, 0x20, URZ ;  /* 0x0000002004047890 */ /* 0x001fc8000ff1e0ff */
[----:B------:R-:W-:Y:S02]  /*01b0*/  UIADD3.X UR5, UPT, UPT, URZ, UR5, URZ, UP0, !UPT ;  /* 0x00000005ff057290 */ /* 0x000fe400087fe4ff */
[----:B------:R-:W-:Y:S01]  /*01c0*/  MOV R8, UR4 ;  /* 0x0000000400087c02 */ /* 0x000fe20008000f00 */
[----:B-1----:R-:W-:-:S03]  /*01d0*/  IMAD.MOV.U32 R6, RZ, RZ, R0 ;  /* 0x000000ffff067224 */ /* 0x002fc600078e0000 */
[----:B--2---:R-:W-:-:S07]  /*01e0*/  IMAD.U32 R9, RZ, RZ, UR5 ;  /* 0x00000005ff097e24 */ /* 0x004fce000f8e00ff */
.L_x_194:
[----:B--2---:R-:W-:Y:S01]  /*01f0*/  IMAD.MOV.U32 R4, RZ, RZ, R8 ;  /* 0x000000ffff047224 */ /* 0x004fe200078e0008 */
[----:B------:R-:W-:-:S05]  /*0200*/  MOV R5, R9 ;  /* 0x0000000900057202 */ /* 0x000fca0000000f00 */
[----:B------:R-:W2:Y:S04]  /*0210*/  LDG.E R24, desc[UR6][R4.64+-0x20] ;  /* 0xffffe00604187981 */ /* 0x000ea8000c1e1900 */
        /* <DEDUP_REMOVED lines=15> */
[----:B------:R-:W-:-:S04]  /*0310*/  IADD3 R7, P1, PT, R7, -0x10, RZ ;  /* 0xfffffff007077810 */ /* 0x000fc80007f3e0ff */
[----:B------:R-:W-:Y:S02]  /*0320*/  IADD3.X R6, PT, PT, R6, -0x1, RZ, P1, !PT ;  /* 0xffffffff06067810 */ /* 0x000fe40000ffe4ff */
[----:B------:R-:W-:-:S04]  /*0330*/  ISETP.NE.U32.AND P1, PT, R7, RZ, PT ;  /* 0x000000ff0700720c */ /* 0x000fc80003f25070 */
[----:B------:R-:W-:Y:S01]  /*0340*/  ISETP.NE.AND.EX P1, PT, R6, RZ, PT, P1 ;  /* 0x000000ff0600720c */ /* 0x000fe20003f25310 */
[----:B--2---:R-:W-:-:S04]  /*0350*/  FFMA R17, R17, UR8, R24 ;  /* 0x0000000811117c23 */ /* 0x004fc80008000018 */
[----:B---3--:R-:W-:Y:S01]  /*0360*/  FFMA R19, R17, UR8, R26 ;  /* 0x0000000811137c23 */ /* 0x008fe2000800001a */
[----:B------:R-:W-:Y:S03]  /*0370*/  STG.E desc[UR6][R4.64+-0x20], R17 ;  /* 0xffffe01104007986 */ /* 0x000fe6000c101906 */
[----:B----4-:R-:W-:Y:S01]  /*0380*/  FFMA R21, R19, UR8, R28 ;  /* 0x0000000813157c23 */ /* 0x010fe2000800001c */
[----:B------:R-:W-:Y:S03]  /*0390*/  STG.E desc[UR6][R4.64+-0x1c], R19 ;  /* 0xffffe41304007986 */ /* 0x000fe6000c101906 */
[----:B-----5:R-:W-:Y:S01]  /*03a0*/  FFMA R23, R21, UR8, R23 ;  /* 0x0000000815177c23 */ /* 0x020fe20008000017 */
[----:B------:R-:W-:Y:S03]  /*03b0*/  STG.E desc[UR6][R4.64+-0x18], R21 ;  /* 0xffffe81504007986 */ /* 0x000fe6000c101906 */
[----:B------:R-:W-:Y:S01]  /*03c0*/  FFMA R25, R23, UR8, R25 ;  /* 0x0000000817197c23 */ /* 0x000fe20008000019 */
        /* <DEDUP_REMOVED lines=12> */
[----:B------:R0:W-:Y:S03]  /*0490*/  STG.E desc[UR6][R4.64+0x4], R8 ;  /* 0x0000040804007986 */ /* 0x0001e6000c101906 */
[----:B------:R-:W-:Y:S01]  /*04a0*/  FFMA R10, R9, UR8, R10 ;  /* 0x00000008090a7c23 */ /* 0x000fe2000800000a */
[----:B------:R1:W-:Y:S03]  /*04b0*/  STG.E desc[UR6][R4.64+0x8], R9 ;  /* 0x0000080904007986 */ /* 0x0003e6000c101906 */
[----:B------:R-:W-:Y:S01]  /*04c0*/  FFMA R11, R10, UR8, R11 ;  /* 0x000000080a0b7c23 */ /* 0x000fe2000800000b */
[----:B------:R2:W-:Y:S03]  /*04d0*/  STG.E desc[UR6][R4.64+0xc], R10 ;  /* 0x00000c0a04007986 */ /* 0x0005e6000c101906 */
[----:B------:R-:W-:Y:S01]  /*04e0*/  FFMA R12, R11, UR8, R12 ;  /* 0x000000080b0c7c23 */ /* 0x000fe2000800000c */
[----:B0-----:R-:W-:Y:S01]  /*04f0*/  IADD3 R8, P2, PT, R4, 0x40, RZ ;  /* 0x0000004004087810 */ /* 0x001fe20007f5e0ff */
[----:B------:R2:W-:Y:S02]  /*0500*/  STG.E desc[UR6][R4.64+0x10], R11 ;  /* 0x0000100b04007986 */ /* 0x0005e4000c101906 */
[----:B------:R-:W-:-:S02]  /*0510*/  FFMA R13, R12, UR8, R13 ;  /* 0x000000080c0d7c23 */ /* 0x000fc4000800000d */
[----:B------:R2:W-:Y:S01]  /*0520*/  STG.E desc[UR6][R4.64+0x14], R12 ;  /* 0x0000140c04007986 */ /* 0x0005e2000c101906 */
[----:B-1----:R-:W-:Y:S02]  /*0530*/  IMAD.X R9, RZ, RZ, R5, P2 ;  /* 0x000000ffff097224 */ /* 0x002fe400010e0605 */
[----:B------:R-:W-:Y:S01]  /*0540*/  FFMA R17, R13, UR8, R14 ;  /* 0x000000080d117c23 */ /* 0x000fe2000800000e */
[----:B------:R2:W-:Y:S04]  /*0550*/  STG.E desc[UR6][R4.64+0x18], R13 ;  /* 0x0000180d04007986 */ /* 0x0005e8000c101906 */
[----:B------:R2:W-:Y:S01]  /*0560*/  STG.E desc[UR6][R4.64+0x1c], R17 ;  /* 0x00001c1104007986 */ /* 0x0005e2000c101906 */
[----:B------:R-:W-:Y:S05]  /*0570*/  @P1 BRA `(.L_x_194) ;  /* 0xfffffffc001c1947 */ /* 0x000fea000383ffff */
.L_x_193:
[----:B------:R-:W-:Y:S05]  /*0580*/  @!P0 EXIT ;  /* 0x000000000000894d */ /* 0x000fea0003800000 */
[----:B------:R-:W-:Y:S02]  /*0590*/  ISETP.GE.U32.AND P1, PT, R22, 0x8, PT ;  /* 0x000000081600780c */ /* 0x000fe40003f26070 */
[----:B------:R-:W-:Y:S02]  /*05a0*/  LOP3.LUT R23, R2, 0x7, RZ, 0xc0, !PT ;  /* 0x0000000702177812 */ /* 0x000fe400078ec0ff */
[----:B------:R-:W-:Y:S02]  /*05b0*/  ISETP.GE.U32.AND.EX P1, PT, RZ, RZ, PT, P1 ;  /* 0x000000ffff00720c */ /* 0x000fe40003f26110 */
[----:B------:R-:W-:-:S04]  /*05c0*/  ISETP.NE.U32.AND P0, PT, R23, RZ, PT ;  /* 0x000000ff1700720c */ /* 0x000fc80003f05070 */
[----:B------:R-:W-:-:S07]  /*05d0*/  ISETP.NE.AND.EX P0, PT, RZ, RZ, PT, P0 ;  /* 0x000000ffff00720c */ /* 0x000fce0003f05300 */
[----:B------:R-:W-:Y:S06]  /*05e0*/  @!P1 BRA `(.L_x_195) ;  /* 0x0000000000789947 */ /* 0x000fec0003800000 */
[----:B--2---:R-:W0:Y:S01]  /*05f0*/  LDC.64 R4, c[0x0][0x380] ;  /* 0x0000e000ff047b82 */ /* 0x004e220000000a00 */
[----:B------:R-:W1:Y:S01]  /*0600*/  LDCU UR4, c[0x0][0x390] ;  /* 0x00007200ff0477ac */ /* 0x000e620008000800 */
[----:B0-----:R-:W-:-:S04]  /*0610*/  LEA R4, P1, R3, R4, 0x2 ;  /* 0x0000000403047211 */ /* 0x001fc800078210ff */
[----:B------:R-:W-:-:S05]  /*0620*/  LEA.HI.X R5, R3, R5, R0, 0x2, P1 ;  /* 0x0000000503057211 */ /* 0x000fca00008f1400 */
[----:B------:R-:W1:Y:S04]  /*0630*/  LDG.E R6, desc[UR6][R4.64] ;  /* 0x0000000604067981 */ /* 0x000e68000c1e1900 */
[----:B------:R-:W2:Y:S04]  /*0640*/  LDG.E R8, desc[UR6][R4.64+0x4] ;  /* 0x0000040604087981 */ /* 0x000ea8000c1e1900 */
[----:B------:R-:W3:Y:S04]  /*0650*/  LDG.E R10, desc[UR6][R4.64+0x8] ;  /* 0x00000806040a7981 */ /* 0x000ee8000c1e1900 */
[----:B------:R-:W4:Y:S04]  /*0660*/  LDG.E R12, desc[UR6][R4.64+0xc] ;  /* 0x00000c06040c7981 */ /* 0x000f28000c1e1900 */
[----:B------:R-:W5:Y:S04]  /*0670*/  LDG.E R14, desc[UR6][R4.64+0x10] ;  /* 0x00001006040e7981 */ /* 0x000f68000c1e1900 */
[----:B------:R-:W5:Y:S04]  /*0680*/  LDG.E R16, desc[UR6][R4.64+0x14] ;  /* 0x0000140604107981 */ /* 0x000f68000c1e1900 */
[----:B------:R-:W5:Y:S04]  /*0690*/  LDG.E R18, desc[UR6][R4.64+0x18] ;  /* 0x0000180604127981 */ /* 0x000f68000c1e1900 */
[----:B------:R-:W5:Y:S01]  /*06a0*/  LDG.E R20, desc[UR6][R4.64+0x1c] ;  /* 0x00001c0604147981 */ /* 0x000f62000c1e1900 */
[----:B------:R-:W-:-:S05]  /*06b0*/  IADD3 R3, P1, PT, R3, 0x8, RZ ;  /* 0x0000000803037810 */ /* 0x000fca0007f3e0ff */
[----:B------:R-:W-:Y:S02]  /*06c0*/  IMAD.X R0, RZ, RZ, R0, P1 ;  /* 0x000000ffff007224 */ /* 0x000fe400008e0600 */
[----:B-1----:R-:W-:-:S04]  /*06d0*/  FFMA R7, R17, UR4, R6 ;  /* 0x0000000411077c23 */ /* 0x002fc80008000006 */
[----:B--2---:R-:W-:Y:S01]  /*06e0*/  FFMA R9, R7, UR4, R8 ;  /* 0x0000000407097c23 */ /* 0x004fe20008000008 */
[----:B------:R0:W-:Y:S03]  /*06f0*/  STG.E desc[UR6][R4.64], R7 ;  /* 0x0000000704007986 */ /* 0x0001e6000c101906 */
[----:B---3--:R-:W-:Y:S01]  /*0700*/  FFMA R11, R9, UR4, R10 ;  /* 0x00000004090b7c23 */ /* 0x008fe2000800000a */
[----:B------:R0:W-:Y:S03]  /*0710*/  STG.E desc[UR6][R4.64+0x4], R9 ;  /* 0x0000040904007986 */ /* 0x0001e6000c101906 */
[----:B----4-:R-:W-:Y:S01]  /*0720*/  FFMA R13, R11, UR4, R12 ;  /* 0x000000040b0d7c23 */ /* 0x010fe2000800000c */
[----:B------:R0:W-:Y:S03]  /*0730*/  STG.E desc[UR6][R4.64+0x8], R11 ;  /* 0x0000080b04007986 */ /* 0x0001e6000c101906 */
[----:B-----5:R-:W-:Y:S01]  /*0740*/  FFMA R15, R13, UR4, R14 ;  /* 0x000000040d0f7c23 */ /* 0x020fe2000800000e */
[----:B------:R0:W-:Y:S03]  /*0750*/  STG.E desc[UR6][R4.64+0xc], R13 ;  /* 0x00000c0d04007986 */ /* 0x0001e6000c101906 */
[----:B------:R-:W-:Y:S01]  /*0760*/  FFMA R19, R15, UR4, R16 ;  /* 0x000000040f137c23 */ /* 0x000fe20008000010 */
[----:B------:R0:W-:Y:S03]  /*0770*/  STG.E desc[UR6][R4.64+0x10], R15 ;  /* 0x0000100f04007986 */ /* 0x0001e6000c101906 */
[----:B------:R-:W-:Y:S01]  /*0780*/  FFMA R21, R19, UR4, R18 ;  /* 0x0000000413157c23 */ /* 0x000fe20008000012 */
[----:B------:R0:W-:Y:S03]  /*0790*/  STG.E desc[UR6][R4.64+0x14], R19 ;  /* 0x0000141304007986 */ /* 0x0001e6000c101906 */
[----:B------:R-:W-:Y:S01]  /*07a0*/  FFMA R17, R21, UR4, R20 ;  /* 0x0000000415117c23 */ /* 0x000fe20008000014 */
[----:B------:R0:W-:Y:S04]  /*07b0*/  STG.E desc[UR6][R4.64+0x18], R21 ;  /* 0x0000181504007986 */ /* 0x0001e8000c101906 */
[----:B------:R0:W-:Y:S02]  /*07c0*/  STG.E desc[UR6][R4.64+0x1c], R17 ;  /* 0x00001c1104007986 */ /* 0x0001e4000c101906 */
.L_x_195:
[----:B------:R-:W-:Y:S05]  /*07d0*/  @!P0 EXIT ;  /* 0x000000000000894d */ /* 0x000fea0003800000 */
[----:B------:R-:W-:-:S04]  /*07e0*/  ISETP.GE.U32.AND P0, PT, R23, 0x4, PT ;  /* 0x000000041700780c */ /* 0x000fc80003f06070 */
[----:B------:R-:W-:-:S13]  /*07f0*/  ISETP.GE.U32.AND.EX P0, PT, RZ, RZ, PT, P0 ;  /* 0x000000ffff00720c */ /* 0x000fda0003f06100 */
[----:B0-2---:R-:W0:Y:S08]  /*0800*/  @P0 LDC.64 R4, c[0x0][0x380] ;  /* 0x0000e000ff040b82 */ /* 0x005e300000000a00 */
[----:B------:R-:W1:Y:S01]  /*0810*/  @P0 LDC R14, c[0x0][0x390] ;  /* 0x0000e400ff0e0b82 */ /* 0x000e620000000800 */
[----:B0-----:R-:W-:-:S04]  /*0820*/  @P0 LEA R4, P1, R3, R4, 0x2 ;  /* 0x0000000403040211 */ /* 0x001fc800078210ff */
[----:B------:R-:W-:-:S05]  /*0830*/  @P0 LEA.HI.X R5, R3, R5, R0, 0x2, P1 ;  /* 0x0000000503050211 */ /* 0x000fca00008f1400 */
[----:B------:R-:W1:Y:S04]  /*0840*/  @P0 LDG.E R6, desc[UR6][R4.64] ;  /* 0x0000000604060981 */ /* 0x000e68000c1e1900 */
[----:B------:R-:W2:Y:S04]  /*0850*/  @P0 LDG.E R8, desc[UR6][R4.64+0x4] ;  /* 0x0000040604080981 */ /* 0x000ea8000c1e1900 */
[----:B------:R-:W3:Y:S04]  /*0860*/  @P0 LDG.E R10, desc[UR6][R4.64+0x8] ;  /* 0x00000806040a0981 */ /* 0x000ee8000c1e1900 */
[----:B------:R-:W4:Y:S01]  /*0870*/  @P0 LDG.E R12, desc[UR6][R4.64+0xc] ;  /* 0x00000c06040c0981 */ /* 0x000f22000c1e1900 */
[----:B------:R-:W-:Y:S01]  /*0880*/  MOV R13, RZ ;  /* 0x000000ff000d7202 */ /* 0x000fe20000000f00 */
[----:B-1----:R-:W-:Y:S01]  /*0890*/  @P0 FFMA R7, R17, R14, R6 ;  /* 0x0000000e11070223 */ /* 0x002fe20000000006 */
[----:B------:R-:W-:-:S03]  /*08a0*/  LOP3.LUT R6, R2, 0x3, RZ, 0xc0, !PT ;  /* 0x0000000302067812 */ /* 0x000fc600078ec0ff */
[-C--:B--2---:R-:W-:Y:S01]  /*08b0*/  @P0 FFMA R9, R7, R14.reuse, R8 ;  /* 0x0000000e07090223 */ /* 0x084fe20000000008 */
[----:B------:R-:W-:Y:S01]  /*08c0*/  ISETP.NE.U32.AND P1, PT, R6, RZ, PT ;  /* 0x000000ff0600720c */ /* 0x000fe20003f25070 */
[----:B------:R0:W-:Y:S02]  /*08d0*/  @P0 STG.E desc[UR6][R4.64], R7 ;  /* 0x0000000704000986 */ /* 0x0001e4000c101906 */
[-C--:B---3--:R-:W-:Y:S01]  /*08e0*/  @P0 FFMA R11, R9, R14.reuse, R10 ;  /* 0x0000000e090b0223 */ /* 0x088fe2000000000a */
[----:B------:R-:W-:Y:S01]  /*08f0*/  ISETP.NE.AND.EX P1, PT, R13, RZ, PT, P1 ;  /* 0x000000ff0d00720c */ /* 0x000fe20003f25310 */
[----:B------:R0:W-:Y:S02]  /*0900*/  @P0 STG.E desc[UR6][R4.64+0x4], R9 ;  /* 0x0000040904000986 */ /* 0x0001e4000c101906 */
[----:B----4-:R-:W-:Y:S02]  /*0910*/  @P0 FFMA R17, R11, R14, R12 ;  /* 0x0000000e0b110223 */ /* 0x010fe4000000000c */
[----:B------:R0:W-:Y:S04]  /*0920*/  @P0 STG.E desc[UR6][R4.64+0x8], R11 ;  /* 0x0000080b04000986 */ /* 0x0001e8000c101906 */
[----:B------:R0:W-:Y:S04]  /*0930*/  @P0 STG.E desc[UR6][R4.64+0xc], R17 ;  /* 0x00000c1104000986 */ /* 0x0001e8000c101906 */
[----:B------:R-:W-:Y:S05]  /*0940*/  @!P1 EXIT ;  /* 0x000000000000994d */ /* 0x000fea0003800000 */
[----:B0-----:R-:W0:Y:S01]  /*0950*/  LDC.64 R4, c[0x0][0x380] ;  /* 0x0000e000ff047b82 */ /* 0x001e220000000a00 */
[----:B------:R-:W-:Y:S01]  /*0960*/  @P0 IADD3 R3, P1, PT, R3, 0x4, RZ ;  /* 0x0000000403030810 */ /* 0x000fe20007f3e0ff */
[----:B------:R-:W1:Y:S04]  /*0970*/  LDCU UR4, c[0x0][0x390] ;  /* 0x00007200ff0477ac */ /* 0x000e680008000800 */
[----:B------:R-:W-:Y:S01]  /*0980*/  @P0 IMAD.X R0, RZ, RZ, R0, P1 ;  /* 0x000000ffff000224 */ /* 0x000fe200008e0600 */
[----:B0-----:R-:W-:-:S04]  /*0990*/  LEA R4, P2, R3, R4, 0x2 ;  /* 0x0000000403047211 */ /* 0x001fc800078410ff */
[----:B-1----:R-:W-:-:S09]  /*09a0*/  LEA.HI.X R5, R3, R5, R0, 0x2, P2 ;  /* 0x0000000503057211 */ /* 0x002fd200010f1400 */
.L_x_196:
[----:B0-----:R-:W-:Y:S01]  /*09b0*/  IMAD.MOV.U32 R2, RZ, RZ, R4 ;  /* 0x000000ffff027224 */ /* 0x001fe200078e0004 */
[----:B------:R-:W-:-:S05]  /*09c0*/  MOV R3, R5 ;  /* 0x0000000500037202 */ /* 0x000fca0000000f00 */
[----:B------:R-:W2:Y:S01]  /*09d0*/  LDG.E R0, desc[UR6][R2.64] ;  /* 0x0000000602007981 */ /* 0x000ea2000c1e1900 */
[----:B------:R-:W-:Y:S02]  /*09e0*/  IADD3 R6, P0, PT, R6, -0x1, RZ ;  /* 0xffffffff06067810 */ /* 0x000fe40007f1e0ff */
[----:B------:R-:W-:Y:S02]  /*09f0*/  IADD3 R4, P1, PT, R2, 0x4, RZ ;  /* 0x0000000402047810 */ /* 0x000fe40007f3e0ff */
[----:B------:R-:W-:Y:S02]  /*0a00*/  IADD3.X R13, PT, PT, R13, -0x1, RZ, P0, !PT ;  /* 0xffffffff0d0d7810 */ /* 0x000fe400007fe4ff */
[----:B------:R-:W-:Y:S01]  /*0a10*/  ISETP.NE.U32.AND P0, PT, R6, RZ, PT ;  /* 0x000000ff0600720c */ /* 0x000fe20003f05070 */
[----:B------:R-:W-:-:S03]  /*0a20*/  IMAD.X R5, RZ, RZ, R3, P1 ;  /* 0x000000ffff057224 */ /* 0x000fc600008e0603 */
[----:B------:R-:W-:Y:S01]  /*0a30*/  ISETP.NE.AND.EX P0, PT, R13, RZ, PT, P0 ;  /* 0x000000ff0d00720c */ /* 0x000fe20003f05300 */
[----:B--2---:R-:W-:-:S05]  /*0a40*/  FFMA R17, R17, UR4, R0 ;  /* 0x0000000411117c23 */ /* 0x004fca0008000000 */
[----:B------:R0:W-:Y:S07]  /*0a50*/  STG.E desc[UR6][R2.64], R17 ;  /* 0x0000001102007986 */ /* 0x0001ee000c101906 */
[----:B------:R-:W-:Y:S05]  /*0a60*/  @P0 BRA `(.L_x_196) ;  /* 0xfffffffc00d00947 */ /* 0x000fea000383ffff */
[----:B------:R-:W-:Y:S05]  /*0a70*/  EXIT ;  /* 0x000000000000794d */ /* 0x000fea0003800000 */
.L_x_197:
        /* <DEDUP_REMOVED lines=16> */
.L_x_311:


//--------------------- .text._ZN8pygpukit3ops5audio18preemphasis_kernelEPfmf --------------------------
	.section	.text._ZN8pygpukit3ops5audio18preemphasis_kernelEPfmf,"ax",@progbits
	.align	128
        .global         _ZN8pygpukit3ops5audio18preemphasis_kernelEPfmf
        .type           _ZN8pygpukit3ops5audio18preemphasis_kernelEPfmf,@function
        .size           _ZN8pygpukit3ops5audio18preemphasis_kernelEPfmf,(.L_x_312 - _ZN8pygpukit3ops5audio18preemphasis_kernelEPfmf)
        .other          _ZN8pygpukit3ops5audio18preemphasis_kernelEPfmf,@"STO_CUDA_ENTRY STV_DEFAULT"
_ZN8pygpukit3ops5audio18preemphasis_kernelEPfmf:
.text._ZN8pygpukit3ops5audio18preemphasis_kernelEPfmf:
        /* <DEDUP_REMOVED lines=10> */
[C---:B------:R-:W-:Y:S01]  /*00a0*/  ISETP.NE.AND P0, PT, R0.reuse, RZ, PT ;  /* 0x000000ff0000720c */ /* 0x040fe20003f05270 */
[----:B------:R-:W-:Y:S01]  /*00b0*/  IMAD.MOV.U32 R5, RZ, RZ, RZ ;  /* 0x000000ffff057224 */ /* 0x000fe200078e00ff */
[----:B------:R-:W1:Y:S01]  /*00c0*/  LDCU.64 UR4, c[0x0][0x358] ;  /* 0x00006b00ff0477ac */ /* 0x000e620008000a00 */
[C---:B0-----:R-:W-:Y:S01]  /*00d0*/  LEA R2, P1, R0.reuse, UR6, 0x2 ;  /* 0x0000000600027c11 */ /* 0x041fe2000f8210ff */
[----:B------:R-:W0:Y:S03]  /*00e0*/  LDCU UR6, c[0x0][0x390] ;  /* 0x00007200ff0677ac */ /* 0x000e260008000800 */
[----:B------:R-:W-:-:S06]  /*00f0*/  LEA.HI.X R3, R0, UR7, RZ, 0x2, P1 ;  /* 0x0000000700037c11 */ /* 0x000fcc00088f14ff */
[----:B-1----:R-:W0:Y:S04]  /*0100*/  @P0 LDG.E R5, desc[UR4][R2.64+-0x4] ;  /* 0xfffffc0402050981 */ /* 0x002e28000c1e1900 */
[----:B------:R-:W0:Y:S02]  /*0110*/  LDG.E R0, desc[UR4][R2.64] ;  /* 0x0000000402007981 */ /* 0x000e24000c1e1900 */
[----:B0-----:R-:W-:-:S05]  /*0120*/  FFMA R5, -R5, UR6, R0 ;  /* 0x0000000605057c23 */ /* 0x001fca0008000100 */
[----:B------:R-:W-:Y:S01]  /*0130*/  STG.E desc[UR4][R2.64], R5 ;  /* 0x0000000502007986 */ /* 0x000fe2000c101904 */
[----:B------:R-:W-:Y:S05]  /*0140*/  EXIT ;  /* 0x000000000000794d */ /* 0x000fea0003800000 */
.L_x_198:
        /* <DEDUP_REMOVED lines=11> */
.L_x_312:


//--------------------- .text._ZN8pygpukit3ops5audio30vad_compute_noise_floor_kernelEPKfPfi --------------------------
	.section	.text._ZN8pygpukit3ops5audio30vad_compute_noise_floor_kernelEPKfPfi,"ax",@progbits
	.align	128
        .global         _ZN8pygpukit3ops5audio30vad_compute_noise_floor_kernelEPKfPfi
        .type           _ZN8pygpukit3ops5audio30vad_compute_noise_floor_kernelEPKfPfi,@function
        .size           _ZN8pygpukit3ops5audio30vad_compute_noise_floor_kernelEPKfPfi,(.L_x_313 - _ZN8pygpukit3ops5audio30vad_compute_noise_floor_kernelEPKfPfi)
        .other          _ZN8pygpukit3ops5audio30vad_compute_noise_floor_kernelEPKfPfi,@"STO_CUDA_ENTRY STV_DEFAULT"
_ZN8pygpukit3ops5audio30vad_compute_noise_floor_kernelEPKfPfi:
.text._ZN8pygpukit3ops5audio30vad_compute_noise_floor_kernelEPKfPfi:
[----:B------:R-:W-:Y:S01]  /*0000*/  LDC R1, c[0x0][0x37c] ;  /* 0x0000df00ff017b82 */ /* 0x000fe20000000800 */
[----:B------:R-:W0:Y:S01]  /*0010*/  S2R R6, SR_TID.X ;  /* 0x0000000000067919 */ /* 0x000e220000002100 */
[----:B------:R-:W0:Y:S01]  /*0020*/  LDCU UR8, c[0x0][0x360] ;  /* 0x00006c00ff0877ac */ /* 0x000e220008000800 */
[----:B------:R-:W-:Y:S01]  /*0030*/  IMAD.MOV.U32 R4, RZ, RZ, 0x501502f9 ;  /* 0x501502f9ff047424 */ /* 0x000fe200078e00ff */
[----:B------:R-:W0:Y:S01]  /*0040*/  S2R R7, SR_CTAID.X ;  /* 0x0000000000077919 */ /* 0x000e220000002500 */
[----:B------:R-:W1:Y:S01]  /*0050*/  LDCU UR4, c[0x0][0x390] ;  /* 0x00007200ff0477ac */ /* 0x000e620008000800 */
[----:B------:R-:W2:Y:S01]  /*0060*/  LDCU.64 UR6, c[0x0][0x358] ;  /* 0x00006b00ff0677ac */ /* 0x000ea20008000a00 */
[----:B0-----:R-:W-:-:S05]  /*0070*/  IMAD R5, R7, UR8, R6 ;  /* 0x0000000807057c24 */ /* 0x001fca000f8e0206 */
[----:B-1----:R-:W-:-:S13]  /*0080*/  ISETP.GE.AND P0, PT, R5, UR4, PT ;  /* 0x0000000405007c0c */ /* 0x002fda000bf06270 */
[----:B------:R-:W0:Y:S02]  /*0090*/  @!P0 LDC.64 R2, c[0x0][0x380] ;  /* 0x0000e000ff028b82 */ /* 0x000e240000000a00 */
[----:B0-----:R-:W-:-:S05]  /*00a0*/  @!P0 IMAD.WIDE R2, R5, 0x4, R2 ;  /* 0x0000000405028825 */ /* 0x001fca00078e0202 */
        /* <DEDUP_REMOVED lines=11> */
.L_x_200:
[----:B0-----:R-:W-:-:S04]  /*0160*/  SHF.R.U32.HI R4, RZ, 0x1, R0 ;  /* 0x00000001ff047819 */ /* 0x001fc80000011600 */
[----:B------:R-:W-:-:S13]  /*0170*/  ISETP.GE.U32.AND P1, PT, R6, R4, PT ;  /* 0x000000040600720c */ /* 0x000fda0003f26070 */
[----:B------:R-:W-:Y:S01]  /*0180*/  @!P1 IMAD R3, R4, 0x4, R5 ;  /* 0x0000000404039824 */ /* 0x000fe200078e0205 */
[----:B------:R-:W-:Y:S05]  /*0190*/  @!P1 LDS R2, [R5] ;  /* 0x0000000005029984 */ /* 0x000fea0000000800 */
[----:B------:R-:W0:Y:S02]  /*01a0*/  @!P1 LDS R3, [R3] ;  /* 0x0000000003039984 */ /* 0x000e240000000800 */
[----:B0-----:R-:W-:-:S05]  /*01b0*/  @!P1 FMNMX R2, R2, R3, PT ;  /* 0x0000000302029209 */ /* 0x001fca0003800000 */
[----:B------:R1:W-:Y:S01]  /*01c0*/  @!P1 STS [R5], R2 ;  /* 0x0000000205009388 */ /* 0x0003e20000000800 */
[----:B------:R-:W-:Y:S01]  /*01d0*/  BAR.SYNC.DEFER_BLOCKING 0x0 ;  /* 0x0000000000007b1d */ /* 0x000fe20000010000 */
[----:B------:R-:W-:Y:S01]  /*01e0*/  ISETP.GT.U32.AND P1, PT, R0, 0x3, PT ;  /* 0x000000030000780c */ /* 0x000fe20003f24070 */
[----:B------:R-:W-:-:S12]  /*01f0*/  IMAD.MOV.U32 R0, RZ, RZ, R4 ;  /* 0x000000ffff007224 */ /* 0x000fd800078e0004 */
[----:B-1----:R-:W-:Y:S05]  /*0200*/  @P1 BRA `(.L_x_200) ;  /* 0xfffffffc00d41947 */ /* 0x002fea000383ffff */
.L_x_199:
        /* <DEDUP_REMOVED lines=9> */
.L_x_201:
        /* <DEDUP_REMOVED lines=14> */
.L_x_313:


//--------------------- .text._ZN8pygpukit3ops5audio19vad_hangover_kernelEPKiPiii --------------------------
	.section	.text._ZN8pygpukit3ops5audio19vad_hangover_kernelEPKiPiii,"ax",@progbits
	.align	128
        .global         _ZN8pygpukit3ops5audio19vad_hangover_kernelEPKiPiii
        .type           _ZN8pygpukit3ops5audio19vad_hangover_kernelEPKiPiii,@function
        .size           _ZN8pygpukit3ops5audio19vad_hangover_kernelEPKiPiii,(.L_x_314 - _ZN8pygpukit3ops5audio19vad_hangover_kernelEPKiPiii)
        .other          _ZN8pygpukit3ops5audio19vad_hangover_kernelEPKiPiii,@"STO_CUDA_ENTRY STV_DEFAULT"
_ZN8pygpukit3ops5audio19vad_hangover_kernelEPKiPiii:
.text._ZN8pygpukit3ops5audio19vad_hangover_kernelEPKiPiii:
        /* <DEDUP_REMOVED lines=9> */
[----:B------:R-:W-:Y:S01]  /*0090*/  IMAD.MOV.U32 R9, RZ, RZ, RZ ;  /* 0x000000ffff097224 */ /* 0x000fe200078e00ff */
[----:B------:R-:W1:Y:S01]  /*00a0*/  LDCU.64 UR4, c[0x0][0x358] ;  /* 0x00006b00ff0477ac */ /* 0x000e620008000a00 */
[----:B0-----:R-:W-:-:S09]  /*00b0*/  UISETP.GE.AND UP0, UPT, UR6, URZ, UPT ;  /* 0x000000ff0600728c */ /* 0x001fd2000bf06270 */
[----:B-1----:R-:W-:Y:S05]  /*00c0*/  BRA.U !UP0, `(.L_x_202) ;  /* 0x0000000108507547 */ /* 0x002fea000b800000 */
[----:B------:R-:W0:Y:S01]  /*00d0*/  LDC.64 R4, c[0x0][0x380] ;  /* 0x0000e000ff047b82 */ /* 0x000e220000000a00 */
[----:B------:R-:W-:Y:S01]  /*00e0*/  BSSY.RECONVERGENT B0, `(.L_x_202) ;  /* 0x0000012000007945 */ /* 0x000fe20003800200 */
[----:B------:R-:W-:Y:S01]  /*00f0*/  IMAD.MOV.U32 R0, RZ, RZ, RZ ;  /* 0x000000ffff007224 */ /* 0x000fe200078e00ff */
[----:B------:R-:W1:Y:S06]  /*0100*/  LDCU UR6, c[0x0][0x394] ;  /* 0x00007280ff0677ac */ /* 0x000e6c0008000800 */
.L_x_206:
[----:B------:R-:W-:Y:S01]  /*0110*/  IADD3 R3, PT, PT, R7, -R0, RZ ;  /* 0x8000000007037210 */ /* 0x000fe20007ffe0ff */
[----:B------:R-:W-:Y:S03]  /*0120*/  BSSY.RELIABLE B1, `(.L_x_203) ;  /* 0x0000009000017945 */ /* 0x000fe60003800100 */
[----:B------:R-:W-:-:S13]  /*0130*/  ISETP.GE.AND P0, PT, R3, RZ, PT ;  /* 0x000000ff0300720c */ /* 0x000fda0003f06270 */
[----:B------:R-:W-:Y:S05]  /*0140*/  @!P0 BRA `(.L_x_204) ;  /* 0x0000000000188947 */ /* 0x000fea0003800000 */
[----:B0-----:R-:W-:-:S06]  /*0150*/  IMAD.WIDE.U32 R2, R3, 0x4, R4 ;  /* 0x0000000403027825 */ /* 0x001fcc00078e0004 */
[----:B------:R-:W2:Y:S01]  /*0160*/  LDG.E.CONSTANT R2, desc[UR4][R2.64] ;  /* 0x0000000402027981 */ /* 0x000ea2000c1e9900 */
[----:B------:R-:W-:Y:S01]  /*0170*/  IMAD.MOV.U32 R9, RZ, RZ, 0x1 ;  /* 0x00000001ff097424 */ /* 0x000fe200078e00ff */
[----:B--2---:R-:W-:-:S13]  /*0180*/  ISETP.NE.AND P0, PT, R2, 0x1, PT ;  /* 0x000000010200780c */ /* 0x004fda0003f05270 */
[----:B------:R-:W-:Y:S05]  /*0190*/  @!P0 BREAK.RELIABLE B1 ;  /* 0x0000000000018942 */ /* 0x000fea0003800100 */
[----:B------:R-:W-:Y:S05]  /*01a0*/  @!P0 BRA `(.L_x_205) ;  /* 0x0000000000148947 */ /* 0x000fea0003800000 */
.L_x_204:
[----:B-1----:R-:W-:Y:S05]  /*01b0*/  BSYNC.RELIABLE B1 ;  /* 0x0000000000017941 */ /* 0x002fea0003800100 */
.L_x_203:
[C---:B------:R-:W-:Y:S02]  /*01c0*/  ISETP.NE.AND P0, PT, R0.reuse, UR6, PT ;  /* 0x0000000600007c0c */ /* 0x040fe4000bf05270 */
[----:B------:R-:W-:-:S11]  /*01d0*/  IADD3 R0, PT, PT, R0, 0x1, RZ ;  /* 0x0000000100007810 */ /* 0x000fd60007ffe0ff */
[----:B------:R-:W-:Y:S05]  /*01e0*/  @P0 BRA `(.L_x_206) ;  /* 0xfffffffc00c80947 */ /* 0x000fea000383ffff */
[----:B------:R-:W-:-:S07]  /*01f0*/  HFMA2 R9, -RZ, RZ, 0, 0 ;  /* 0x00000000ff097431 */ /* 0x000fce00000001ff */
.L_x_205:
[----:B-1----:R-:W-:Y:S05]  /*0200*/  BSYNC.RECONVERGENT B0 ;  /* 0x0000000000007941 */ /* 0x002fea0003800200 */
.L_x_202:
[----:B------:R-:W1:Y:S02]  /*0210*/  LDC.64 R2, c[0x0][0x388] ;  /* 0x0000e200ff027b82 */ /* 0x000e640000000a00 */
[----:B-1----:R-:W-:-:S05]  /*0220*/  IMAD.WIDE R2, R7, 0x4, R2 ;  /* 0x0000000407027825 */ /* 0x002fca00078e0202 */
[----:B------:R-:W-:Y:S01]  /*0230*/  STG.E desc[UR4][R2.64], R9 ;  /* 0x0000000902007986 */ /* 0x000fe2000c101904 */
[----:B------:R-:W-:Y:S05]  /*0240*/  EXIT ;  /* 0x000000000000794d */ /* 0x000fea0003800000 */
.L_x_207:
        /* <DEDUP_REMOVED lines=11> */
.L_x_314:


//--------------------- .text._ZN8pygpukit3ops5audio19vad_decision_kernelEPKfS3_Piifff --------------------------
	.section	.text._ZN8pygpukit3ops5audio19vad_decision_kernelEPKfS3_Piifff,"ax",@progbits
	.align	128
        .global         _ZN8pygpukit3ops5audio19vad_decision_kernelEPKfS3_Piifff
        .type           _ZN8pygpukit3ops5audio19vad_decision_kernelEPKfS3_Piifff,@function
        .size           _ZN8pygpukit3ops5audio19vad_decision_kernelEPKfS3_Piifff,(.L_x_315 - _ZN8pygpukit3ops5audio19vad_decision_kernelEPKfS3_Piifff)
        .other          _ZN8pygpukit3ops5audio19vad_decision_kernelEPKfS3_Piifff,@"STO_CUDA_ENTRY STV_DEFAULT"
_ZN8pygpukit3ops5audio19vad_decision_kernelEPKfS3_Piifff:
.text._ZN8pygpukit3ops5audio19vad_decision_kernelEPKfS3_Piifff:
        /* <DEDUP_REMOVED lines=10> */
[----:B------:R-:W2:Y:S06]  /*00a0*/  LDCU UR6, c[0x0][0x39c] ;  /* 0x00007380ff0677ac */ /* 0x000eac0008000800 */
[----:B------:R-:W3:Y:S08]  /*00b0*/  LDC.64 R4, c[0x0][0x390] ;  /* 0x0000e400ff047b82 */ /* 0x000ef00000000a00 */
[----:B------:R-:W4:Y:S01]  /*00c0*/  LDC.64 R6, c[0x0][0x388] ;  /* 0x0000e200ff067b82 */ /* 0x000f220000000a00 */
[----:B0-----:R-:W-:-:S06]  /*00d0*/  IMAD.WIDE R2, R9, 0x4, R2 ;  /* 0x0000000409027825 */ /* 0x001fcc00078e0202 */
[----:B-1----:R-:W2:Y:S01]  /*00e0*/  LDG.E.CONSTANT R2, desc[UR4][R2.64] ;  /* 0x0000000402027981 */ /* 0x002ea2000c1e9900 */
[----:B------:R-:W-:Y:S01]  /*00f0*/  BSSY.RECONVERGENT B0, `(.L_x_208) ;  /* 0x000000d000007945 */ /* 0x000fe20003800200 */
[----:B------:R-:W-:Y:S02]  /*0100*/  IMAD.MOV.U32 R11, RZ, RZ, RZ ;  /* 0x000000ffff0b7224 */ /* 0x000fe400078e00ff */
[----:B---3--:R-:W-:Y:S01]  /*0110*/  IMAD.WIDE R4, R9, 0x4, R4 ;  /* 0x0000000409047825 */ /* 0x008fe200078e0204 */
[----:B--2---:R-:W-:-:S13]  /*0120*/  FSETP.GT.AND P0, PT, R2, UR6, PT ;  /* 0x0000000602007c0b */ /* 0x004fda000bf04000 */
[----:B----4-:R-:W-:Y:S05]  /*0130*/  @!P0 BRA `(.L_x_209) ;  /* 0x0000000000208947 */ /* 0x010fea0003800000 */
[----:B------:R-:W-:Y:S01]  /*0140*/  IMAD.WIDE R2, R9, 0x4, R6 ;  /* 0x0000000409027825 */ /* 0x000fe200078e0206 */
[----:B------:R-:W0:Y:S05]  /*0150*/  LDCU.64 UR6, c[0x0][0x3a0] ;  /* 0x00007400ff0677ac */ /* 0x000e2a0008000a00 */
[----:B------:R-:W0:Y:S01]  /*0160*/  LDG.E.CONSTANT R2, desc[UR4][R2.64] ;  /* 0x0000000402027981 */ /* 0x000e22000c1e9900 */
[----:B------:R-:W-:Y:S01]  /*0170*/  IMAD.MOV.U32 R11, RZ, RZ, 0x1 ;  /* 0x00000001ff0b7424 */ /* 0x000fe200078e00ff */
[----:B0-----:R-:W-:-:S04]  /*0180*/  FSETP.GTU.AND P0, PT, R2, UR7, PT ;  /* 0x0000000702007c0b */ /* 0x001fc8000bf0c000 */
[----:B------:R-:W-:-:S13]  /*0190*/  FSETP.GE.AND P0, PT, R2, UR6, !P0 ;  /* 0x0000000602007c0b */ /* 0x000fda000c706000 */
[----:B------:R-:W-:-:S04]  /*01a0*/  @!P0 FSETP.GT.AND P1, PT, R2, UR7, PT ;  /* 0x0000000702008c0b */ /* 0x000fc8000bf24000 */
[----:B------:R-:W-:-:S09]  /*01b0*/  @!P0 SEL R11, RZ, 0x1, !P1 ;  /* 0x00000001ff0b8807 */ /* 0x000fd20004800000 */
.L_x_209:
[----:B------:R-:W-:Y:S05]  /*01c0*/  BSYNC.RECONVERGENT B0 ;  /* 0x0000000000007941 */ /* 0x000fea0003800200 */
.L_x_208:
[----:B------:R-:W-:Y:S01]  /*01d0*/  STG.E desc[UR4][R4.64], R11 ;  /* 0x0000000b04007986 */ /* 0x000fe2000c101904 */
[----:B------:R-:W-:Y:S05]  /*01e0*/  EXIT ;  /* 0x000000000000794d */ /* 0x000fea0003800000 */
.L_x_210:
        /* <DEDUP_REMOVED lines=9> */
.L_x_315:


//--------------------- .text._ZN8pygpukit3ops5audio24vad_zero_crossing_kernelEPKfPfiiii --------------------------
	.section	.text._ZN8pygpukit3ops5audio24vad_zero_crossing_kernelEPKfPfiiii,"ax",@progbits
	.align	128
        .global         _ZN8pygpukit3ops5audio24vad_zero_crossing_kernelEPKfPfiiii
        .type           _ZN8pygpukit3ops5audio24vad_zero_crossing_kernelEPKfPfiiii,@function
        .size           _ZN8pygpukit3ops5audio24vad_zero_crossing_kernelEPKfPfiiii,(.L_x_287 - _ZN8pygpukit3ops5audio24vad_zero_crossing_kernelEPKfPfiiii)
        .other          _ZN8pygpukit3ops5audio24vad_zero_crossing_kernelEPKfPfiiii,@"STO_CUDA_ENTRY STV_DEFAULT"
_ZN8pygpukit3ops5audio24vad_zero_crossing_kernelEPKfPfiiii:
.text._ZN8pygpukit3ops5audio24vad_zero_crossing_kernelEPKfPfiiii:
[----:B------:R-:W-:Y:S01]  /*0000*/  LDC R1, c[0x0][0x37c] ;  /* 0x0000df00ff017b82 */ /* 0x000fe20000000800 */
[----:B------:R-:W0:Y:S01]  /*0010*/  S2R R2, SR_CTAID.X ;  /* 0x0000000000027919 */ /* 0x000e220000002500 */
[----:B------:R-:W0:Y:S02]  /*0020*/  LDCU UR4, c[0x0][0x39c] ;  /* 0x00007380ff0477ac */ /* 0x000e240008000800 */
[----:B0-----:R-:W-:-:S13]  /*0030*/  ISETP.GE.AND P0, PT, R2, UR4, PT ;  /* 0x0000000402007c0c */ /* 0x001fda000bf06270 */
[----:B------:R-:W-:Y:S05]  /*0040*/  @P0 EXIT ;  /* 0x000000000000094d */ /* 0x000fea0003800000 */
[----:B------:R-:W0:Y:S01]  /*0050*/  S2R R9, SR_TID.X ;  /* 0x0000000000097919 */ /* 0x000e220000002100 */
[----:B------:R-:W1:Y:S01]  /*0060*/  LDCU UR4, c[0x0][0x394] ;  /* 0x00007280ff0477ac */ /* 0x000e620008000800 */
[----:B------:R-:W-:Y:S01]  /*0070*/  BSSY.RECONVERGENT B0, `(.L_x_211) ;  /* 0x0000020000007945 */ /* 0x000fe20003800200 */
[----:B------:R-:W-:Y:S01]  /*0080*/  IMAD.MOV.U32 R0, RZ, RZ, RZ ;  /* 0x000000ffff007224 */ /* 0x000fe200078e00ff */
[----:B------:R-:W2:Y:S01]  /*0090*/  LDCU.64 UR8, c[0x0][0x358] ;  /* 0x00006b00ff0877ac */ /* 0x000ea20008000a00 */
[----:B------:R-:W3:Y:S01]  /*00a0*/  LDCU UR5, c[0x0][0x398] ;  /* 0x00007300ff0577ac */ /* 0x000ee20008000800 */
[----:B------:R-:W4:Y:S01]  /*00b0*/  LDCU UR6, c[0x0][0x390] ;  /* 0x00007200ff0677ac */ /* 0x000f220008000800 */
[----:B-1----:R-:W-:-:S06]  /*00c0*/  UIADD3 UR4, UPT, UPT, UR4, -0x1, URZ ;  /* 0xffffffff04047890 */ /* 0x002fcc000fffe0ff */
[----:B0-----:R-:W-:-:S13]  /*00d0*/  ISETP.GE.AND P0, PT, R9, UR4, PT ;  /* 0x0000000409007c0c */ /* 0x001fda000bf06270 */
[----:B--234-:R-:W-:Y:S05]  /*00e0*/  @P0 BRA `(.L_x_212) ;  /* 0x0000000000600947 */ /* 0x01cfea0003800000 */
[----:B------:R-:W0:Y:S01]  /*00f0*/  LDC R10, c[0x0][0x360] ;  /* 0x0000d800ff0a7b82 */ /* 0x000e220000000800 */
[----:B------:R-:W-:Y:S02]  /*0100*/  IMAD.MOV.U32 R0, RZ, RZ, RZ ;  /* 0x000000ffff007224 */ /* 0x000fe400078e00ff */
[----:B------:R-:W-:-:S05]  /*0110*/  IMAD.MOV.U32 R3, RZ, RZ, R9 ;  /* 0x000000ffff037224 */ /* 0x000fca00078e0009 */
[----:B------:R-:W1:Y:S02]  /*0120*/  LDC.64 R6, c[0x0][0x380] ;  /* 0x0000e000ff067b82 */ /* 0x000e640000000a00 */
.L_x_215:
[--C-:B------:R-:W-:Y:S01]  /*0130*/  IMAD R5, R2, UR5, R3.reuse ;  /* 0x0000000502057c24 */ /* 0x100fe2000f8e0203 */
[----:B------:R-:W-:Y:S01]  /*0140*/  BSSY.RECONVERGENT B1, `(.L_x_213) ;  /* 0x0000011000017945 */ /* 0x000fe20003800200 */
[----:B0-----:R-:W-:Y:S02]  /*0150*/  IMAD.IADD R3, R10, 0x1, R3 ;  /* 0x000000010a037824 */ /* 0x001fe400078e0203 */
[----:B------:R-:W-:-:S03]  /*0160*/  VIADD R4, R5, 0x1 ;  /* 0x0000000105047836 */ /* 0x000fc60000000000 */
[----:B------:R-:W-:Y:S02]  /*0170*/  ISETP.GE.AND P2, PT, R3, UR4, PT ;  /* 0x0000000403007c0c */ /* 0x000fe4000bf46270 */
[----:B------:R-:W-:-:S13]  /*0180*/  ISETP.GE.AND P0, PT, R4, UR6, PT ;  /* 0x0000000604007c0c */ /* 0x000fda000bf06270 */
[----:B------:R-:W-:Y:S05]  /*0190*/  @P0 BRA `(.L_x_214) ;  /* 0x00000000002c0947 */ /* 0x000fea0003800000 */
[----:B-1----:R-:W-:-:S05]  /*01a0*/  IMAD.WIDE R4, R5, 0x4, R6 ;  /* 0x0000000405047825 */ /* 0x002fca00078e0206 */
[----:B------:R-:W2:Y:S04]  /*01b0*/  LDG.E.CONSTANT R11, desc[UR8][R4.64+0x4] ;  /* 0x00000408040b7981 */ /* 0x000ea8000c1e9900 */
[----:B------:R-:W3:Y:S01]  /*01c0*/  LDG.E.CONSTANT R8, desc[UR8][R4.64] ;  /* 0x0000000804087981 */ /* 0x000ee2000c1e9900 */
[C---:B--2---:R-:W-:Y:S02]  /*01d0*/  FSETP.GEU.AND P0, PT, R11.reuse, RZ, PT ;  /* 0x000000ff0b00720b */ /* 0x044fe40003f0e000 */
[----:B------:R-:W-:Y:S02]  /*01e0*/  FSETP.GE.AND P1, PT, R11, RZ, PT ;  /* 0x000000ff0b00720b */ /* 0x000fe40003f26000 */
[C---:B---3--:R-:W-:Y:S02]  /*01f0*/  FSETP.GE.AND P0, PT, R8.reuse, RZ, !P0 ;  /* 0x000000ff0800720b */ /* 0x048fe40004706000 */
[----:B------:R-:W-:Y:S01]  /*0200*/  FSETP.LT.AND P1, PT, R8, RZ, P1 ;  /* 0x000000ff0800720b */ /* 0x000fe20000f21000 */
[----:B------:R-:W-:-:S03]  /*0210*/  VIADD R8, R0, 0x1 ;  /* 0x0000000100087836 */ /* 0x000fc60000000000 */
[----:B------:R-:W-:-:S13]  /*0220*/  PLOP3.LUT P0, PT, P0, P1, PT, 0xf8, 0x8f ;  /* 0x00000000008f781c */ /* 0x000fda0000703f70 */
[----:B------:R-:W-:-:S04]  /*0230*/  @!P0 IMAD.MOV R8, RZ, RZ, R0 ;  /* 0x000000ffff088224 */ /* 0x000fc800078e0200 */
[----:B------:R-:W-:-:S07]  /*0240*/  IMAD.MOV.U32 R0, RZ, RZ, R8 ;  /* 0x000000ffff007224 */ /* 0x000fce00078e0008 */
.L_x_214:
[----:B------:R-:W-:Y:S05]  /*0250*/  BSYNC.RECONVERGENT B1 ;  /* 0x0000000000017941 */ /* 0x000fea0003800200 */
.L_x_213:
[----:B------:R-:W-:Y:S05]  /*0260*/  @!P2 BRA `(.L_x_215) ;  /* 0xfffffffc00b0a947 */ /* 0x000fea000383ffff */
.L_x_212:
[----:B------:R-:W-:Y:S05]  /*0270*/  BSYNC.RECONVERGENT B0 ;  /* 0x0000000000007941 */ /* 0x000fea0003800200 */
.L_x_211:
        /* <DEDUP_REMOVED lines=11> */
.L_x_217:
[----:B------:R-:W-:-:S04]  /*0330*/  SHF.R.U32.HI R8, RZ, 0x1, R0 ;  /* 0x00000001ff087819 */ /* 0x000fc80000011600 */
[----:B------:R-:W-:-:S13]  /*0340*/  ISETP.GE.U32.AND P0, PT, R9, R8, PT ;  /* 0x000000080900720c */ /* 0x000fda0003f06070 */
[----:B------:R-:W-:Y:S01]  /*0350*/  @!P0 IMAD R4, R8, 0x4, R3 ;  /* 0x0000000408048824 */ /* 0x000fe200078e0203 */
[----:B------:R-:W-:Y:S05]  /*0360*/  @!P0 LDS R5, [R3] ;  /* 0x0000000003058984 */ /* 0x000fea0000000800 */
[----:B------:R-:W1:Y:S02]  /*0370*/  @!P0 LDS R4, [R4] ;  /* 0x0000000004048984 */ /* 0x000e640000000800 */
[----:B-1----:R-:W-:-:S05]  /*0380*/  @!P0 IMAD.IADD R6, R4, 0x1, R5 ;  /* 0x0000000104068824 */ /* 0x002fca00078e0205 */
[----:B------:R2:W-:Y:S01]  /*0390*/  @!P0 STS [R3], R6 ;  /* 0x0000000603008388 */ /* 0x0005e20000000800 */
[----:B------:R-:W-:Y:S01]  /*03a0*/  BAR.SYNC.DEFER_BLOCKING 0x0 ;  /* 0x0000000000007b1d */ /* 0x000fe20000010000 */
[----:B------:R-:W-:Y:S01]  /*03b0*/  ISETP.GT.U32.AND P0, PT, R0, 0x3, PT ;  /* 0x000000030000780c */ /* 0x000fe20003f04070 */
[----:B------:R-:W-:-:S12]  /*03c0*/  IMAD.MOV.U32 R0, RZ, RZ, R8 ;  /* 0x000000ffff007224 */ /* 0x000fd800078e0008 */
[----:B--2---:R-:W-:Y:S05]  /*03d0*/  @P0 BRA `(.L_x_217) ;  /* 0xfffffffc00d40947 */ /* 0x004fea000383ffff */
.L_x_216:
[----:B------:R-:W-:Y:S05]  /*03e0*/  @P1 EXIT ;  /* 0x000000000000194d */ /* 0x000fea0003800000 */
[----:B------:R-:W2:Y:S01]  /*03f0*/  S2UR UR6, SR_CgaCtaId ;  /* 0x00000000000679c3 */ /* 0x000ea20000008800 */
[----:B------:R-:W-:Y:S01]  /*0400*/  UMOV UR5, 0x400 ;  /* 0x0000040000057882 */ /* 0x000fe20000000000 */
[----:B0-----:R-:W-:-:S04]  /*0410*/  I2FP.F32.S32 R3, UR4 ;  /* 0x0000000400037c45 */ /* 0x001fc80008201400 */
[----:B------:R-:W0:Y:S02]  /*0420*/  MUFU.RCP R4, R3 ;  /* 0x0000000300047308 */ /* 0x000e240000001000 */
[----:B0-----:R-:W-:Y:S01]  /*0430*/  FFMA R5, -R3, R4, 1 ;  /* 0x3f80000003057423 */ /* 0x001fe20000000104 */
[----:B--2---:R-:W-:-:S03]  /*0440*/  ULEA UR5, UR6, UR5, 0x18 ;  /* 0x0000000506057291 */ /* 0x004fc6000f8ec0ff */
[----:B------:R-:W-:-:S06]  /*0450*/  FFMA R5, R4, R5, R4 ;  /* 0x0000000504057223 */ /* 0x000fcc0000000004 */
[----:B------:R-:W0:Y:S02]  /*0460*/  LDS R0, [UR5] ;  /* 0x00000005ff007984 */ /* 0x000e240008000800 */
[----:B0-----:R-:W-:-:S04]  /*0470*/  I2FP.F32.S32 R0, R0 ;  /* 0x0000000000007245 */ /* 0x001fc80000201400 */
[----:B------:R-:W0:Y:S01]  /*0480*/  FCHK P0, R0, R3 ;  /* 0x0000000300007302 */ /* 0x000e220000000000 */
[----:B------:R-:W-:-:S04]  /*0490*/  FFMA R4, R0, R5, RZ ;  /* 0x0000000500047223 */ /* 0x000fc800000000ff */
[----:B-1----:R-:W-:-:S04]  /*04a0*/  FFMA R6, -R3, R4, R0 ;  /* 0x0000000403067223 */ /* 0x002fc80000000100 */
[----:B------:R-:W-:Y:S01]  /*04b0*/  FFMA R7, R5, R6, R4 ;  /* 0x0000000605077223 */ /* 0x000fe20000000004 */
[----:B0-----:R-:W-:Y:S06]  /*04c0*/  @!P0 BRA `(.L_x_218) ;  /* 0x00000000000c8947 */ /* 0x001fec0003800000 */
[----:B------:R-:W-:-:S07]  /*04d0*/  MOV R4, 0x4f0 ;  /* 0x000004f000047802 */ /* 0x000fce0000000f00 */
[----:B------:R-:W-:Y:S05]  /*04e0*/  CALL.REL.NOINC `($__internal_9_$__cuda_sm3x_div_rn_noftz_f32_slowpath) ;  /* 0x0000000000147944 */ /* 0x000fea0003c00000 */
[----:B------:R-:W-:-:S07]  /*04f0*/  IMAD.MOV.U32 R7, RZ, RZ, R0 ;  /* 0x000000ffff077224 */ /* 0x000fce00078e0000 */
.L_x_218:
[----:B------:R-:W0:Y:S02]  /*0500*/  LDC.64 R4, c[0x0][0x388] ;  /* 0x0000e200ff047b82 */ /* 0x000e240000000a00 */
[----:B0-----:R-:W-:-:S05]  /*0510*/  IMAD.WIDE.U32 R2, R2, 0x4, R4 ;  /* 0x0000000402027825 */ /* 0x001fca00078e0004 */
[----:B------:R-:W-:Y:S01]  /*0520*/  STG.E desc[UR8][R2.64], R7 ;  /* 0x0000000702007986 */ /* 0x000fe2000c101908 */
[----:B------:R-:W-:Y:S05]  /*0530*/  EXIT ;  /* 0x000000000000794d */ /* 0x000fea0003800000 */
        .weak           $__internal_9_$__cuda_sm3x_div_rn_noftz_f32_slowpath
        .type           $__internal_9_$__cuda_sm3x_div_rn_noftz_f32_slowpath,@function
        .size           $__internal_9_$__cuda_sm3x_div_rn_noftz_f32_slowpath,(.L_x_287 - $__internal_9_$__cuda_sm3x_div_rn_noftz_f32_slowpath)
$__internal_9_$__cuda_sm3x_div_rn_noftz_f32_slowpath:
        /* <DEDUP_REMOVED lines=35> */
.L_x_219:
        /* <DEDUP_REMOVED lines=50> */
.L_x_225:
[----:B------:R-:W-:-:S04]  /*0a90*/  LOP3.LUT R0, R0, 0x80000000, RZ, 0xc0, !PT ;  /* 0x8000000000007812 */ /* 0x000fc800078ec0ff */
[----:B------:R-:W-:Y:S01]  /*0aa0*/  LOP3.LUT R0, R0, 0x7f800000, RZ, 0xfc, !PT ;  /* 0x7f80000000007812 */ /* 0x000fe200078efcff */
[----:B------:R-:W-:Y:S06]  /*0ab0*/  BRA `(.L_x_226) ;  /* 0x0000000000287947 */ /* 0x000fec0003800000 */
.L_x_224:
[----:B------:R-:W-:Y:S01]  /*0ac0*/  IMAD R0, R6, 0x800000, R0 ;  /* 0x0080000006007824 */ /* 0x000fe200078e0200 */
[----:B------:R-:W-:Y:S06]  /*0ad0*/  BRA `(.L_x_226) ;  /* 0x0000000000207947 */ /* 0x000fec0003800000 */
.L_x_223:
[----:B------:R-:W-:-:S04]  /*0ae0*/  LOP3.LUT R0, R8, 0x80000000, R7, 0x48, !PT ;  /* 0x8000000008007812 */ /* 0x000fc800078e4807 */
[----:B------:R-:W-:Y:S01]  /*0af0*/  LOP3.LUT R0, R0, 0x7f800000, RZ, 0xfc, !PT ;  /* 0x7f80000000007812 */ /* 0x000fe200078efcff */
[----:B------:R-:W-:Y:S06]  /*0b00*/  BRA `(.L_x_226) ;  /* 0x0000000000147947 */ /* 0x000fec0003800000 */
.L_x_222:
[----:B------:R-:W-:Y:S01]  /*0b10*/  LOP3.LUT R0, R8, 0x80000000, R7, 0x48, !PT ;  /* 0x8000000008007812 */ /* 0x000fe200078e4807 */
[----:B------:R-:W-:Y:S06]  /*0b20*/  BRA `(.L_x_226) ;  /* 0x00000000000c7947 */ /* 0x000fec0003800000 */
.L_x_221:
[----:B------:R-:W0:Y:S01]  /*0b30*/  MUFU.RSQ R0, -QNAN ;  /* 0xffc0000000007908 */ /* 0x000e220000001400 */
[----:B------:R-:W-:Y:S05]  /*0b40*/  BRA `(.L_x_226) ;  /* 0x0000000000047947 */ /* 0x000fea0003800000 */
.L_x_220:
[----:B------:R-:W-:-:S07]  /*0b50*/  FADD.FTZ R0, R0, R3 ;  /* 0x0000000300007221 */ /* 0x000fce0000010000 */
.L_x_226:
[----:B------:R-:W-:-:S04]  /*0b60*/  IMAD.MOV.U32 R5, RZ, RZ, 0x0 ;  /* 0x00000000ff057424 */ /* 0x000fc800078e00ff */
[----:B0-----:R-:W-:Y:S05]  /*0b70*/  RET.REL.NODEC R4 `(_ZN8pygpukit3ops5audio24vad_zero_crossing_kernelEPKfPfiiii) ;  /* 0xfffffff404207950 */ /* 0x001fea0003c3ffff */
.L_x_227:
        /* <DEDUP_REMOVED lines=16> */
.L_x_287:


//--------------------- .text._ZN8pygpukit3ops5audio23vad_frame_energy_kernelEPKfPfiiii --------------------------
	.section	.text._ZN8pygpukit3ops5audio23vad_frame_energy_kernelEPKfPfiiii,"ax",@progbits
	.align	128
        .global         _ZN8pygpukit3ops5audio23vad_frame_energy_kernelEPKfPfiiii
        .type           _ZN8pygpukit3ops5audio23vad_frame_energy_kernelEPKfPfiiii,@function
        .size           _ZN8pygpukit3ops5audio23vad_frame_energy_kernelEPKfPfiiii,(.L_x_289 - _ZN8pygpukit3ops5audio23vad_frame_energy_kernelEPKfPfiiii)
        .other          _ZN8pygpukit3ops5audio23vad_frame_energy_kernelEPKfPfiiii,@"STO_CUDA_ENTRY STV_DEFAULT"
_ZN8pygpukit3ops5audio23vad_frame_energy_kernelEPKfPfiiii:
.text._ZN8pygpukit3ops5audio23vad_frame_energy_kernelEPKfPfiiii:
        /* <DEDUP_REMOVED lines=10> */
[----:B------:R-:W2:Y:S01]  /*00a0*/  LDCU UR5, c[0x0][0x398] ;  /* 0x00007300ff0577ac */ /* 0x000ea20008000800 */
[----:B------:R-:W3:Y:S01]  /*00b0*/  LDCU.64 UR6, c[0x0][0x390] ;  /* 0x00007200ff0677ac */ /* 0x000ee20008000a00 */
[----:B0-----:R-:W-:-:S13]  /*00c0*/  ISETP.GE.AND P0, PT, R8, UR4, PT ;  /* 0x0000000408007c0c */ /* 0x001fda000bf06270 */
[----:B-123--:R-:W-:Y:S05]  /*00d0*/  @P0 BRA `(.L_x_229) ;  /* 0x00000000003c0947 */ /* 0x00efea0003800000 */
[----:B------:R-:W0:Y:S01]  /*00e0*/  LDC R10, c[0x0][0x360] ;  /* 0x0000d800ff0a7b82 */ /* 0x000e220000000800 */
[----:B------:R-:W-:Y:S02]  /*00f0*/  IMAD.MOV.U32 R0, RZ, RZ, RZ ;  /* 0x000000ffff007224 */ /* 0x000fe400078e00ff */
[----:B------:R-:W-:-:S05]  /*0100*/  IMAD.MOV.U32 R3, RZ, RZ, R8 ;  /* 0x000000ffff037224 */ /* 0x000fca00078e0008 */
[----:B------:R-:W1:Y:S02]  /*0110*/  LDC.64 R6, c[0x0][0x380] ;  /* 0x0000e000ff067b82 */ /* 0x000e640000000a00 */
.L_x_232:
        /* <DEDUP_REMOVED lines=9> */
.L_x_231:
[----:B------:R-:W-:Y:S05]  /*01b0*/  BSYNC.RECONVERGENT B1 ;  /* 0x0000000000017941 */ /* 0x000fea0003800200 */
.L_x_230:
[----:B------:R-:W-:Y:S05]  /*01c0*/  @!P1 BRA `(.L_x_232) ;  /* 0xfffffffc00d49947 */ /* 0x000fea000383ffff */
.L_x_229:
[----:B------:R-:W-:Y:S05]  /*01d0*/  BSYNC.RECONVERGENT B0 ;  /* 0x0000000000007941 */ /* 0x000fea0003800200 */
.L_x_228:
        /* <DEDUP_REMOVED lines=11> */
.L_x_234:
        /* <DEDUP_REMOVED lines=11> */
.L_x_233:
        /* <DEDUP_REMOVED lines=16> */
[----:B------:R-:W-:Y:S05]  /*0440*/  CALL.REL.NOINC `($__internal_11_$__cuda_sm3x_div_rn_noftz_f32_slowpath) ;  /* 0x0000000000a47944 */ /* 0x000fea0003c00000 */
[----:B------:R-:W-:-:S07]  /*0450*/  IMAD.MOV.U32 R4, RZ, RZ, R0 ;  /* 0x000000ffff047224 */ /* 0x000fce00078e0000 */
.L_x_235:
[----:B------:R-:W-:Y:S01]  /*0460*/  IADD3 R0, PT, PT, R4, -0xd000000, RZ ;  /* 0xf300000004007810 */ /* 0x000fe20007ffe0ff */
[----:B------:R0:W1:Y:S03]  /*0470*/  MUFU.RSQ R3, R4 ;  /* 0x0000000400037308 */ /* 0x0000660000001400 */
[----:B------:R-:W-:-:S13]  /*0480*/  ISETP.GT.U32.AND P0, PT, R0, 0x727fffff, PT ;  /* 0x727fffff0000780c */ /* 0x000fda0003f04070 */
[----:B0-----:R-:W-:Y:S05]  /*0490*/  @!P0 BRA `(.L_x_236) ;  /* 0x0000000000148947 */ /* 0x001fea0003800000 */
[----:B------:R-:W-:Y:S01]  /*04a0*/  IMAD.MOV.U32 R0, RZ, RZ, R4 ;  /* 0x000000ffff007224 */ /* 0x000fe200078e0004 */
[----:B------:R-:W-:-:S07]  /*04b0*/  MOV R6, 0x4d0 ;  /* 0x000004d000067802 */ /* 0x000fce0000000f00 */
[----:B-1----:R-:W-:Y:S05]  /*04c0*/  CALL.REL.NOINC `($__internal_10_$__cuda_sm20_sqrt_rn_f32_slowpath) ;  /* 0x0000000000287944 */ /* 0x002fea0003c00000 */
[----:B------:R-:W-:Y:S01]  /*04d0*/  IMAD.MOV.U32 R7, RZ, RZ, R3 ;  /* 0x000000ffff077224 */ /* 0x000fe200078e0003 */
[----:B------:R-:W-:Y:S06]  /*04e0*/  BRA `(.L_x_237) ;  /* 0x0000000000107947 */ /* 0x000fec0003800000 */
.L_x_236:
[C---:B-1----:R-:W-:Y:S01]  /*04f0*/  FMUL.FTZ R7, R3.reuse, R4 ;  /* 0x0000000403077220 */ /* 0x042fe20000410000 */
[----:B------:R-:W-:-:S03]  /*0500*/  FMUL.FTZ R0, R3, 0.5 ;  /* 0x3f00000003007820 */ /* 0x000fc60000410000 */
[----:B------:R-:W-:-:S04]  /*0510*/  FFMA R4, -R7, R7, R4 ;  /* 0x0000000707047223 */ /* 0x000fc80000000104 */
[----:B------:R-:W-:-:S07]  /*0520*/  FFMA R7, R4, R0, R7 ;  /* 0x0000000004077223 */ /* 0x000fce0000000007 */
.L_x_237:
[----:B------:R-:W0:Y:S02]  /*0530*/  LDC.64 R4, c[0x0][0x388] ;  /* 0x0000e200ff047b82 */ /* 0x000e240000000a00 */
[----:B0-----:R-:W-:-:S05]  /*0540*/  IMAD.WIDE.U32 R2, R2, 0x4, R4 ;  /* 0x0000000402027825 */ /* 0x001fca00078e0004 */
[----:B------:R-:W-:Y:S01]  /*0550*/  STG.E desc[UR8][R2.64], R7 ;  /* 0x0000000702007986 */ /* 0x000fe2000c101908 */
[----:B------:R-:W-:Y:S05]  /*0560*/  EXIT ;  /* 0x000000000000794d */ /* 0x000fea0003800000 */
        .weak           $__internal_10_$__cuda_sm20_sqrt_rn_f32_slowpath
        .type           $__internal_10_$__cuda_sm20_sqrt_rn_f32_slowpath,@function
        .size           $__internal_10_$__cuda_sm20_sqrt_rn_f32_slowpath,($__internal_11_$__cuda_sm3x_div_rn_noftz_f32_slowpath - $__internal_10_$__cuda_sm20_sqrt_rn_f32_slowpath)
$__internal_10_$__cuda_sm20_sqrt_rn_f32_slowpath:
        /* <DEDUP_REMOVED lines=10> */
[----:B------:R-:W-:Y:S01]  /*0610*/  @!P0 IMAD.MOV.U32 R3, RZ, RZ, R0 ;  /* 0x000000ffff038224 */ /* 0x000fe200078e0000 */
[----:B------:R-:W-:Y:S06]  /*0620*/  @!P0 BRA `(.L_x_238) ;  /* 0x0000000000208947 */ /* 0x000fec0003800000 */
[----:B------:R-:W-:-:S04]  /*0630*/  FFMA R0, R0, 1.84467440737095516160e+19, RZ ;  /* 0x5f80000000007823 */ /* 0x000fc800000000ff */
[----:B------:R-:W0:Y:S02]  /*0640*/  MUFU.RSQ R3, R0 ;  /* 0x0000000000037308 */ /* 0x000e240000001400 */
[----:B0-----:R-:W-:Y:S01]  /*0650*/  FMUL.FTZ R5, R0, R3 ;  /* 0x0000000300057220 */ /* 0x001fe20000410000 */
[----:B------:R-:W-:-:S03]  /*0660*/  FMUL.FTZ R3, R3, 0.5 ;  /* 0x3f00000003037820 */ /* 0x000fc60000410000 */
[----:B------:R-:W-:-:S04]  /*0670*/  FADD.FTZ R4, -R5, -RZ ;  /* 0x800000ff05047221 */ /* 0x000fc80000010100 */
[----:B------:R-:W-:-:S04]  /*0680*/  FFMA R4, R5, R4, R0 ;  /* 0x0000000405047223 */ /* 0x000fc80000000000 */
[----:B------:R-:W-:-:S04]  /*0690*/  FFMA R3, R4, R3, R5 ;  /* 0x0000000304037223 */ /* 0x000fc80000000005 */
[----:B------:R-:W-:-:S07]  /*06a0*/  FMUL.FTZ R3, R3, 2.3283064365386962891e-10 ;  /* 0x2f80000003037820 */ /* 0x000fce0000410000 */
.L_x_238:
[----:B------:R-:W-:Y:S02]  /*06b0*/  HFMA2 R5, -RZ, RZ, 0, 0 ;  /* 0x00000000ff057431 */ /* 0x000fe400000001ff */
[----:B------:R-:W-:-:S04]  /*06c0*/  IMAD.MOV.U32 R4, RZ, RZ, R6 ;  /* 0x000000ffff047224 */ /* 0x000fc800078e0006 */
[----:B------:R-:W-:Y:S05]  /*06d0*/  RET.REL.NODEC R4 `(_ZN8pygpukit3ops5audio23vad_frame_energy_kernelEPKfPfiiii) ;  /* 0xfffffff804487950 */ /* 0x000fea0003c3ffff */
        .weak           $__internal_11_$__cuda_sm3x_div_rn_noftz_f32_slowpath
        .type           $__internal_11_$__cuda_sm3x_div_rn_noftz_f32_slowpath,@function
        .size           $__internal_11_$__cuda_sm3x_div_rn_noftz_f32_slowpath,(.L_x_289 - $__internal_11_$__cuda_sm3x_div_rn_noftz_f32_slowpath)
$__internal_11_$__cuda_sm3x_div_rn_noftz_f32_slowpath:
        /* <DEDUP_REMOVED lines=30> */
[----:B------:R-:W-:Y:S01]  /*08c0*/  @P0 IMAD.MOV.U32 R9, RZ, RZ, RZ ;  /* 0x000000ffff090224 */ /* 0x000fe200078e00ff */
[----:B------:R-:W-:Y:S01]  /*08d0*/  @!P0 MOV R9, 0xffffffc0 ;  /* 0xffffffc000098802 */ /* 0x000fe20000000f00 */
[----:B------:R-:W-:Y:S01]  /*08e0*/  @!P0 FFMA R7, R0, 1.84467440737095516160e+19, RZ ;  /* 0x5f80000000078823 */ /* 0x000fe200000000ff */
[----:B------:R-:W-:-:S03]  /*08f0*/  @!P1 FFMA R8, R3, 1.84467440737095516160e+19, RZ ;  /* 0x5f80000003089823 */ /* 0x000fc600000000ff */
[----:B------:R-:W-:-:S07]  /*0900*/  @!P1 VIADD R9, R9, 0x40 ;  /* 0x0000004009099836 */ /* 0x000fce0000000000 */
.L_x_239:
        /* <DEDUP_REMOVED lines=34> */
[----:B------:R-:W-:Y:S01]  /*0b30*/  IADD3 R8, PT, PT, R9, 0x20, RZ ;  /* 0x0000002009087810 */ /* 0x000fe20007ffe0ff */
        /* <DEDUP_REMOVED lines=15> */
.L_x_245:
[----:B------:R-:W-:-:S04]  /*0c30*/  LOP3.LUT R0, R0, 0x80000000, RZ, 0xc0, !PT ;  /* 0x8000000000007812 */ /* 0x000fc800078ec0ff */
[----:B------:R-:W-:Y:S01]  /*0c40*/  LOP3.LUT R0, R0, 0x7f800000, RZ, 0xfc, !PT ;  /* 0x7f80000000007812 */ /* 0x000fe200078efcff */
[----:B------:R-:W-:Y:S06]  /*0c50*/  BRA `(.L_x_246) ;  /* 0x0000000000287947 */ /* 0x000fec0003800000 */
.L_x_244:
[----:B------:R-:W-:Y:S01]  /*0c60*/  IMAD R0, R6, 0x800000, R0 ;  /* 0x0080000006007824 */ /* 0x000fe200078e0200 */
[----:B------:R-:W-:Y:S06]  /*0c70*/  BRA `(.L_x_246) ;  /* 0x0000000000207947 */ /* 0x000fec0003800000 */
.L_x_243:
[----:B------:R-:W-:-:S04]  /*0c80*/  LOP3.LUT R0, R8, 0x80000000, R7, 0x48, !PT ;  /* 0x8000000008007812 */ /* 0x000fc800078e4807 */
[----:B------:R-:W-:Y:S01]  /*0c90*/  LOP3.LUT R0, R0, 0x7f800000, RZ, 0xfc, !PT ;  /* 0x7f80000000007812 */ /* 0x000fe200078efcff */
[----:B------:R-:W-:Y:S06]  /*0ca0*/  BRA `(.L_x_246) ;  /* 0x0000000000147947 */ /* 0x000fec0003800000 */
.L_x_242:
[----:B------:R-:W-:Y:S01]  /*0cb0*/  LOP3.LUT R0, R8, 0x80000000, R7, 0x48, !PT ;  /* 0x8000000008007812 */ /* 0x000fe200078e4807 */
[----:B------:R-:W-:Y:S06]  /*0cc0*/  BRA `(.L_x_246) ;  /* 0x00000000000c7947 */ /* 0x000fec0003800000 */
.L_x_241:
[----:B------:R-:W0:Y:S01]  /*0cd0*/  MUFU.RSQ R0, -QNAN ;  /* 0xffc0000000007908 */ /* 0x000e220000001400 */
[----:B------:R-:W-:Y:S05]  /*0ce0*/  BRA `(.L_x_246) ;  /* 0x0000000000047947 */ /* 0x000fea0003800000 */
.L_x_240:
[----:B------:R-:W-:-:S07]  /*0cf0*/  FADD.FTZ R0, R0, R3 ;  /* 0x0000000300007221 */ /* 0x000fce0000010000 */
.L_x_246:
[----:B------:R-:W-:-:S04]  /*0d00*/  IMAD.MOV.U32 R5, RZ, RZ, 0x0 ;  /* 0x00000000ff057424 */ /* 0x000fc800078e00ff */
[----:B0-----:R-:W-:Y:S05]  /*0d10*/  RET.REL.NODEC R4 `(_ZN8pygpukit3ops5audio23vad_frame_energy_kernelEPKfPfiiii) ;  /* 0xfffffff004b87950 */ /* 0x001fea0003c3ffff */
.L_x_247:
        /* <DEDUP_REMOVED lines=14> */
.L_x_289:


//--------------------- .text._ZN8pygpukit3ops5audio18overlap_add_kernelEPKfPfii --------------------------
	.section	.text._ZN8pygpukit3ops5audio18overlap_add_kernelEPKfPfii,"ax",@progbits
	.align	128
        .global         _ZN8pygpukit3ops5audio18overlap_add_kernelEPKfPfii
        .type           _ZN8pygpukit3ops5audio18overlap_add_kernelEPKfPfii,@function
        .size           _ZN8pygpukit3ops5audio18overlap_add_kernelEPKfPfii,(.L_x_318 - _ZN8pygpukit3ops5audio18overlap_add_kernelEPKfPfii)
        .other          _ZN8pygpukit3ops5audio18overlap_add_kernelEPKfPfii,@"STO_CUDA_ENTRY STV_DEFAULT"
_ZN8pygpukit3ops5audio18overlap_add_kernelEPKfPfii:
.text._ZN8pygpukit3ops5audio18overlap_add_kernelEPKfPfii:
        /* <DEDUP_REMOVED lines=11> */
[----:B------:R-:W3:Y:S01]  /*00b0*/  LDC.64 R2, c[0x0][0x388] ;  /* 0x0000e200ff027b82 */ /* 0x000ee20000000a00 */
[----:B0-----:R-:W-:-:S06]  /*00c0*/  IMAD.WIDE R4, R7, 0x4, R4 ;  /* 0x0000000407047825 */ /* 0x001fcc00078e0204 */
[----:B-1----:R-:W4:Y:S01]  /*00d0*/  LDG.E.CONSTANT R5, desc[UR4][R4.64] ;  /* 0x0000000404057981 */ /* 0x002f22000c1e9900 */
[----:B--2---:R-:W-:-:S05]  /*00e0*/  IADD3 R7, PT, PT, R7, UR6, RZ ;  /* 0x0000000607077c10 */ /* 0x004fca000fffe0ff */
[----:B---3--:R-:W-:-:S05]  /*00f0*/  IMAD.WIDE R2, R7, 0x4, R2 ;  /* 0x0000000407027825 */ /* 0x008fca00078e0202 */
[----:B----4-:R-:W-:Y:S01]  /*0100*/  REDG.E.ADD.F32.FTZ.RN.STRONG.GPU desc[UR4][R2.64], R5 ;  /* 0x00000005020079a6 */ /* 0x010fe2000c12f304 */
[----:B------:R-:W-:Y:S05]  /*0110*/  EXIT ;  /* 0x000000000000794d */ /* 0x000fea0003800000 */
.L_x_248:
        /* <DEDUP_REMOVED lines=14> */
.L_x_318:


//--------------------- .text._ZN8pygpukit3ops5audio24apply_hann_window_kernelEPfi --------------------------
	.section	.text._ZN8pygpukit3ops5audio24apply_hann_window_kernelEPfi,"ax",@progbits
	.align	128
        .global         _ZN8pygpukit3ops5audio24apply_hann_window_kernelEPfi
        .type           _ZN8pygpukit3ops5audio24apply_hann_window_kernelEPfi,@function
        .size           _ZN8pygpukit3ops5audio24apply_hann_window_kernelEPfi,(.L_x_290 - _ZN8pygpukit3ops5audio24apply_hann_window_kernelEPfi)
        .other          _ZN8pygpukit3ops5audio24apply_hann_window_kernelEPfi,@"STO_CUDA_ENTRY STV_DEFAULT"
_ZN8pygpukit3ops5audio24apply_hann_window_kernelEPfi:
.text._ZN8pygpukit3ops5audio24apply_hann_window_kernelEPfi:
        /* <DEDUP_REMOVED lines=9> */
[----:B------:R-:W-:Y:S01]  /*0090*/  UIADD3 UR4, UPT, UPT, UR4, -0x1, URZ ;  /* 0xffffffff04047890 */ /* 0x000fe2000fffe0ff */
[----:B------:R-:W-:Y:S01]  /*00a0*/  I2FP.F32.S32 R0, R5 ;  /* 0x0000000500007245 */ /* 0x000fe20000201400 */
[----:B------:R-:W-:Y:S04]  /*00b0*/  BSSY.RECONVERGENT B0, `(.L_x_249) ;  /* 0x000000e000007945 */ /* 0x000fe80003800200 */
[----:B------:R-:W-:Y:S01]  /*00c0*/  I2FP.F32.S32 R3, UR4 ;  /* 0x0000000400037c45 */ /* 0x000fe20008201400 */
[----:B------:R-:W-:-:S03]  /*00d0*/  FMUL R0, R0, 6.2831854820251464844 ;  /* 0x40c90fdb00007820 */ /* 0x000fc60000400000 */
[----:B------:R-:W0:Y:S08]  /*00e0*/  MUFU.RCP R2, R3 ;  /* 0x0000000300027308 */ /* 0x000e300000001000 */
        /* <DEDUP_REMOVED lines=8> */
[----:B------:R-:W-:Y:S05]  /*0170*/  CALL.REL.NOINC `($__internal_12_$__cuda_sm3x_div_rn_noftz_f32_slowpath) ;  /* 0x0000000400787944 */ /* 0x000fea0003c00000 */
[----:B------:R-:W-:-:S07]  /*0180*/  IMAD.MOV.U32 R7, RZ, RZ, R0 ;  /* 0x000000ffff077224 */ /* 0x000fce00078e0000 */
.L_x_250:
[----:B------:R-:W-:Y:S05]  /*0190*/  BSYNC.RECONVERGENT B0 ;  /* 0x0000000000007941 */ /* 0x000fea0003800200 */
.L_x_249:
        /* <DEDUP_REMOVED lines=21> */
.L_x_253:
        /* <DEDUP_REMOVED lines=44> */
.L_x_252:
[----:B------:R-:W-:Y:S05]  /*05b0*/  BSYNC.RECONVERGENT B0 ;  /* 0x0000000000007941 */ /* 0x000fea0003800200 */
.L_x_251:
[----:B------:R-:W0:Y:S02]  /*05c0*/  LDC.64 R2, c[0x0][0x380] ;  /* 0x0000e000ff027b82 */ /* 0x000e240000000a00 */
[----:B0-----:R-:W-:-:S05]  /*05d0*/  IMAD.WIDE R2, R5, 0x4, R2 ;  /* 0x0000000405027825 */ /* 0x001fca00078e0202 */
[----:B------:R-:W2:Y:S01]  /*05e0*/  LDG.E R9, desc[UR6][R2.64] ;  /* 0x0000000602097981 */ /* 0x000ea2000c1e1900 */
[----:B------:R-:W-:Y:S02]  /*05f0*/  IMAD.MOV.U32 R8, RZ, RZ, 0x37cbac00 ;  /* 0x37cbac00ff087424 */ /* 0x000fe400078e00ff */
[----:B------:R-:W-:Y:S01]  /*0600*/  FMUL R5, R4, R4 ;  /* 0x0000000404057220 */ /* 0x000fe20000400000 */
[C---:B------:R-:W-:Y:S01]  /*0610*/  LOP3.LUT R6, R0.reuse, 0x1, RZ, 0xc0, !PT ;  /* 0x0000000100067812 */ /* 0x040fe200078ec0ff */
[----:B------:R-:W-:Y:S02]  /*0620*/  VIADD R0, R0, 0x1 ;  /* 0x0000000100007836 */ /* 0x000fe40000000000 */
[----:B------:R-:W-:Y:S01]  /*0630*/  FFMA R7, R5, R8, -0.0013887860113754868507 ;  /* 0xbab607ed05077423 */ /* 0x000fe20000000008 */
[----:B------:R-:W-:Y:S01]  /*0640*/  ISETP.NE.U32.AND P0, PT, R6, 0x1, PT ;  /* 0x000000010600780c */ /* 0x000fe20003f05070 */
[----:B------:R-:W-:Y:S01]  /*0650*/  IMAD.MOV.U32 R8, RZ, RZ, 0x3c0885e4 ;  /* 0x3c0885e4ff087424 */ /* 0x000fe200078e00ff */
[----:B------:R-:W-:-:S02]  /*0660*/  LOP3.LUT P1, RZ, R0, 0x2, RZ, 0xc0, !PT ;  /* 0x0000000200ff7812 */ /* 0x000fc4000782c0ff */
[----:B------:R-:W-:Y:S01]  /*0670*/  FSEL R6, R7, -0.00019574658654164522886, P0 ;  /* 0xb94d415307067808 */ /* 0x000fe20000000000 */
[----:B------:R-:W-:Y:S01]  /*0680*/  IMAD.MOV.U32 R7, RZ, RZ, 0x3e2aaaa8 ;  /* 0x3e2aaaa8ff077424 */ /* 0x000fe200078e00ff */
[----:B------:R-:W-:Y:S02]  /*0690*/  FSEL R8, R8, 0.041666727513074874878, !P0 ;  /* 0x3d2aaabb08087808 */ /* 0x000fe40004000000 */
[----:B------:R-:W-:Y:S02]  /*06a0*/  FSEL R0, R4, 1, !P0 ;  /* 0x3f80000004007808 */ /* 0x000fe40004000000 */
[----:B------:R-:W-:Y:S01]  /*06b0*/  FSEL R7, -R7, -0.4999999701976776123, !P0 ;  /* 0xbeffffff07077808 */ /* 0x000fe20004000100 */
[----:B------:R-:W-:-:S04]  /*06c0*/  FFMA R6, R5, R6, R8 ;  /* 0x0000000605067223 */ /* 0x000fc80000000008 */
[C---:B------:R-:W-:Y:S01]  /*06d0*/  FFMA R6, R5.reuse, R6, R7 ;  /* 0x0000000605067223 */ /* 0x040fe20000000007 */
[----:B------:R-:W-:-:S04]  /*06e0*/  FFMA R5, R5, R0, RZ ;  /* 0x0000000005057223 */ /* 0x000fc800000000ff */
[----:B------:R-:W-:-:S04]  /*06f0*/  FFMA R0, R5, R6, R0 ;  /* 0x0000000605007223 */ /* 0x000fc80000000000 */
[----:B------:R-:W-:-:S04]  /*0700*/  @P1 FADD R0, RZ, -R0 ;  /* 0x80000000ff001221 */ /* 0x000fc80000000000 */
[----:B------:R-:W-:-:S04]  /*0710*/  FADD R0, -R0, 1 ;  /* 0x3f80000000007421 */ /* 0x000fc80000000100 */
[----:B------:R-:W-:-:S04]  /*0720*/  FMUL R0, R0, 0.5 ;  /* 0x3f00000000007820 */ /* 0x000fc80000400000 */
[----:B--2---:R-:W-:-:S05]  /*0730*/  FMUL R9, R0, R9 ;  /* 0x0000000900097220 */ /* 0x004fca0000400000 */
[----:B------:R-:W-:Y:S01]  /*0740*/  STG.E desc[UR6][R2.64], R9 ;  /* 0x0000000902007986 */ /* 0x000fe2000c101906 */
[----:B------:R-:W-:Y:S05]  /*0750*/  EXIT ;  /* 0x000000000000794d */ /* 0x000fea0003800000 */
        .weak           $__internal_12_$__cuda_sm3x_div_rn_noftz_f32_slowpath
        .type           $__internal_12_$__cuda_sm3x_div_rn_noftz_f32_slowpath,@function
        .size           $__internal_12_$__cuda_sm3x_div_rn_noftz_f32_slowpath,(.L_x_290 - $__internal_12_$__cuda_sm3x_div_rn_noftz_f32_slowpath)
$__internal_12_$__cuda_sm3x_div_rn_noftz_f32_slowpath:
        /* <DEDUP_REMOVED lines=36> */
.L_x_255:
        /* <DEDUP_REMOVED lines=51> */
.L_x_262:
[----:B------:R-:W-:-:S04]  /*0cd0*/  LOP3.LUT R0, R0, 0x80000000, RZ, 0xc0, !PT ;  /* 0x8000000000007812 */ /* 0x000fc800078ec0ff */
[----:B------:R-:W-:Y:S01]  /*0ce0*/  LOP3.LUT R0, R0, 0x7f800000, RZ, 0xfc, !PT ;  /* 0x7f80000000007812 */ /* 0x000fe200078efcff */
[----:B------:R-:W-:Y:S06]  /*0cf0*/  BRA `(.L_x_263) ;  /* 0x0000000000047947 */ /* 0x000fec0003800000 */
.L_x_261:
[----:B------:R-:W-:-:S07]  /*0d00*/  IMAD R0, R4, 0x800000, R0 ;  /* 0x0080000004007824 */ /* 0x000fce00078e0200 */
.L_x_263:
[----:B------:R-:W-:Y:S05]  /*0d10*/  BSYNC.RECONVERGENT B2 ;  /* 0x0000000000027941 */ /* 0x000fea0003800200 */
.L_x_260:
[----:B------:R-:W-:Y:S05]  /*0d20*/  BRA `(.L_x_264) ;  /* 0x0000000000207947 */ /* 0x000fea0003800000 */
.L_x_259:
[----:B------:R-:W-:-:S04]  /*0d30*/  LOP3.LUT R0, R8, 0x80000000, R7, 0x48, !PT ;  /* 0x8000000008007812 */ /* 0x000fc800078e4807 */
[----:B------:R-:W-:Y:S01]  /*0d40*/  LOP3.LUT R0, R0, 0x7f800000, RZ, 0xfc, !PT ;  /* 0x7f80000000007812 */ /* 0x000fe200078efcff */
[----:B------:R-:W-:Y:S06]  /*0d50*/  BRA `(.L_x_264) ;  /* 0x0000000000147947 */ /* 0x000fec0003800000 */
.L_x_258:
[----:B------:R-:W-:Y:S01]  /*0d60*/  LOP3.LUT R0, R8, 0x80000000, R7, 0x48, !PT ;  /* 0x8000000008007812 */ /* 0x000fe200078e4807 */
[----:B------:R-:W-:Y:S06]  /*0d70*/  BRA `(.L_x_264) ;  /* 0x00000000000c7947 */ /* 0x000fec0003800000 */
.L_x_257:
[----:B------:R-:W0:Y:S01]  /*0d80*/  MUFU.RSQ R0, -QNAN ;  /* 0xffc0000000007908 */ /* 0x000e220000001400 */
[----:B------:R-:W-:Y:S05]  /*0d90*/  BRA `(.L_x_264) ;  /* 0x0000000000047947 */ /* 0x000fea0003800000 */
.L_x_256:
[----:B------:R-:W-:-:S07]  /*0da0*/  FADD.FTZ R0, R0, R3 ;  /* 0x0000000300007221 */ /* 0x000fce0000010000 */
.L_x_264:
[----:B------:R-:W-:Y:S05]  /*0db0*/  BSYNC.RECONVERGENT B1 ;  /* 0x0000000000017941 */ /* 0x000fea0003800200 */
.L_x_254:
[----:B------:R-:W-:-:S04]  /*0dc0*/  IMAD.MOV.U32 R3, RZ, RZ, 0x0 ;  /* 0x00000000ff037424 */ /* 0x000fc800078e00ff */
[----:B0-----:R-:W-:Y:S05]  /*0dd0*/  RET.REL.NODEC R2 `(_ZN8pygpukit3ops5audio24apply_hann_window_kernelEPfi) ;  /* 0xfffffff002887950 */ /* 0x001fea0003c3ffff */
.L_x_265:
        /* <DEDUP_REMOVED lines=10> */
.L_x_290:


//--------------------- .text._ZN8pygpukit3ops5audio23ring_buffer_read_kernelEPKfPfiii --------------------------
	.section	.text._ZN8pygpukit3ops5audio23ring_buffer_read_kernelEPKfPfiii,"ax",@progbits
	.align	128
        .global         _ZN8pygpukit3ops5audio23ring_buffer_read_kernelEPKfPfiii
        .type           _ZN8pygpukit3ops5audio23ring_buffer_read_kernelEPKfPfiii,@function
        .size           _ZN8pygpukit3ops5audio23ring_buffer_read_kernelEPKfPfiii,(.L_x_320 - _ZN8pygpukit3ops5audio23ring_buffer_read_kernelEPKfPfiii)
        .other          _ZN8pygpukit3ops5audio23ring_buffer_read_kernelEPKfPfiii,@"STO_CUDA_ENTRY STV_DEFAULT"
_ZN8pygpukit3ops5audio23ring_buffer_read_kernelEPKfPfiii:
.text._ZN8pygpukit3ops5audio23ring_buffer_read_kernelEPKfPfiii:
        /* <DEDUP_REMOVED lines=10> */
[----:B0-----:R-:W-:Y:S01]  /*00a0*/  IABS R6, R8 ;  /* 0x0000000800067213 */ /* 0x001fe20000000000 */
[----:B------:R-:W-:-:S03]  /*00b0*/  IMAD.IADD R4, R0, 0x1, R9 ;  /* 0x0000000100047824 */ /* 0x000fc600078e0209 */
[----:B------:R-:W0:Y:S02]  /*00c0*/  I2F.RP R5, R6 ;  /* 0x0000000600057306 */ /* 0x000e240000209400 */
[----:B------:R-:W-:Y:S02]  /*00d0*/  IABS R9, R4 ;  /* 0x0000000400097213 */ /* 0x000fe40000000000 */
[----:B------:R-:W-:-:S04]  /*00e0*/  ISETP.GE.AND P2, PT, R4, RZ, PT ;  /* 0x000000ff0400720c */ /* 0x000fc80003f46270 */
[----:B0-----:R-:W0:Y:S02]  /*00f0*/  MUFU.RCP R5, R5 ;  /* 0x0000000500057308 */ /* 0x001e240000001000 */
[----:B0-----:R-:W-:-:S06]  /*0100*/  VIADD R2, R5, 0xffffffe ;  /* 0x0ffffffe05027836 */ /* 0x001fcc0000000000 */
[----:B------:R0:W2:Y:S02]  /*0110*/  F2I.FTZ.U32.TRUNC.NTZ R3, R2 ;  /* 0x0000000200037305 */ /* 0x0000a4000021f000 */
[----:B0-----:R-:W-:Y:S01]  /*0120*/  HFMA2 R2, -RZ, RZ, 0, 0 ;  /* 0x00000000ff027431 */ /* 0x001fe200000001ff */
[----:B--2---:R-:W-:-:S05]  /*0130*/  IADD3 R7, PT, PT, RZ, -R3, RZ ;  /* 0x80000003ff077210 */ /* 0x004fca0007ffe0ff */
[----:B------:R-:W-:-:S04]  /*0140*/  IMAD R7, R7, R6, RZ ;  /* 0x0000000607077224 */ /* 0x000fc800078e02ff */
[----:B------:R-:W-:-:S04]  /*0150*/  IMAD.HI.U32 R3, R3, R7, R2 ;  /* 0x0000000703037227 */ /* 0x000fc800078e0002 */
[----:B------:R-:W-:-:S04]  /*0160*/  IMAD.MOV.U32 R7, RZ, RZ, R9 ;  /* 0x000000ffff077224 */ /* 0x000fc800078e0009 */
[----:B------:R-:W-:-:S05]  /*0170*/  IMAD.HI.U32 R3, R3, R7, RZ ;  /* 0x0000000703037227 */ /* 0x000fca00078e00ff */
[----:B------:R-:W-:-:S05]  /*0180*/  IADD3 R3, PT, PT, -R3, RZ, RZ ;  /* 0x000000ff03037210 */ /* 0x000fca0007ffe1ff */
[C---:B------:R-:W-:Y:S02]  /*0190*/  IMAD R5, R6.reuse, R3, R7 ;  /* 0x0000000306057224 */ /* 0x040fe400078e0207 */
[----:B------:R-:W0:Y:S03]  /*01a0*/  LDC.64 R2, c[0x0][0x380] ;  /* 0x0000e000ff027b82 */ /* 0x000e260000000a00 */
[----:B------:R-:W-:-:S13]  /*01b0*/  ISETP.GT.U32.AND P0, PT, R6, R5, PT ;  /* 0x000000050600720c */ /* 0x000fda0003f04070 */
[----:B------:R-:W-:Y:S01]  /*01c0*/  @!P0 IMAD.IADD R5, R5, 0x1, -R6 ;  /* 0x0000000105058824 */ /* 0x000fe200078e0a06 */
[----:B------:R-:W-:-:S04]  /*01d0*/  ISETP.NE.AND P0, PT, R8, RZ, PT ;  /* 0x000000ff0800720c */ /* 0x000fc80003f05270 */
[----:B------:R-:W-:-:S13]  /*01e0*/  ISETP.GT.U32.AND P1, PT, R6, R5, PT ;  /* 0x000000050600720c */ /* 0x000fda0003f24070 */
[----:B------:R-:W-:-:S05]  /*01f0*/  @!P1 IADD3 R5, PT, PT, R5, -R6, RZ ;  /* 0x8000000605059210 */ /* 0x000fca0007ffe0ff */
[----:B------:R-:W-:Y:S01]  /*0200*/  @!P2 IMAD.MOV R5, RZ, RZ, -R5 ;  /* 0x000000ffff05a224 */ /* 0x000fe200078e0a05 */
[----:B------:R-:W-:-:S05]  /*0210*/  @!P0 LOP3.LUT R5, RZ, R8, RZ, 0x33, !PT ;  /* 0x00000008ff058212 */ /* 0x000fca00078e33ff */
[----:B0-----:R-:W-:Y:S02]  /*0220*/  IMAD.WIDE R2, R5, 0x4, R2 ;  /* 0x0000000405027825 */ /* 0x001fe400078e0202 */
[----:B------:R-:W0:Y:S04]  /*0230*/  LDC.64 R4, c[0x0][0x388] ;  /* 0x0000e200ff047b82 */ /* 0x000e280000000a00 */
[----:B-1----:R-:W2:Y:S01]  /*0240*/  LDG.E.CONSTANT R3, desc[UR4][R2.64] ;  /* 0x0000000402037981 */ /* 0x002ea2000c1e9900 */
[----:B0-----:R-:W-:-:S05]  /*0250*/  IMAD.WIDE R4, R0, 0x4, R4 ;  /* 0x0000000400047825 */ /* 0x001fca00078e0204 */
[----:B--2---:R-:W-:Y:S01]  /*0260*/  STG.E desc[UR4][R4.64], R3 ;  /* 0x0000000304007986 */ /* 0x004fe2000c101904 */
[----:B------:R-:W-:Y:S05]  /*0270*/  EXIT ;  /* 0x000000000000794d */ /* 0x000fea0003800000 */
.L_x_266:
        /* <DEDUP_REMOVED lines=16> */
.L_x_320:


//--------------------- .text._ZN8pygpukit3ops5audio24ring_buffer_write_kernelEPKfPfiii --------------------------
	.section	.text._ZN8pygpukit3ops5audio24ring_buffer_write_kernelEPKfPfiii,"ax",@progbits
	.align	128
        .global         _ZN8pygpukit3ops5audio24ring_buffer_write_kernelEPKfPfiii
        .type           _ZN8pygpukit3ops5audio24ring_buffer_write_kernelEPKfPfiii,@function
        .size           _ZN8pygpukit3ops5audio24ring_buffer_write_kernelEPKfPfiii,(.L_x_321 - _ZN8pygpukit3ops5audio24ring_buffer_write_kernelEPKfPfiii)
        .other          _ZN8pygpukit3ops5audio24ring_buffer_write_kernelEPKfPfiii,@"STO_CUDA_ENTRY STV_DEFAULT"
_ZN8pygpukit3ops5audio24ring_buffer_write_kernelEPKfPfiii:
.text._ZN8pygpukit3ops5audio24ring_buffer_write_kernelEPKfPfiii:
        /* <DEDUP_REMOVED lines=11> */
[----:B0-----:R-:W-:-:S05]  /*00b0*/  IMAD.WIDE R4, R0, 0x4, R4 ;  /* 0x0000000400047825 */ /* 0x001fca00078e0204 */
[----:B-1----:R0:W3:Y:S01]  /*00c0*/  LDG.E.CONSTANT R9, desc[UR4][R4.64] ;  /* 0x0000000404097981 */ /* 0x0020e2000c1e9900 */
[----:B--2---:R-:W-:Y:S02]  /*00d0*/  IABS R11, R2 ;  /* 0x00000002000b7213 */ /* 0x004fe40000000000 */
[----:B------:R-:W-:Y:S02]  /*00e0*/  IADD3 R3, PT, PT, R0, R3, RZ ;  /* 0x0000000300037210 */ /* 0x000fe40007ffe0ff */
[----:B------:R-:W1:Y:S02]  /*00f0*/  I2F.RP R8, R11 ;  /* 0x0000000b00087306 */ /* 0x000e640000209400 */
[----:B------:R-:W-:Y:S02]  /*0100*/  IABS R0, R3 ;  /* 0x0000000300007213 */ /* 0x000fe40000000000 */
[----:B------:R-:W-:-:S04]  /*0110*/  ISETP.GE.AND P2, PT, R3, RZ, PT ;  /* 0x000000ff0300720c */ /* 0x000fc80003f46270 */
[----:B-1----:R-:W1:Y:S02]  /*0120*/  MUFU.RCP R8, R8 ;  /* 0x0000000800087308 */ /* 0x002e640000001000 */
[----:B-1----:R-:W-:-:S06]  /*0130*/  VIADD R6, R8, 0xffffffe ;  /* 0x0ffffffe08067836 */ /* 0x002fcc0000000000 */
[----:B------:R1:W2:Y:S02]  /*0140*/  F2I.FTZ.U32.TRUNC.NTZ R7, R6 ;  /* 0x0000000600077305 */ /* 0x0002a4000021f000 */
[----:B-1----:R-:W-:Y:S02]  /*0150*/  IMAD.MOV.U32 R6, RZ, RZ, RZ ;  /* 0x000000ffff067224 */ /* 0x002fe400078e00ff */
[----:B--2---:R-:W-:-:S04]  /*0160*/  IMAD.MOV R10, RZ, RZ, -R7 ;  /* 0x000000ffff0a7224 */ /* 0x004fc800078e0a07 */
[----:B0-----:R-:W-:-:S04]  /*0170*/  IMAD R5, R10, R11, RZ ;  /* 0x0000000b0a057224 */ /* 0x001fc800078e02ff */
[----:B------:R-:W-:Y:S02]  /*0180*/  IMAD.HI.U32 R7, R7, R5, R6 ;  /* 0x0000000507077227 */ /* 0x000fe400078e0006 */
[----:B------:R-:W0:Y:S04]  /*0190*/  LDC.64 R4, c[0x0][0x388] ;  /* 0x0000e200ff047b82 */ /* 0x000e280000000a00 */
[----:B------:R-:W-:-:S05]  /*01a0*/  IMAD.HI.U32 R7, R7, R0, RZ ;  /* 0x0000000007077227 */ /* 0x000fca00078e00ff */
[----:B------:R-:W-:-:S05]  /*01b0*/  IADD3 R7, PT, PT, -R7, RZ, RZ ;  /* 0x000000ff07077210 */ /* 0x000fca0007ffe1ff */
[----:B------:R-:W-:-:S05]  /*01c0*/  IMAD R0, R11, R7, R0 ;  /* 0x000000070b007224 */ /* 0x000fca00078e0200 */
[----:B------:R-:W-:-:S13]  /*01d0*/  ISETP.GT.U32.AND P0, PT, R11, R0, PT ;  /* 0x000000000b00720c */ /* 0x000fda0003f04070 */
[----:B------:R-:W-:Y:S01]  /*01e0*/  @!P0 IMAD.IADD R0, R0, 0x1, -R11 ;  /* 0x0000000100008824 */ /* 0x000fe200078e0a0b */
[----:B------:R-:W-:-:S04]  /*01f0*/  ISETP.NE.AND P0, PT, R2, RZ, PT ;  /* 0x000000ff0200720c */ /* 0x000fc80003f05270 */
[----:B------:R-:W-:-:S13]  /*0200*/  ISETP.GT.U32.AND P1, PT, R11, R0, PT ;  /* 0x000000000b00720c */ /* 0x000fda0003f24070 */
[----:B------:R-:W-:-:S04]  /*0210*/  @!P1 IADD3 R0, PT, PT, R0, -R11, RZ ;  /* 0x8000000b00009210 */ /* 0x000fc80007ffe0ff */
[----:B------:R-:W-:Y:S02]  /*0220*/  @!P2 IADD3 R0, PT, PT, -R0, RZ, RZ ;  /* 0x000000ff0000a210 */ /* 0x000fe40007ffe1ff */
[----:B------:R-:W-:-:S05]  /*0230*/  @!P0 LOP3.LUT R0, RZ, R2, RZ, 0x33, !PT ;  /* 0x00000002ff008212 */ /* 0x000fca00078e33ff */
[----:B0-----:R-:W-:-:S05]  /*0240*/  IMAD.WIDE R2, R0, 0x4, R4 ;  /* 0x0000000400027825 */ /* 0x001fca00078e0204 */
[----:B---3--:R-:W-:Y:S01]  /*0250*/  STG.E desc[UR4][R2.64], R9 ;  /* 0x0000000902007986 */ /* 0x008fe2000c101904 */
[----:B------:R-:W-:Y:S05]  /*0260*/  EXIT ;  /* 0x000000000000794d */ /* 0x000fea0003800000 */
.L_x_267:
        /* <DEDUP_REMOVED lines=9> */
.L_x_321:


//--------------------- .text._ZN8pygpukit3ops5audio25resample_polyphase_kernelEPKfPfii --------------------------
	.section	.text._ZN8pygpukit3ops5audio25resample_polyphase_kernelEPKfPfii,"ax",@progbits
	.align	128
        .global         _ZN8pygpukit3ops5audio25resample_polyphase_kernelEPKfPfii
        .type           _ZN8pygpukit3ops5audio25resample_polyphase_kernelEPKfPfii,@function
        .size           _ZN8pygpukit3ops5audio25resample_polyphase_kernelEPKfPfii,(.L_x_322 - _ZN8pygpukit3ops5audio25resample_polyphase_kernelEPKfPfii)
        .other          _ZN8pygpukit3ops5audio25resample_polyphase_kernelEPKfPfii,@"STO_CUDA_ENTRY STV_DEFAULT"
_ZN8pygpukit3ops5audio25resample_polyphase_kernelEPKfPfii:
.text._ZN8pygpukit3ops5audio25resample_polyphase_kernelEPKfPfii:
        /* <DEDUP_REMOVED lines=9> */
[----:B------:R-:W-:Y:S01]  /*0090*/  IMAD R4, R3, 0x3, RZ ;  /* 0x0000000303047824 */ /* 0x000fe200078e02ff */
[----:B------:R-:W1:Y:S03]  /*00a0*/  LDCU.64 UR4, c[0x0][0x358] ;  /* 0x00006b00ff0477ac */ /* 0x000e660008000a00 */
[C---:B------:R-:W-:Y:S01]  /*00b0*/  VIADD R15, R4.reuse, 0xfffffff1 ;  /* 0xfffffff1040f7836 */ /* 0x040fe20000000000 */
[C---:B------:R-:W-:Y:S01]  /*00c0*/  IADD3 R5, PT, PT, R4.reuse, -0x10, RZ ;  /* 0xfffffff004057810 */ /* 0x040fe20007ffe0ff */
[C---:B------:R-:W-:Y:S01]  /*00d0*/  VIADD R19, R4.reuse, 0xfffffff3 ;  /* 0xfffffff304137836 */ /* 0x040fe20000000000 */
[----:B------:R-:W-:Y:S02]  /*00e0*/  IADD3 R17, PT, PT, R4, -0xe, RZ ;  /* 0xfffffff204117810 */ /* 0x000fe40007ffe0ff */
[----:B0-----:R-:W-:-:S02]  /*00f0*/  ISETP.GE.AND P1, PT, R5, UR6, PT ;  /* 0x0000000605007c0c */ /* 0x001fc4000bf26270 */
[----:B------:R-:W-:Y:S02]  /*0100*/  ISETP.GE.AND P6, PT, R15, UR6, PT ;  /* 0x000000060f007c0c */ /* 0x000fe4000bfc6270 */
[C---:B------:R-:W-:Y:S02]  /*0110*/  ISETP.LT.OR P1, PT, R3.reuse, 0x6, P1 ;  /* 0x000000060300780c */ /* 0x040fe40000f21670 */
[----:B------:R-:W-:Y:S02]  /*0120*/  ISETP.LT.OR P6, PT, R3, 0x5, P6 ;  /* 0x000000050300780c */ /* 0x000fe400037c1670 */
[----:B------:R-:W-:Y:S02]  /*0130*/  ISETP.GE.AND P5, PT, R17, UR6, PT ;  /* 0x0000000611007c0c */ /* 0x000fe4000bfa6270 */
[----:B------:R-:W-:Y:S02]  /*0140*/  ISETP.GE.AND P4, PT, R19, UR6, PT ;  /* 0x0000000613007c0c */ /* 0x000fe4000bf86270 */
[----:B------:R-:W-:-:S02]  /*0150*/  ISETP.LT.OR P5, PT, R3, 0x5, P5 ;  /* 0x000000050300780c */ /* 0x000fc40002fa1670 */
[----:B------:R-:W-:-:S03]  /*0160*/  ISETP.LT.OR P4, PT, R3, 0x5, P4 ;  /* 0x000000050300780c */ /* 0x000fc60002781670 */
[----:B------:R-:W0:Y:S08]  /*0170*/  @!P1 LDC.64 R8, c[0x0][0x380] ;  /* 0x0000e000ff089b82 */ /* 0x000e300000000a00 */
[----:B------:R-:W2:Y:S08]  /*0180*/  @!P6 LDC.64 R10, c[0x0][0x380] ;  /* 0x0000e000ff0aeb82 */ /* 0x000eb00000000a00 */
[----:B------:R-:W3:Y:S08]  /*0190*/  @!P5 LDC.64 R12, c[0x0][0x380] ;  /* 0x0000e000ff0cdb82 */ /* 0x000ef00000000a00 */
[----:B------:R-:W4:Y:S01]  /*01a0*/  @!P4 LDC.64 R6, c[0x0][0x380] ;  /* 0x0000e000ff06cb82 */ /* 0x000f220000000a00 */
[----:B0-----:R-:W-:-:S05]  /*01b0*/  @!P1 IMAD.WIDE.U32 R8, R5, 0x4, R8 ;  /* 0x0000000405089825 */ /* 0x001fca00078e0008 */
[----:B-1----:R0:W5:Y:S01]  /*01c0*/  @!P1 LDG.E.CONSTANT R0, desc[UR4][R8.64] ;  /* 0x0000000408009981 */ /* 0x002162000c1e9900 */
[----:B--2---:R-:W-:Y:S01]  /*01d0*/  @!P6 IMAD.WIDE.U32 R10, R15, 0x4, R10 ;  /* 0x000000040f0ae825 */ /* 0x004fe200078e000a */
[----:B------:R-:W5:Y:S05]  /*01e0*/  @!P1 LDC R5, c[0x3][RZ] ;  /* 0x00c00000ff059b82 */ /* 0x000f6a0000000800 */
[----:B------:R-:W2:Y:S01]  /*01f0*/  @!P6 LDG.E.CONSTANT R11, desc[UR4][R10.64] ;  /* 0x000000040a0be981 */ /* 0x000ea2000c1e9900 */
[----:B---3--:R-:W-:Y:S02]  /*0200*/  @!P5 IMAD.WIDE.U32 R12, R17, 0x4, R12 ;  /* 0x00000004110cd825 */ /* 0x008fe400078e000c */
[----:B------:R-:W2:Y:S04]  /*0210*/  @!P6 LDC R14, c[0x3][0x4] ;  /* 0x00c00100ff0eeb82 */ /* 0x000ea80000000800 */
[----:B------:R-:W3:Y:S01]  /*0220*/  @!P5 LDG.E.CONSTANT R13, desc[UR4][R12.64] ;  /* 0x000000040c0dd981 */ /* 0x000ee2000c1e9900 */
[----:B----4-:R-:W-:Y:S01]  /*0230*/  @!P4 IMAD.WIDE.U32 R6, R19, 0x4, R6 ;  /* 0x000000041306c825 */ /* 0x010fe200078e0006 */
[----:B------:R-:W-:-:S02]  /*0240*/  IADD3 R29, PT, PT, R4, -0xc, RZ ;  /* 0xfffffff4041d7810 */ /* 0x000fc40007ffe0ff */
[----:B0-----:R-:W3:Y:S03]  /*0250*/  @!P5 LDC R8, c[0x3][0x8] ;  /* 0x00c00200ff08db82 */ /* 0x001ee60000000800 */
[----:B------:R-:W4:Y:S01]  /*0260*/  @!P4 LDG.E.CONSTANT R7, desc[UR4][R6.64] ;  /* 0x000000040607c981 */ /* 0x000f22000c1e9900 */
[C---:B------:R-:W-:Y:S01]  /*0270*/  VIADD R19, R4.reuse, 0xfffffff5 ;  /* 0xfffffff504137836 */ /* 0x040fe20000000000 */
[----:B------:R-:W-:Y:S01]  /*0280*/  ISETP.GE.AND P3, PT, R29, UR6, PT ;  /* 0x000000061d007c0c */ /* 0x000fe2000bf66270 */
[----:B------:R-:W-:Y:S02]  /*0290*/  VIADD R27, R4, 0xfffffff6 ;  /* 0xfffffff6041b7836 */ /* 0x000fe40000000000 */
[----:B------:R-:W4:Y:S01]  /*02a0*/  @!P4 LDC R9, c[0x3][0xc] ;  /* 0x00c00300ff09cb82 */ /* 0x000f220000000800 */
[----:B------:R-:W-:Y:S01]  /*02b0*/  HFMA2 R2, -RZ, RZ, 0, 0 ;  /* 0x00000000ff027431 */ /* 0x000fe200000001ff */
[----:B------:R-:W-:-:S02]  /*02c0*/  ISETP.GE.AND P2, PT, R19, UR6, PT ;  /* 0x0000000613007c0c */ /* 0x000fc4000bf46270 */
[C---:B------:R-:W-:Y:S02]  /*02d0*/  ISETP.LT.OR P3, PT, R3.reuse, 0x4, P3 ;  /* 0x000000040300780c */ /* 0x040fe40001f61670 */
[----:B------:R-:W-:Y:S02]  /*02e0*/  ISETP.LT.OR P2, PT, R3, 0x4, P2 ;  /* 0x000000040300780c */ /* 0x000fe40001741670 */
[C---:B------:R-:W-:Y:S02]  /*02f0*/  IADD3 R25, PT, PT, R4.reuse, -0x9, RZ ;  /* 0xfffffff704197810 */ /* 0x040fe40007ffe0ff */
[----:B------:R-:W-:Y:S01]  /*0300*/  ISETP.GE.AND P0, PT, R27, UR6, PT ;  /* 0x000000061b007c0c */ /* 0x000fe2000bf06270 */
[----:B------:R-:W-:-:S03]  /*0310*/  VIADD R23, R4, 0xfffffff8 ;  /* 0xfffffff804177836 */ /* 0x000fc60000000000 */
[----:B------:R-:W-:Y:S02]  /*0320*/  ISETP.LT.OR P0, PT, R3, 0x4, P0 ;  /* 0x000000040300780c */ /* 0x000fe40000701670 */
[----:B------:R-:W-:-:S03]  /*0330*/  IADD3 R21, PT, PT, R4, -0x7, RZ ;  /* 0xfffffff904157810 */ /* 0x000fc60007ffe0ff */
[----:B------:R-:W0:Y:S02]  /*0340*/  @!P2 LDC.64 R16, c[0x0][0x380] ;  /* 0x0000e000ff10ab82 */ /* 0x000e240000000a00 */
[----:B0-----:R-:W-:-:S06]  /*0350*/  @!P2 IMAD.WIDE.U32 R16, R19, 0x4, R16 ;  /* 0x000000041310a825 */ /* 0x001fcc00078e0010 */
[----:B------:R-:W4:Y:S01]  /*0360*/  @!P2 LDG.E.CONSTANT R17, desc[UR4][R16.64] ;  /* 0x000000041011a981 */ /* 0x000f22000c1e9900 */
[----:B-----5:R-:W-:Y:S01]  /*0370*/  @!P1 FFMA R2, R0, R5, RZ ;  /* 0x0000000500029223 */ /* 0x020fe200000000ff */
[----:B------:R-:W-:Y:S01]  /*0380*/  ISETP.GE.AND P1, PT, R25, UR6, PT ;  /* 0x0000000619007c0c */ /* 0x000fe2000bf26270 */
[----:B------:R-:W0:Y:S03]  /*0390*/  @!P3 LDC R0, c[0x3][0x10] ;  /* 0x00c00400ff00bb82 */ /* 0x000e260000000800 */
[----:B------:R-:W-:Y:S01]  /*03a0*/  ISETP.LT.OR P1, PT, R3, 0x3, P1 ;  /* 0x000000030300780c */ /* 0x000fe20000f21670 */
[----:B--2---:R-:W-:Y:S01]  /*03b0*/  @!P6 FFMA R2, R11, R14, R2 ;  /* 0x0000000e0b02e223 */ /* 0x004fe20000000002 */
[----:B------:R-:W-:-:S03]  /*03c0*/  ISETP.GE.AND P6, PT, R23, UR6, PT ;  /* 0x0000000617007c0c */ /* 0x000fc6000bfc6270 */
[----:B------:R-:W1:Y:S01]  /*03d0*/  @!P3 LDC.64 R14, c[0x0][0x380] ;  /* 0x0000e000ff0ebb82 */ /* 0x000e620000000a00 */
[----:B------:R-:W-:Y:S01]  /*03e0*/  ISETP.LT.OR P6, PT, R3, 0x3, P6 ;  /* 0x000000030300780c */ /* 0x000fe200037c1670 */
[----:B------:R-:W-:Y:S02]  /*03f0*/  VIADD R5, R4, 0xfffffffa ;  /* 0xfffffffa04057836 */ /* 0x000fe40000000000 */
[----:B---3--:R-:W-:Y:S01]  /*0400*/  @!P5 FFMA R2, R13, R8, R2 ;  /* 0x000000080d02d223 */ /* 0x008fe20000000002 */
[----:B------:R-:W-:-:S03]  /*0410*/  ISETP.GE.AND P5, PT, R21, UR6, PT ;  /* 0x0000000615007c0c */ /* 0x000fc6000bfa6270 */
[----:B------:R-:W2:Y:S01]  /*0420*/  @!P0 LDC.64 R12, c[0x0][0x380] ;  /* 0x0000e000ff0c8b82 */ /* 0x000ea20000000a00 */
[----:B------:R-:W-:Y:S01]  /*0430*/  ISETP.LT.OR P5, PT, R3, 0x3, P5 ;  /* 0x000000030300780c */ /* 0x000fe20002fa1670 */
[----:B----4-:R-:W-:Y:S01]  /*0440*/  @!P4 FFMA R2, R7, R9, R2 ;  /* 0x000000090702c223 */ /* 0x010fe20000000002 */
[----:B------:R-:W-:-:S05]  /*0450*/  ISETP.GE.AND P4, PT, R5, UR6, PT ;  /* 0x0000000605007c0c */ /* 0x000fca000bf86270 */
[----:B------:R-:W3:Y:S01]  /*0460*/  @!P1 LDC.64 R6, c[0x0][0x380] ;  /* 0x0000e000ff069b82 */ /* 0x000ee20000000a00 */
[----:B------:R-:W-:-:S07]  /*0470*/  ISETP.LT.OR P4, PT, R3, 0x2, P4 ;  /* 0x000000020300780c */ /* 0x000fce0002781670 */
[----:B------:R-:W4:Y:S01]  /*0480*/  @!P6 LDC.64 R8, c[0x0][0x380] ;  /* 0x0000e000ff08eb82 */ /* 0x000f220000000a00 */
[----:B-1----:R-:W-:-:S06]  /*0490*/  @!P3 IMAD.WIDE.U32 R14, R29, 0x4, R14 ;  /* 0x000000041d0eb825 */ /* 0x002fcc00078e000e */
[----:B------:R1:W0:Y:S01]  /*04a0*/  @!P3 LDG.E.CONSTANT R15, desc[UR4][R14.64] ;  /* 0x000000040e0fb981 */ /* 0x000222000c1e9900 */
[----:B------:R-:W5:Y:S01]  /*04b0*/  @!P5 LDC.64 R10, c[0x0][0x380] ;  /* 0x0000e000ff0adb82 */ /* 0x000f620000000a00 */
[----:B--2---:R-:W-:-:S06]  /*04c0*/  @!P0 IMAD.WIDE.U32 R12, R27, 0x4, R12 ;  /* 0x000000041b0c8825 */ /* 0x004fcc00078e000c */
[----:B------:R2:W2:Y:S01]  /*04d0*/  @!P0 LDG.E.CONSTANT R13, desc[UR4][R12.64] ;  /* 0x000000040c0d8981 */ /* 0x0004a2000c1e9900 */
[----:B------:R-:W2:Y:S01]  /*04e0*/  @!P4 LDC.64 R18, c[0x0][0x380] ;  /* 0x0000e000ff12cb82 */ /* 0x000ea20000000a00 */
[----:B---3--:R-:W-:-:S06]  /*04f0*/  @!P1 IMAD.WIDE.U32 R6, R25, 0x4, R6 ;  /* 0x0000000419069825 */ /* 0x008fcc00078e0006 */
[----:B------:R-:W3:Y:S01]  /*0500*/  @!P1 LDG.E.CONSTANT R7, desc[UR4][R6.64] ;  /* 0x0000000406079981 */ /* 0x000ee2000c1e9900 */
[----:B----4-:R-:W-:Y:S01]  /*0510*/  @!P6 IMAD.WIDE.U32 R8, R23, 0x4, R8 ;  /* 0x000000041708e825 */ /* 0x010fe200078e0008 */
[----:B-1----:R-:W1:Y:S05]  /*0520*/  @!P0 LDC R14, c[0x3][0x18] ;  /* 0x00c00600ff0e8b82 */ /* 0x002e6a0000000800 */
[----:B------:R4:W3:Y:S01]  /*0530*/  @!P6 LDG.E.CONSTANT R9, desc[UR4][R8.64] ;  /* 0x000000040809e981 */ /* 0x0008e2000c1e9900 */
[----:B-----5:R-:W-:Y:S02]  /*0540*/  @!P5 IMAD.WIDE.U32 R10, R21, 0x4, R10 ;  /* 0x00000004150ad825 */ /* 0x020fe400078e000a */
[----:B--2---:R-:W3:Y:S04]  /*0550*/  @!P1 LDC R12, c[0x3][0x1c] ;  /* 0x00c00700ff0c9b82 */ /* 0x004ee80000000800 */
[----:B------:R-:W2:Y:S01]  /*0560*/  @!P5 LDG.E.CONSTANT R11, desc[UR4][R10.64] ;  /* 0x000000040a0bd981 */ /* 0x000ea2000c1e9900 */
[----:B------:R-:W-:-:S03]  /*0570*/  @!P4 IMAD.WIDE.U32 R18, R5, 0x4, R18 ;  /* 0x000000040512c825 */ /* 0x000fc600078e0012 */
[----:B------:R-:W5:Y:S02]  /*0580*/  @!P6 LDC R16, c[0x3][0x20] ;  /* 0x00c00800ff10eb82 */ /* 0x000f640000000800 */
[----:B------:R1:W2:Y:S06]  /*0590*/  @!P4 LDG.E.CONSTANT R25, desc[UR4][R18.64] ;  /* 0x000000041219c981 */ /* 0x0002ac000c1e9900 */
[----:B------:R-:W5:Y:S01]  /*05a0*/  @!P2 LDC R5, c[0x3][0x14] ;  /* 0x00c00500ff05ab82 */ /* 0x000f620000000800 */
[C---:B------:R-:W-:Y:S01]  /*05b0*/  IADD3 R23, PT, PT, R4.reuse, -0x5, RZ ;  /* 0xfffffffb04177810 */ /* 0x040fe20007ffe0ff */
[----:B------:R-:W-:-:S06]  /*05c0*/  VIADD R21, R4, 0xfffffffc ;  /* 0xfffffffc04157836 */ /* 0x000fcc0000000000 */
[----:B----4-:R-:W4:Y:S01]  /*05d0*/  @!P4 LDC R8, c[0x3][0x28] ;  /* 0x00c00a00ff08cb82 */ /* 0x010f220000000800 */
[----:B-1----:R-:W-:Y:S01]  /*05e0*/  IADD3 R19, PT, PT, R4, 0x1, RZ ;  /* 0x0000000104137810 */ /* 0x002fe20007ffe0ff */
[----:B0-----:R-:W-:Y:S01]  /*05f0*/  @!P3 FFMA R2, R15, R0, R2 ;  /* 0x000000000f02b223 */ /* 0x001fe20000000002 */
[----:B------:R-:W-:-:S05]  /*0600*/  ISETP.GE.AND P3, PT, R23, UR6, PT ;  /* 0x0000000617007c0c */ /* 0x000fca000bf66270 */
[----:B------:R-:W2:Y:S01]  /*0610*/  @!P5 LDC R0, c[0x3][0x24] ;  /* 0x00c00900ff00db82 */ /* 0x000ea20000000800 */
[----:B-----5:R-:W-:Y:S01]  /*0620*/  @!P2 FFMA R2, R17, R5, R2 ;  /* 0x000000051102a223 */ /* 0x020fe20000000002 */
[----:B------:R-:W-:Y:S02]  /*0630*/  ISETP.GE.AND P2, PT, R21, UR6, PT ;  /* 0x0000000615007c0c */ /* 0x000fe4000bf46270 */
[----:B------:R-:W-:Y:S02]  /*0640*/  ISETP.LT.OR P3, PT, R3, 0x2, P3 ;  /* 0x000000020300780c */ /* 0x000fe40001f61670 */
[C---:B------:R-:W-:Y:S01]  /*0650*/  IADD3 R17, PT, PT, R4.reuse, -0x3, RZ ;  /* 0xfffffffd04117810 */ /* 0x040fe20007ffe0ff */
[----:B------:R-:W-:Y:S01]  /*0660*/  @!P0 FFMA R2, R13, R14, R2 ;  /* 0x0000000e0d028223 */ /* 0x000fe20000000002 */
[----:B------:R-:W-:Y:S01]  /*0670*/  VIADD R5, R4, 0xfffffffe ;  /* 0xfffffffe04057836 */ /* 0x000fe20000000000 */
[----:B------:R-:W-:Y:S02]  /*0680*/  ISETP.LT.OR P0, PT, R3, 0x2, P2 ;  /* 0x000000020300780c */ /* 0x000fe40001701670 */
[----:B------:R-:W-:Y:S01]  /*0690*/  ISETP.GE.AND P2, PT, R17, UR6, PT ;  /* 0x0000000611007c0c */ /* 0x000fe2000bf46270 */
[----:B---3--:R-:W-:Y:S01]  /*06a0*/  @!P1 FFMA R2, R7, R12, R2 ;  /* 0x0000000c07029223 */ /* 0x008fe20000000002 */
[----:B------:R-:W-:-:S02]  /*06b0*/  ISETP.GE.AND P1, PT, R5, UR6, PT ;  /* 0x0000000605007c0c */ /* 0x000fc4000bf26270 */
[C---:B------:R-:W-:Y:S02]  /*06c0*/  ISETP.LT.OR P2, PT, R3.reuse, 0x1, P2 ;  /* 0x000000010300780c */ /* 0x040fe40001741670 */
[----:B------:R-:W0:Y:S01]  /*06d0*/  @!P3 LDC.64 R12, c[0x0][0x380] ;  /* 0x0000e000ff0cbb82 */ /* 0x000e220000000a00 */
[----:B------:R-:W-:Y:S01]  /*06e0*/  ISETP.LT.OR P1, PT, R3, 0x1, P1 ;  /* 0x000000010300780c */ /* 0x000fe20000f21670 */
[----:B------:R-:W-:Y:S01]  /*06f0*/  @!P6 FFMA R2, R9, R16, R2 ;  /* 0x000000100902e223 */ /* 0x000fe20000000002 */
[----:B------:R-:W-:-:S04]  /*0700*/  ISETP.GT.AND P6, PT, R4, UR6, PT ;  /* 0x0000000604007c0c */ /* 0x000fc8000bfc4270 */
[----:B------:R-:W-:Y:S01]  /*0710*/  ISETP.LT.OR P6, PT, R3, 0x1, P6 ;  /* 0x000000010300780c */ /* 0x000fe200037c1670 */
[----:B------:R-:W1:Y:S01]  /*0720*/  @!P0 LDC.64 R14, c[0x0][0x380] ;  /* 0x0000e000ff0e8b82 */ /* 0x000e620000000a00 */
[----:B--2---:R-:W-:Y:S01]  /*0730*/  @!P5 FFMA R2, R11, R0, R2 ;  /* 0x000000000b02d223 */ /* 0x004fe20000000002 */
[----:B------:R-:W-:-:S06]  /*0740*/  ISETP.GE.AND P5, PT, R4, UR6, PT ;  /* 0x0000000604007c0c */ /* 0x000fcc000bfa6270 */
[----:B------:R-:W2:Y:S01]  /*0750*/  @!P2 LDC.64 R6, c[0x0][0x380] ;  /* 0x0000e000ff06ab82 */ /* 0x000ea20000000a00 */
[----:B----4-:R-:W-:Y:S01]  /*0760*/  @!P4 FFMA R2, R25, R8, R2 ;  /* 0x000000081902c223 */ /* 0x010fe20000000002 */
[----:B------:R-:W-:Y:S02]  /*0770*/  ISETP.LT.OR P4, PT, R3, RZ, P5 ;  /* 0x000000ff0300720c */ /* 0x000fe40002f81670 */
[----:B------:R-:W-:-:S04]  /*0780*/  ISETP.GE.AND P5, PT, R19, UR6, PT ;  /* 0x0000000613007c0c */ /* 0x000fc8000bfa6270 */
[----:B------:R-:W3:Y:S01]  /*0790*/  @!P1 LDC.64 R8, c[0x0][0x380] ;  /* 0x0000e000ff089b82 */ /* 0x000ee20000000a00 */
[----:B------:R-:W-:-:S07]  /*07a0*/  ISETP.LT.OR P5, PT, R3, RZ, P5 ;  /* 0x000000ff0300720c */ /* 0x000fce0002fa1670 */
[----:B------:R-:W4:Y:S01]  /*07b0*/  @!P6 LDC.64 R10, c[0x0][0x380] ;  /* 0x0000e000ff0aeb82 */ /* 0x000f220000000a00 */
[----:B0-----:R-:W-:-:S04]  /*07c0*/  @!P3 IMAD.WIDE.U32 R24, R23, 0x4, R12 ;  /* 0x000000041718b825 */ /* 0x001fc800078e000c */
[----:B-1----:R-:W-:Y:S02]  /*07d0*/  @!P0 IMAD.WIDE.U32 R22, R21, 0x4, R14 ;  /* 0x0000000415168825 */ /* 0x002fe400078e000e */
[----:B------:R-:W5:Y:S01]  /*07e0*/  @!P3 LDG.E.CONSTANT R21, desc[UR4][R24.64] ;  /* 0x000000041815b981 */ /* 0x000f62000c1e9900 */
[----:B------:R-:W0:Y:S01]  /*07f0*/  @!P4 LDC.64 R12, c[0x0][0x380] ;  /* 0x0000e000ff0ccb82 */ /* 0x000e220000000a00 */
[----:B--2---:R-:W-:Y:S02]  /*0800*/  @!P2 IMAD.WIDE.U32 R16, R17, 0x4, R6 ;  /* 0x000000041110a825 */ /* 0x004fe400078e0006 */
[----:B------:R-:W2:Y:S05]  /*0810*/  @!P0 LDG.E.CONSTANT R23, desc[UR4][R22.64] ;  /* 0x0000000416178981 */ /* 0x000eaa000c1e9900 */
[----:B------:R-:W1:Y:S01]  /*0820*/  @!P5 LDC.64 R14, c[0x0][0x380] ;  /* 0x0000e000ff0edb82 */ /* 0x000e620000000a00 */
[----:B------:R-:W-:-:S02]  /*0830*/  @!P6 VIADD R27, R4, 0xffffffff ;  /* 0xffffffff041be836 */ /* 0x000fc40000000000 */
[----:B---3--:R-:W-:Y:S02]  /*0840*/  @!P1 IMAD.WIDE.U32 R6, R5, 0x4, R8 ;  /* 0x0000000405069825 */ /* 0x008fe400078e0008 */
[----:B------:R3:W2:Y:S02]  /*0850*/  @!P2 LDG.E.CONSTANT R5, desc[UR4][R16.64] ;  /* 0x000000041005a981 */ /* 0x0006a4000c1e9900 */
[----:B----4-:R-:W-:Y:S02]  /*0860*/  @!P6 IMAD.WIDE.U32 R8, R27, 0x4, R10 ;  /* 0x000000041b08e825 */ /* 0x010fe400078e000a */
[----:B------:R-:W4:Y:S01]  /*0870*/  @!P1 LDG.E.CONSTANT R7, desc[UR4][R6.64] ;  /* 0x0000000406079981 */ /* 0x000f22000c1e9900 */
[----:B------:R-:W5:Y:S03]  /*0880*/  @!P3 LDC R0, c[0x3][0x2c] ;  /* 0x00c00b00ff00bb82 */ /* 0x000f660000000800 */
[----:B------:R-:W4:Y:S01]  /*0890*/  @!P6 LDG.E.CONSTANT R9, desc[UR4][R8.64] ;  /* 0x000000040809e981 */ /* 0x000f22000c1e9900 */
[----:B0-----:R-:W-:-:S04]  /*08a0*/  @!P4 IMAD.WIDE.U32 R26, R4, 0x4, R12 ;  /* 0x00000004041ac825 */ /* 0x001fc800078e000c */
[----:B------:R-:W2:Y:S01]  /*08b0*/  @!P0 LDC R10, c[0x3][0x30] ;  /* 0x00c00c00ff0a8b82 */ /* 0x000ea20000000800 */
[----:B------:R0:W4:Y:S01]  /*08c0*/  @!P4 LDG.E.CONSTANT R29, desc[UR4][R26.64] ;  /* 0x000000041a1dc981 */ /* 0x000122000c1e9900 */
[----:B-1----:R-:W-:-:S06]  /*08d0*/  @!P5 IMAD.WIDE.U32 R14, R19, 0x4, R14 ;  /* 0x00000004130ed825 */ /* 0x002fcc00078e000e */
[----:B------:R-:W1:Y:S01]  /*08e0*/  @!P2 LDC R12, c[0x3][0x34] ;  /* 0x00c00d00ff0cab82 */ /* 0x000e620000000800 */
[----:B------:R4:W4:Y:S07]  /*08f0*/  @!P5 LDG.E.CONSTANT R11, desc[UR4][R14.64] ;  /* 0x000000040e0bd981 */ /* 0x00092e000c1e9900 */
[----:B---3--:R-:W4:Y:S01]  /*0900*/  @!P1 LDC R16, c[0x3][0x38] ;  /* 0x00c00e00ff109b82 */ /* 0x008f220000000800 */
[----:B------:R-:W-:-:S07]  /*0910*/  IADD3 R13, PT, PT, R4, 0x2, RZ ;  /* 0x00000002040d7810 */ /* 0x000fce0007ffe0ff */
[----:B------:R-:W3:Y:S01]  /*0920*/  @!P6 LDC R17, c[0x3][0x3c] ;  /* 0x00c00f00ff11eb82 */ /* 0x000ee20000000800 */
[C---:B------:R-:W-:Y:S01]  /*0930*/  VIADD R19, R4.reuse, 0x3 ;  /* 0x0000000304137836 */ /* 0x040fe20000000000 */
[C---:B0-----:R-:W-:Y:S01]  /*0940*/  IADD3 R27, PT, PT, R4.reuse, 0x4, RZ ;  /* 0x00000004041b7810 */ /* 0x041fe20007ffe0ff */
[----:B------:R-:W-:-:S05]  /*0950*/  VIADD R25, R4, 0x5 ;  /* 0x0000000504197836 */ /* 0x000fca0000000000 */
[----:B------:R-:W0:Y:S01]  /*0960*/  @!P5 LDC R8, c[0x3][0x44] ;  /* 0x00c01100ff08db82 */ /* 0x000e220000000800 */
[----:B-----5:R-:W-:Y:S01]  /*0970*/  @!P3 FFMA R2, R21, R0, R2 ;  /* 0x000000001502b223 */ /* 0x020fe20000000002 */
[----:B------:R-:W-:-:S06]  /*0980*/  ISETP.GE.AND P3, PT, R13, UR6, PT ;  /* 0x000000060d007c0c */ /* 0x000fcc000bf66270 */
[----:B------:R-:W5:Y:S01]  /*0990*/  @!P4 LDC R0, c[0x3][0x40] ;  /* 0x00c01000ff00cb82 */ /* 0x000f620000000800 */
[----:B--2---:R-:W-:Y:S01]  /*09a0*/  @!P0 FFMA R2, R23, R10, R2 ;  /* 0x0000000a17028223 */ /* 0x004fe20000000002 */
[----:B------:R-:W-:Y:S02]  /*09b0*/  ISETP.GE.AND P0, PT, R19, UR6, PT ;  /* 0x0000000613007c0c */ /* 0x000fe4000bf06270 */
[C---:B------:R-:W-:Y:S02]  /*09c0*/  ISETP.LT.OR P3, PT, R3.reuse, RZ, P3 ;  /* 0x000000ff0300720c */ /* 0x040fe40001f61670 */
[----:B------:R-:W-:Y:S01]  /*09d0*/  ISETP.LT.OR P0, PT, R3, -0x1, P0 ;  /* 0xffffffff0300780c */ /* 0x000fe20000701670 */
[----:B-1----:R-:W-:Y:S01]  /*09e0*/  @!P2 FFMA R2, R5, R12, R2 ;  /* 0x0000000c0502a223 */ /* 0x002fe20000000002 */
[----:B------:R-:W-:Y:S02]  /*09f0*/  ISETP.GE.AND P2, PT, R27, UR6, PT ;  /* 0x000000061b007c0c */ /* 0x000fe4000bf46270 */
[----:B------:R-:W-:Y:S01]  /*0a00*/  IADD3 R23, PT, PT, R4, 0x6, RZ ;  /* 0x0000000604177810 */ /* 0x000fe20007ffe0ff */
[----:B----4-:R-:W-:Y:S01]  /*0a10*/  @!P1 FFMA R2, R7, R16, R2 ;  /* 0x0000001007029223 */ /* 0x010fe20000000002 */
[----:B------:R-:W-:-:S05]  /*0a20*/  ISETP.GE.AND P1, PT, R25, UR6, PT ;  /* 0x0000000619007c0c */ /* 0x000fca000bf26270 */
[----:B------:R-:W1:Y:S01]  /*0a30*/  @!P3 LDC.64 R14, c[0x0][0x380] ;  /* 0x0000e000ff0ebb82 */ /* 0x000e620000000a00 */
[----:B------:R-:W-:Y:S01]  /*0a40*/  ISETP.LT.OR P2, PT, R3, -0x1, P2 ;  /* 0xffffffff0300780c */ /* 0x000fe20001741670 */
[----:B---3--:R-:W-:Y:S01]  /*0a50*/  @!P6 FFMA R2, R9, R17, R2 ;  /* 0x000000110902e223 */ /* 0x008fe20000000002 */
[----:B------:R-:W-:Y:S02]  /*0a60*/  ISETP.GE.AND P6, PT, R23, UR6, PT ;  /* 0x0000000617007c0c */ /* 0x000fe4000bfc6270 */
[C---:B------:R-:W-:Y:S01]  /*0a70*/  ISETP.LT.OR P1, PT, R3.reuse, -0x1, P1 ;  /* 0xffffffff0300780c */ /* 0x040fe20000f21670 */
[C---:B------:R-:W-:Y:S01]  /*0a80*/  VIADD R21, R4.reuse, 0x7 ;  /* 0x0000000704157836 */ /* 0x040fe20000000000 */
[----:B------:R-:W-:Y:S01]  /*0a90*/  ISETP.LT.OR P6, PT, R3, -0x2, P6 ;  /* 0xfffffffe0300780c */ /* 0x000fe200037c1670 */
[----:B------:R-:W2:Y:S01]  /*0aa0*/  @!P0 LDC.64 R16, c[0x0][0x380] ;  /* 0x0000e000ff108b82 */ /* 0x000ea20000000a00 */
[----:B-----5:R-:W-:Y:S01]  /*0ab0*/  @!P4 FFMA R2, R29, R0, R2 ;  /* 0x000000001d02c223 */ /* 0x020fe20000000002 */
[----:B------:R-:W-:-:S02]  /*0ac0*/  IADD3 R5, PT, PT, R4, 0x8, RZ ;  /* 0x0000000804057810 */ /* 0x000fc40007ffe0ff */
[----:B------:R-:W-:-:S04]  /*0ad0*/  ISETP.GE.AND P4, PT, R21, UR6, PT ;  /* 0x0000000615007c0c */ /* 0x000fc8000bf86270 */
[----:B------:R-:W3:Y:S01]  /*0ae0*/  @!P2 LDC.64 R6, c[0x0][0x380] ;  /* 0x0000e000ff06ab82 */ /* 0x000ee20000000a00 */
[----:B0-----:R-:W-:Y:S01]  /*0af0*/  @!P5 FFMA R2, R11, R8, R2 ;  /* 0x000000080b02d223 */ /* 0x001fe20000000002 */
[----:B------:R-:W-:Y:S02]  /*0b00*/  ISETP.LT.OR P5, PT, R3, -0x2, P4 ;  /* 0xfffffffe0300780c */ /* 0x000fe400027a1670 */
[----:B------:R-:W-:-:S04]  /*0b10*/  ISETP.GE.AND P4, PT, R5, UR6, PT ;  /* 0x0000000605007c0c */ /* 0x000fc8000bf86270 */
[----:B------:R-:W0:Y:S01]  /*0b20*/  @!P1 LDC.64 R8, c[0x0][0x380] ;  /* 0x0000e000ff089b82 */ /* 0x000e220000000a00 */
[----:B------:R-:W-:-:S07]  /*0b30*/  ISETP.LT.OR P4, PT, R3, -0x2, P4 ;  /* 0xfffffffe0300780c */ /* 0x000fce0002781670 */
[----:B------:R-:W4:Y:S01]  /*0b40*/  @!P6 LDC.64 R10, c[0x0][0x380] ;  /* 0x0000e000ff0aeb82 */ /* 0x000f220000000a00 */
[----:B-1----:R-:W-:-:S04]  /*0b50*/  @!P3 IMAD.WIDE.U32 R14, R13, 0x4, R14 ;  /* 0x000000040d0eb825 */ /* 0x002fc800078e000e */
[----:B--2---:R-:W-:Y:S02]  /*0b60*/  @!P0 IMAD.WIDE.U32 R16, R19, 0x4, R16 ;  /* 0x0000000413108825 */ /* 0x004fe400078e0010 */
[----:B------:R1:W2:Y:S01]  /*0b70*/  @!P3 LDG.E.CONSTANT R15, desc[UR4][R14.64] ;  /* 0x000000040e0fb981 */ /* 0x0002a2000c1e9900 */
[----:B------:R-:W5:Y:S01]  /*0b80*/  @!P5 LDC.64 R12, c[0x0][0x380] ;  /* 0x0000e000ff0cdb82 */ /* 0x000f620000000a00 */
[----:B---3--:R-:W-:Y:S02]  /*0b90*/  @!P2 IMAD.WIDE.U32 R6, R27, 0x4, R6 ;  /* 0x000000041b06a825 */ /* 0x008fe400078e0006 */
[----:B------:R-:W3:Y:S04]  /*0ba0*/  @!P0 LDG.E.CONSTANT R17, desc[UR4][R16.64] ;  /* 0x0000000410118981 */ /* 0x000ee8000c1e9900 */
[----:B------:R1:W3:Y:S01]  /*0bb0*/  @!P2 LDG.E.CONSTANT R7, desc[UR4][R6.64] ;  /* 0x000000040607a981 */ /* 0x0002e2000c1e9900 */
[----:B------:R-:W1:Y:S01]  /*0bc0*/  @!P4 LDC.64 R18, c[0x0][0x380] ;  /* 0x0000e000ff12cb82 */ /* 0x000e620000000a00 */
[----:B0-----:R-:W-:-:S06]  /*0bd0*/  @!P1 IMAD.WIDE.U32 R8, R25, 0x4, R8 ;  /* 0x0000000419089825 */ /* 0x001fcc00078e0008 */
[----:B------:R0:W3:Y:S01]  /*0be0*/  @!P1 LDG.E.CONSTANT R9, desc[UR4][R8.64] ;  /* 0x0000000408099981 */ /* 0x0000e2000c1e9900 */
[----:B----4-:R-:W-:Y:S01]  /*0bf0*/  @!P6 IMAD.WIDE.U32 R10, R23, 0x4, R10 ;  /* 0x00000004170ae825 */ /* 0x010fe200078e000a */
[----:B------:R-:W2:Y:S05]  /*0c00*/  @!P3 LDC R0, c[0x3][0x48] ;  /* 0x00c01200ff00bb82 */ /* 0x000eaa0000000800 */
[----:B------:R-:W4:Y:S01]  /*0c10*/  @!P6 LDG.E.CONSTANT R11, desc[UR4][R10.64] ;  /* 0x000000040a0be981 */ /* 0x000f22000c1e9900 */
[----:B-----5:R-:W-:Y:S02]  /*0c20*/  @!P5 IMAD.WIDE.U32 R12, R21, 0x4, R12 ;  /* 0x00000004150cd825 */ /* 0x020fe400078e000c */
[----:B-1----:R-:W3:Y:S04]  /*0c30*/  @!P0 LDC R14, c[0x3][0x4c] ;  /* 0x00c01300ff0e8b82 */ /* 0x002ee80000000800 */
[----:B------:R-:W5:Y:S01]  /*0c40*/  @!P5 LDG.E.CONSTANT R13, desc[UR4][R12.64] ;  /* 0x000000040c0dd981 */ /* 0x000f62000c1e9900 */
[----:B------:R-:W-:-:S03]  /*0c50*/  @!P4 IMAD.WIDE.U32 R18, R5, 0x4, R18 ;  /* 0x000000040512c825 */ /* 0x000fc600078e0012 */
[----:B------:R-:W1:Y:S02]  /*0c60*/  @!P2 LDC R20, c[0x3][0x50] ;  /* 0x00c01400ff14ab82 */ /* 0x000e640000000800 */
[----:B------:R0:W5:Y:S06]  /*0c70*/  @!P4 LDG.E.CONSTANT R5, desc[UR4][R18.64] ;  /* 0x000000041205c981 */ /* 0x00016c000c1e9900 */
[----:B------:R-:W1:Y:S08]  /*0c80*/  @!P1 LDC R6, c[0x3][0x54] ;  /* 0x00c01500ff069b82 */ /* 0x000e700000000800 */
[----:B------:R-:W4:Y:S01]  /*0c90*/  @!P6 LDC R21, c[0x3][0x58] ;  /* 0x00c01600ff15eb82 */ /* 0x000f220000000800 */
[C---:B------:R-:W-:Y:S01]  /*0ca0*/  VIADD R16, R4.reuse, 0x9 ;  /* 0x0000000904107836 */ /* 0x040fe20000000000 */
[C---:B------:R-:W-:Y:S01]  /*0cb0*/  IADD3 R29, PT, PT, R4.reuse, 0xa, RZ ;  /* 0x0000000a041d7810 */ /* 0x040fe20007ffe0ff */
[----:B------:R-:W-:-:S05]  /*0cc0*/  VIADD R27, R4, 0xb ;  /* 0x0000000b041b7836 */ /* 0x000fca0000000000 */
[----:B0-----:R-:W0:Y:S01]  /*0cd0*/  @!P4 LDC R8, c[0x3][0x60] ;  /* 0x00c01800ff08cb82 */ /* 0x001e220000000800 */
[C---:B------:R-:W-:Y:S02]  /*0ce0*/  IADD3 R23, PT, PT, R4.reuse, 0xc, RZ ;  /* 0x0000000c04177810 */ /* 0x040fe40007ffe0ff */
[C---:B------:R-:W-:Y:S02]  /*0cf0*/  IADD3 R19, PT, PT, R4.reuse, 0xe, RZ ;  /* 0x0000000e04137810 */ /* 0x040fe40007ffe0ff */
[----:B------:R-:W-:Y:S01]  /*0d00*/  IADD3 R25, PT, PT, R4, 0xf, RZ ;  /* 0x0000000f04197810 */ /* 0x000fe20007ffe0ff */
[----:B--2---:R-:W-:Y:S02]  /*0d10*/  @!P3 FFMA R2, R15, R0, R2 ;  /* 0x000000000f02b223 */ /* 0x004fe40000000002 */
[----:B------:R-:W5:Y:S02]  /*0d20*/  @!P5 LDC R0, c[0x3][0x5c] ;  /* 0x00c01700ff00db82 */ /* 0x000f640000000800 */
[----:B---3--:R-:W-:Y:S01]  /*0d30*/  @!P0 FFMA R2, R17, R14, R2 ;  /* 0x0000000e11028223 */ /* 0x008fe20000000002 */
[----:B------:R-:W-:-:S03]  /*0d40*/  ISETP.GE.AND P0, PT, R16, UR6, PT ;  /* 0x0000000610007c0c */ /* 0x000fc6000bf06270 */
[----:B-1----:R-:W-:Y:S01]  /*0d50*/  @!P2 FFMA R2, R7, R20, R2 ;  /* 0x000000140702a223 */ /* 0x002fe20000000002 */
[----:B------:R-:W-:Y:S02]  /*0d60*/  ISETP.LT.OR P0, PT, R3, -0x3, P0 ;  /* 0xfffffffd0300780c */ /* 0x000fe40000701670 */
[----:B------:R-:W-:Y:S02]  /*0d70*/  ISETP.GE.AND P2, PT, R29, UR6, PT ;  /* 0x000000061d007c0c */ /* 0x000fe4000bf46270 */
[----:B------:R-:W-:Y:S01]  /*0d80*/  ISETP.GE.AND P3, PT, R27, UR6, PT ;  /* 0x000000061b007c0c */ /* 0x000fe2000bf66270 */
[----:B------:R-:W-:Y:S01]  /*0d90*/  @!P1 FFMA R2, R9, R6, R2 ;  /* 0x0000000609029223 */ /* 0x000fe20000000002 */
[C---:B------:R-:W-:Y:S02]  /*0da0*/  ISETP.LT.OR P1, PT, R3.reuse, -0x3, P2 ;  /* 0xfffffffd0300780c */ /* 0x040fe40001721670 */
[----:B------:R-:W-:-:S05]  /*0db0*/  ISETP.LT.OR P3, PT, R3, -0x3, P3 ;  /* 0xfffffffd0300780c */ /* 0x000fca0001f61670 */
[----:B------:R-:W1:Y:S01]  /*0dc0*/  @!P0 LDC.64 R14, c[0x0][0x380] ;  /* 0x0000e000ff0e8b82 */ /* 0x000e620000000a00 */
[----:B----4-:R-:W-:Y:S01]  /*0dd0*/  @!P6 FFMA R2, R11, R21, R2 ;  /* 0x000000150b02e223 */ /* 0x010fe20000000002 */
[----:B------:R-:W-:Y:S01]  /*0de0*/  VIADD R21, R4, 0xd ;  /* 0x0000000d04157836 */ /* 0x000fe20000000000 */
[----:B------:R-:W-:-:S04]  /*0df0*/  ISETP.GE.AND P2, PT, R23, UR6, PT ;  /* 0x0000000617007c0c */ /* 0x000fc8000bf46270 */
[----:B------:R-:W-:Y:S02]  /*0e00*/  ISETP.GE.AND P6, PT, R21, UR6, PT ;  /* 0x0000000615007c0c */ /* 0x000fe4000bfc6270 */
[----:B------:R-:W-:Y:S01]  /*0e10*/  ISETP.LT.OR P2, PT, R3, -0x4, P2 ;  /* 0xfffffffc0300780c */ /* 0x000fe20001741670 */
[----:B-----5:R-:W-:Y:S01]  /*0e20*/  @!P5 FFMA R2, R13, R0, R2 ;  /* 0x000000000d02d223 */ /* 0x020fe20000000002 */
[----:B------:R-:W-:Y:S01]  /*0e30*/  ISETP.GE.AND P5, PT, R19, UR6, PT ;  /* 0x0000000613007c0c */ /* 0x000fe2000bfa6270 */
[----:B------:R-:W2:Y:S01]  /*0e40*/  @!P1 LDC.64 R12, c[0x0][0x380] ;  /* 0x0000e000ff0c9b82 */ /* 0x000ea20000000a00 */
[C---:B------:R-:W-:Y:S02]  /*0e50*/  ISETP.LT.OR P6, PT, R3.reuse, -0x4, P6 ;  /* 0xfffffffc0300780c */ /* 0x040fe400037c1670 */
[----:B------:R-:W-:Y:S01]  /*0e60*/  ISETP.LT.OR P5, PT, R3, -0x4, P5 ;  /* 0xfffffffc0300780c */ /* 0x000fe20002fa1670 */
[----:B0-----:R-:W-:Y:S01]  /*0e70*/  @!P4 FFMA R2, R5, R8, R2 ;  /* 0x000000080502c223 */ /* 0x001fe20000000002 */
[----:B------:R-:W-:-:S03]  /*0e80*/  ISETP.GE.AND P4, PT, R25, UR6, PT ;  /* 0x0000000619007c0c */ /* 0x000fc6000bf86270 */
[----:B------:R-:W0:Y:S01]  /*0e90*/  @!P3 LDC.64 R4, c[0x0][0x380] ;  /* 0x0000e000ff04bb82 */ /* 0x000e220000000a00 */
[----:B------:R-:W-:-:S07]  /*0ea0*/  ISETP.LT.OR P4, PT, R3, -0x5, P4 ;  /* 0xfffffffb0300780c */ /* 0x000fce0002781670 */
[----:B------:R-:W3:Y:S01]  /*0eb0*/  @!P2 LDC.64 R6, c[0x0][0x380] ;  /* 0x0000e000ff06ab82 */ /* 0x000ee20000000a00 */
[----:B-1----:R-:W-:-:S06]  /*0ec0*/  @!P0 IMAD.WIDE.U32 R16, R16, 0x4, R14 ;  /* 0x0000000410108825 */ /* 0x002fcc00078e000e */
[----:B------:R-:W4:Y:S01]  /*0ed0*/  @!P0 LDG.E.CONSTANT R17, desc[UR4][R16.64] ;  /* 0x0000000410118981 */ /* 0x000f22000c1e9900 */
[----:B------:R-:W1:Y:S08]  /*0ee0*/  @!P6 LDC.64 R8, c[0x0][0x380] ;  /* 0x0000e000ff08eb82 */ /* 0x000e700000000a00 */
[----:B------:R-:W5:Y:S01]  /*0ef0*/  @!P5 LDC.64 R10, c[0x0][0x380] ;  /* 0x0000e000ff0adb82 */ /* 0x000f620000000a00 */
[----:B--2---:R-:W-:-:S04]  /*0f00*/  @!P1 IMAD.WIDE.U32 R12, R29, 0x4, R12 ;  /* 0x000000041d0c9825 */ /* 0x004fc800078e000c */
[----:B0-----:R-:W-:Y:S02]  /*0f10*/  @!P3 IMAD.WIDE.U32 R4, R27, 0x4, R4 ;  /* 0x000000041b04b825 */ /* 0x001fe400078e0004 */
[----:B------:R0:W2:Y:S01]  /*0f20*/  @!P1 LDG.E.CONSTANT R13, desc[UR4][R12.64] ;  /* 0x000000040c0d9981 */ /* 0x0000a2000c1e9900 */
[----:B------:R-:W0:Y:S01]  /*0f30*/  @!P4 LDC.64 R14, c[0x0][0x380] ;  /* 0x0000e000ff0ecb82 */ /* 0x000e220000000a00 */
[----:B---3--:R-:W-:Y:S02]  /*0f40*/  @!P2 IMAD.WIDE.U32 R6, R23, 0x4, R6 ;  /* 0x000000041706a825 */ /* 0x008fe400078e0006 */
[----:B------:R3:W2:Y:S02]  /*0f50*/  @!P3 LDG.E.CONSTANT R5, desc[UR4][R4.64] ;  /* 0x000000040405b981 */ /* 0x0006a4000c1e9900 */
[----:B-1----:R-:W-:-:S03]  /*0f60*/  @!P6 IMAD.WIDE.U32 R20, R21, 0x4, R8 ;  /* 0x000000041514e825 */ /* 0x002fc600078e0008 */
[----:B------:R-:W4:Y:S01]  /*0f70*/  @!P0 LDC R0, c[0x3][0x64] ;  /* 0x00c01900ff008b82 */ /* 0x000f220000000800 */
[----:B------:R1:W2:Y:S04]  /*0f80*/  @!P2 LDG.E.CONSTANT R9, desc[UR4][R6.64] ;  /* 0x000000040609a981 */ /* 0x0002a8000c1e9900 */
[----:B------:R-:W2:Y:S01]  /*0f90*/  @!P6 LDG.E.CONSTANT R21, desc[UR4][R20.64] ;  /* 0x000000041415e981 */ /* 0x000ea2000c1e9900 */
[----:B-----5:R-:W-:Y:S02]  /*0fa0*/  @!P5 IMAD.WIDE.U32 R10, R19, 0x4, R10 ;  /* 0x00000004130ad825 */ /* 0x020fe400078e000a */
[----:B------:R-:W2:Y:S04]  /*0fb0*/  @!P1 LDC R8, c[0x3][0x68] ;  /* 0x00c01a00ff089b82 */ /* 0x000ea80000000800 */
[----:B------:R-:W5:Y:S01]  /*0fc0*/  @!P5 LDG.E.CONSTANT R11, desc[UR4][R10.64] ;  /* 0x000000040a0bd981 */ /* 0x000f62000c1e9900 */
[----:B0-----:R-:W-:-:S03]  /*0fd0*/  @!P4 IMAD.WIDE.U32 R14, R25, 0x4, R14 ;  /* 0x00000004190ec825 */ /* 0x001fc600078e000e */
[----:B------:R-:W0:Y:S03]  /*0fe0*/  @!P3 LDC R12, c[0x3][0x6c] ;  /* 0x00c01b00ff0cbb82 */ /* 0x000e260000000800 */
[----:B------:R-:W5:Y:S05]  /*0ff0*/  @!P4 LDG.E.CONSTANT R15, desc[UR4][R14.64] ;  /* 0x000000040e0fc981 */ /* 0x000f6a000c1e9900 */
[----:B---3--:R-:W3:Y:S08]  /*1000*/  @!P2 LDC R4, c[0x3][0x70] ;  /* 0x00c01c00ff04ab82 */ /* 0x008ef00000000800 */
[----:B------:R-:W3:Y:S08]  /*1010*/  @!P6 LDC R16, c[0x3][0x74] ;  /* 0x00c01d00ff10eb82 */ /* 0x000ef00000000800 */
[----:B------:R-:W5:Y:S08]  /*1020*/  @!P5 LDC R18, c[0x3][0x78] ;  /* 0x00c01e00ff12db82 */ /* 0x000f700000000800 */
[----:B-1----:R-:W1:Y:S02]  /*1030*/  LDC.64 R6, c[0x0][0x388] ;  /* 0x0000e200ff067b82 */ /* 0x002e640000000a00 */
[----:B-1----:R-:W-:-:S04]  /*1040*/  IMAD.WIDE R6, R3, 0x4, R6 ;  /* 0x0000000403067825 */ /* 0x002fc800078e0206 */
[----:B----4-:R-:W-:Y:S02]  /*1050*/  @!P0 FFMA R2, R17, R0, R2 ;  /* 0x0000000011028223 */ /* 0x010fe40000000002 */
[----:B------:R-:W1:Y:S02]  /*1060*/  @!P4 LDC R0, c[0x3][0x7c] ;  /* 0x00c01f00ff00cb82 */ /* 0x000e640000000800 */
[----:B--2---:R-:W-:-:S04]  /*1070*/  @!P1 FFMA R2, R13, R8, R2 ;  /* 0x000000080d029223 */ /* 0x004fc80000000002 */
[----:B0-----:R-:W-:-:S04]  /*1080*/  @!P3 FFMA R2, R5, R12, R2 ;  /* 0x0000000c0502b223 */ /* 0x001fc80000000002 */
[----:B---3--:R-:W-:-:S04]  /*1090*/  @!P2 FFMA R2, R9, R4, R2 ;  /* 0x000000040902a223 */ /* 0x008fc80000000002 */
[----:B------:R-:W-:-:S04]  /*10a0*/  @!P6 FFMA R2, R21, R16, R2 ;  /* 0x000000101502e223 */ /* 0x000fc80000000002 */
[----:B-----5:R-:W-:-:S04]  /*10b0*/  @!P5 FFMA R2, R11, R18, R2 ;  /* 0x000000120b02d223 */ /* 0x020fc80000000002 */
[----:B-1----:R-:W-:-:S05]  /*10c0*/  @!P4 FFMA R2, R15, R0, R2 ;  /* 0x000000000f02c223 */ /* 0x002fca0000000002 */
[----:B------:R-:W-:Y:S01]  /*10d0*/  STG.E desc[UR4][R6.64], R2 ;  /* 0x0000000206007986 */ /* 0x000fe2000c101904 */
[----:B------:R-:W-:Y:S05]  /*10e0*/  EXIT ;  /* 0x000000000000794d */ /* 0x000fea0003800000 */
.L_x_268:
        /* <DEDUP_REMOVED lines=9> */
.L_x_322:


//--------------------- .text._ZN8pygpukit3ops5audio21sum_of_squares_kernelEPKfPfm --------------------------
	.section	.text._ZN8pygpukit3ops5audio21sum_of_squares_kernelEPKfPfm,"ax",@progbits
	.align	128
        .global         _ZN8pygpukit3ops5audio21sum_of_squares_kernelEPKfPfm
        .type           _ZN8pygpukit3ops5audio21sum_of_squares_kernelEPKfPfm,@function
        .size           _ZN8pygpukit3ops5audio21sum_of_squares_kernelEPKfPfm,(.L_x_323 - _ZN8pygpukit3ops5audio21sum_of_squares_kernelEPKfPfm)
        .other          _ZN8pygpukit3ops5audio21sum_of_squares_kernelEPKfPfm,@"STO_CUDA_ENTRY STV_DEFAULT"
_ZN8pygpukit3ops5audio21sum_of_squares_kernelEPKfPfm:
.text._ZN8pygpukit3ops5audio21sum_of_squares_kernelEPKfPfm:
[----:B------:R-:W-:Y:S01]  /*0000*/  LDC R1, c[0x0][0x37c] ;  /* 0x0000df00ff017b82 */ /* 0x000fe20000000800 */
[----:B------:R-:W0:Y:S01]  /*0010*/  S2R R6, SR_TID.X ;  /* 0x0000000000067919 */ /* 0x000e220000002100 */
[----:B------:R-:W0:Y:S01]  /*0020*/  LDCU UR8, c[0x0][0x360] ;  /* 0x00006c00ff0877ac */ /* 0x000e220008000800 */
        /* <DEDUP_REMOVED lines=13> */
[----:B------:R-:W-:-:S03]  /*0100*/  IMAD.MOV.U32 R4, RZ, RZ, RZ ;  /* 0x000000ffff047224 */ /* 0x000fc600078e00ff */
[----:B------:R-:W-:Y:S01]  /*0110*/  ISETP.GE.U32.AND P1, PT, R0, 0x2, PT ;  /* 0x000000020000780c */ /* 0x000fe20003f26070 */
[----:B0-----:R-:W-:-:S06]  /*0120*/  ULEA UR4, UR5, UR4, 0x18 ;  /* 0x0000000405047291 */ /* 0x001fcc000f8ec0ff */
[----:B------:R-:W-:Y:S01]  /*0130*/  LEA R5, R6, UR4, 0x2 ;  /* 0x0000000406057c11 */ /* 0x000fe2000f8e10ff */
[----:B--2---:R-:W-:Y:S01]  /*0140*/  @!P0 FMUL R4, R2, R2 ;  /* 0x0000000202048220 */ /* 0x004fe20000400000 */
[----:B------:R-:W-:-:S04]  /*0150*/  ISETP.NE.AND P0, PT, R6, RZ, PT ;  /* 0x000000ff0600720c */ /* 0x000fc80003f05270 */
[----:B------:R0:W-:Y:S01]  /*0160*/  STS [R5], R4 ;  /* 0x0000000405007388 */ /* 0x0001e20000000800 */
[----:B------:R-:W-:Y:S06]  /*0170*/  BAR.SYNC.DEFER_BLOCKING 0x0 ;  /* 0x0000000000007b1d */ /* 0x000fec0000010000 */
[----:B------:R-:W-:Y:S05]  /*0180*/  @!P1 BRA `(.L_x_269) ;  /* 0x00000000002c9947 */ /* 0x000fea0003800000 */
.L_x_270:
        /* <DEDUP_REMOVED lines=11> */
.L_x_269:
        /* <DEDUP_REMOVED lines=9> */
.L_x_271:
        /* <DEDUP_REMOVED lines=11> */
.L_x_323:


//--------------------- .text._ZN8pygpukit3ops5audio18apply_scale_kernelEPfmf --------------------------
	.section	.text._ZN8pygpukit3ops5audio18apply_scale_kernelEPfmf,"ax",@progbits
	.align	128
        .global         _ZN8pygpukit3ops5audio18apply_scale_kernelEPfmf
        .type           _ZN8pygpukit3ops5audio18apply_scale_kernelEPfmf,@function
        .size           _ZN8pygpukit3ops5audio18apply_scale_kernelEPfmf,(.L_x_324 - _ZN8pygpukit3ops5audio18apply_scale_kernelEPfmf)
        .other          _ZN8pygpukit3ops5audio18apply_scale_kernelEPfmf,@"STO_CUDA_ENTRY STV_DEFAULT"
_ZN8pygpukit3ops5audio18apply_scale_kernelEPfmf:
.text._ZN8pygpukit3ops5audio18apply_scale_kernelEPfmf:
        /* <DEDUP_REMOVED lines=15> */
[----:B0-----:R-:W-:-:S05]  /*00f0*/  FMUL R5, R0, UR6 ;  /* 0x0000000600057c20 */ /* 0x001fca0008400000 */
[----:B------:R-:W-:Y:S01]  /*0100*/  STG.E desc[UR4][R2.64], R5 ;  /* 0x0000000502007986 */ /* 0x000fe2000c101904 */
[----:B------:R-:W-:Y:S05]  /*0110*/  EXIT ;  /* 0x000000000000794d */ /* 0x000fea0003800000 */
.L_x_272:
        /* <DEDUP_REMOVED lines=14> */
.L_x_324:


//--------------------- .text._ZN8pygpukit3ops5audio19find_max_abs_kernelEPKfPfm --------------------------
	.section	.text._ZN8pygpukit3ops5audio19find_max_abs_kernelEPKfPfm,"ax",@progbits
	.align	128
        .global         _ZN8pygpukit3ops5audio19find_max_abs_kernelEPKfPfm
        .type           _ZN8pygpukit3ops5audio19find_max_abs_kernelEPKfPfm,@function
        .size           _ZN8pygpukit3ops5audio19find_max_abs_kernelEPKfPfm,(.L_x_325 - _ZN8pygpukit3ops5audio19find_max_abs_kernelEPKfPfm)
        .other          _ZN8pygpukit3ops5audio19find_max_abs_kernelEPKfPfm,@"STO_CUDA_ENTRY STV_DEFAULT"
_ZN8pygpukit3ops5audio19find_max_abs_kernelEPKfPfm:
.text._ZN8pygpukit3ops5audio19find_max_abs_kernelEPKfPfm:
        /* <DEDUP_REMOVED lines=20> */
[----:B--2---:R-:W-:Y:S01]  /*0140*/  @!P0 FADD R4, |R2|, -RZ ;  /* 0x800000ff02048221 */ /* 0x004fe20000000200 */
[----:B------:R-:W-:-:S04]  /*0150*/  ISETP.NE.AND P0, PT, R6, RZ, PT ;  /* 0x000000ff0600720c */ /* 0x000fc80003f05270 */
[----:B------:R0:W-:Y:S01]  /*0160*/  STS [R5], R4 ;  /* 0x0000000405007388 */ /* 0x0001e20000000800 */
[----:B------:R-:W-:Y:S06]  /*0170*/  BAR.SYNC.DEFER_BLOCKING 0x0 ;  /* 0x0000000000007b1d */ /* 0x000fec0000010000 */
[----:B------:R-:W-:Y:S05]  /*0180*/  @!P1 BRA `(.L_x_273) ;  /* 0x00000000002c9947 */ /* 0x000fea0003800000 */
.L_x_274:
[----:B0-----:R-:W-:-:S04]  /*0190*/  SHF.R.U32.HI R4, RZ, 0x1, R0 ;  /* 0x00000001ff047819 */ /* 0x001fc80000011600 */
[----:B------:R-:W-:-:S13]  /*01a0*/  ISETP.GE.U32.AND P1, PT, R6, R4, PT ;  /* 0x000000040600720c */ /* 0x000fda0003f26070 */
[----:B------:R-:W-:Y:S01]  /*01b0*/  @!P1 IMAD R3, R4, 0x4, R5 ;  /* 0x0000000404039824 */ /* 0x000fe200078e0205 */
[----:B------:R-:W-:Y:S05]  /*01c0*/  @!P1 LDS R2, [R5] ;  /* 0x0000000005029984 */ /* 0x000fea0000000800 */
[----:B------:R-:W0:Y:S02]  /*01d0*/  @!P1 LDS R3, [R3] ;  /* 0x0000000003039984 */ /* 0x000e240000000800 */
[----:B0-----:R-:W-:-:S05]  /*01e0*/  @!P1 FMNMX R2, R2, R3, !PT ;  /* 0x0000000302029209 */ /* 0x001fca0007800000 */
[----:B------:R1:W-:Y:S01]  /*01f0*/  @!P1 STS [R5], R2 ;  /* 0x0000000205009388 */ /* 0x0003e20000000800 */
[----:B------:R-:W-:Y:S01]  /*0200*/  BAR.SYNC.DEFER_BLOCKING 0x0 ;  /* 0x0000000000007b1d */ /* 0x000fe20000010000 */
[----:B------:R-:W-:Y:S01]  /*0210*/  ISETP.GT.U32.AND P1, PT, R0, 0x3, PT ;  /* 0x000000030000780c */ /* 0x000fe20003f24070 */
[----:B------:R-:W-:-:S12]  /*0220*/  IMAD.MOV.U32 R0, RZ, RZ, R4 ;  /* 0x000000ffff007224 */ /* 0x000fd800078e0004 */
[----:B-1----:R-:W-:Y:S05]  /*0230*/  @P1 BRA `(.L_x_274) ;  /* 0xfffffffc00d41947 */ /* 0x002fea000383ffff */
.L_x_273:
        /* <DEDUP_REMOVED lines=9> */
.L_x_275:
        /* <DEDUP_REMOVED lines=11> */
.L_x_325:


//--------------------- .text._ZN8pygpukit3ops5audio21stereo_to_mono_kernelEPKfPfm --------------------------
	.section	.text._ZN8pygpukit3ops5audio21stereo_to_mono_kernelEPKfPfm,"ax",@progbits
	.align	128
        .global         _ZN8pygpukit3ops5audio21stereo_to_mono_kernelEPKfPfm
        .type           _ZN8pygpukit3ops5audio21stereo_to_mono_kernelEPKfPfm,@function
        .size           _ZN8pygpukit3ops5audio21stereo_to_mono_kernelEPKfPfm,(.L_x_326 - _ZN8pygpukit3ops5audio21stereo_to_mono_kernelEPKfPfm)
        .other          _ZN8pygpukit3ops5audio21stereo_to_mono_kernelEPKfPfm,@"STO_CUDA_ENTRY STV_DEFAULT"
_ZN8pygpukit3ops5audio21stereo_to_mono_kernelEPKfPfm:
.text._ZN8pygpukit3ops5audio21stereo_to_mono_kernelEPKfPfm:
        /* <DEDUP_REMOVED lines=9> */
[----:B------:R-:W0:Y:S01]  /*0090*/  LDCU.128 UR8, c[0x0][0x380] ;  /* 0x00007000ff0877ac */ /* 0x000e220008000c00 */
[----:B------:R-:W1:Y:S01]  /*00a0*/  LDCU.64 UR4, c[0x0][0x358] ;  /* 0x00006b00ff0477ac */ /* 0x000e620008000a00 */
[----:B0-----:R-:W-:-:S04]  /*00b0*/  LEA R2, P0, R0, UR8, 0x3 ;  /* 0x0000000800027c11 */ /* 0x001fc8000f8018ff */
[----:B------:R-:W-:-:S05]  /*00c0*/  LEA.HI.X R3, R0, UR9, RZ, 0x3, P0 ;  /* 0x0000000900037c11 */ /* 0x000fca00080f1cff */
[----:B-1----:R-:W2:Y:S04]  /*00d0*/  LDG.E.CONSTANT R5, desc[UR4][R2.64] ;  /* 0x0000000402057981 */ /* 0x002ea8000c1e9900 */
[----:B------:R-:W2:Y:S01]  /*00e0*/  LDG.E.CONSTANT R6, desc[UR4][R2.64+0x4] ;  /* 0x0000040402067981 */ /* 0x000ea2000c1e9900 */
[----:B------:R-:W-:Y:S01]  /*00f0*/  LEA R4, P0, R0, UR10, 0x2 ;  /* 0x0000000a00047c11 */ /* 0x000fe2000f8010ff */
[----:B--2---:R-:W-:-:S03]  /*0100*/  FADD R6, R5, R6 ;  /* 0x0000000605067221 */ /* 0x004fc60000000000 */
[----:B------:R-:W-:Y:S01]  /*0110*/  LEA.HI.X R5, R0, UR11, RZ, 0x2, P0 ;  /* 0x0000000b00057c11 */ /* 0x000fe200080f14ff */
[----:B------:R-:W-:-:S05]  /*0120*/  FMUL R7, R6, 0.5 ;  /* 0x3f00000006077820 */ /* 0x000fca0000400000 */
[----:B------:R-:W-:Y:S01]  /*0130*/  STG.E desc[UR4][R4.64], R7 ;  /* 0x0000000704007986 */ /* 0x000fe2000c101904 */
[----:B------:R-:W-:Y:S05]  /*0140*/  EXIT ;  /* 0x000000000000794d */ /* 0x000fea0003800000 */
.L_x_276:
        /* <DEDUP_REMOVED lines=11> */
.L_x_326:


//--------------------- .text._ZN8pygpukit3ops5audio23pcm_int16_to_f32_kernelEPKsPfm --------------------------
	.section	.text._ZN8pygpukit3ops5audio23pcm_int16_to_f32_kernelEPKsPfm,"ax",@progbits
	.align	128
        .global         _ZN8pygpukit3ops5audio23pcm_int16_to_f32_kernelEPKsPfm
        .type           _ZN8pygpukit3ops5audio23pcm_int16_to_f32_kernelEPKsPfm,@function
        .size           _ZN8pygpukit3ops5audio23pcm_int16_to_f32_kernelEPKsPfm,(.L_x_327 - _ZN8pygpukit3ops5audio23pcm_int16_to_f32_kernelEPKsPfm)
        .other          _ZN8pygpukit3ops5audio23pcm_int16_to_f32_kernelEPKsPfm,@"STO_CUDA_ENTRY STV_DEFAULT"
_ZN8pygpukit3ops5audio23pcm_int16_to_f32_kernelEPKsPfm:
.text._ZN8pygpukit3ops5audio23pcm_int16_to_f32_kernelEPKsPfm:
        /* <DEDUP_REMOVED lines=13> */
[----:B-1----:R-:W2:Y:S01]  /*00d0*/  LDG.E.U16.CONSTANT R2, desc[UR4][R2.64] ;  /* 0x0000000402027981 */ /* 0x002ea2000c1e9500 */
[----:B------:R-:W-:-:S04]  /*00e0*/  LEA R4, P0, R0, UR10, 0x2 ;  /* 0x0000000a00047c11 */ /* 0x000fc8000f8010ff */
[----:B------:R-:W-:Y:S01]  /*00f0*/  LEA.HI.X R5, R0, UR11, RZ, 0x2, P0 ;  /* 0x0000000b00057c11 */ /* 0x000fe200080f14ff */
[----:B--2---:R-:W0:Y:S02]  /*0100*/  I2F.S16 R6, R2 ;  /* 0x0000000200067306 */ /* 0x004e240000101400 */
[----:B0-----:R-:W-:-:S05]  /*0110*/  FMUL R7, R6, 3.0517578125e-05 ;  /* 0x3800000006077820 */ /* 0x001fca0000400000 */
[----:B------:R-:W-:Y:S01]  /*0120*/  STG.E desc[UR4][R4.64], R7 ;  /* 0x0000000704007986 */ /* 0x000fe2000c101904 */
[----:B------:R-:W-:Y:S05]  /*0130*/  EXIT ;  /* 0x000000000000794d */ /* 0x000fea0003800000 */
.L_x_277:
        /* <DEDUP_REMOVED lines=12> */
.L_x_327:


//--------------------- .nv.global.init           --------------------------
	.section	.nv.global.init,"aw",@progbits
	.align	4
.nv.global.init:
	.type		__cudart_i2opi_f,@object
	.size		__cudart_i2opi_f,(.L_1 - __cudart_i2opi_f)
__cudart_i2opi_f:
        /*0000*/ 	.byte	0x41, 0x90, 0x43, 0x3c, 0x99, 0x95, 0x62, 0xdb, 0xc0, 0xdd, 0x34, 0xf5, 0xd1, 0x57, 0x27, 0xfc
        /*0010*/ 	.byte	0x29, 0x15, 0x44, 0x4e, 0x6e, 0x83, 0xf9, 0xa2
.L_1:


//--------------------- .nv.shared._ZN8pygpukit3ops5audio18pad_reflect_kernelEPKfPfiii --------------------------
	.section	.nv.shared._ZN8pygpukit3ops5audio18pad_reflect_kernelEPKfPfiii,"aw",@nobits
	.sectionflags	@""
	.align	16
	.zero		1024


//--------------------- .nv.shared.reserved.0     --------------------------
	.section	.nv.shared.reserved.0,"aw",@nobits
	.weak		__nv_reservedSMEM_offset_0_alias
	.size		__nv_reservedSMEM_offset_0_alias, 0, 64
	.other		__nv_reservedSMEM_offset_0_alias,@"STO_CUDA_RESERVED_SHARED STV_DEFAULT"
__nv_reservedSMEM_offset_0_alias:
	.zero		0
	.zero		64


//--------------------- .nv.shared._ZN8pygpukit3ops5audio27generate_hann_window_kernelEPfi --------------------------
	.section	.nv.shared._ZN8pygpukit3ops5audio27generate_hann_window_kernelEPfi,"aw",@nobits
	.sectionflags	@""
	.align	16
	.zero		1024


//--------------------- .nv.shared._ZN8pygpukit3ops5audio21delta_features_kernelEPKfPfiii --------------------------
	.section	.nv.shared._ZN8pygpukit3ops5audio21delta_features_kernelEPKfPfiii,"aw",@nobits
	.sectionflags	@""
	.align	16
	.zero		1024


//--------------------- .nv.shared._ZN8pygpukit3ops5audio13dct_ii_kernelEPKfPfiii --------------------------
	.section	.nv.shared._ZN8pygpukit3ops5audio13dct_ii_kernelEPKfPfiii,"aw",@nobits
	.sectionflags	@""
	.align	16
	.zero		1024


//--------------------- .nv.shared._ZN8pygpukit3ops5audio18to_decibels_kernelEPKfPfif --------------------------
	.section	.nv.shared._ZN8pygpukit3ops5audio18to_decibels_kernelEPKfPfif,"aw",@nobits
	.sectionflags	@""
	.align	16
	.zero		1024


//--------------------- .nv.shared._ZN8pygpukit3ops5audio10log_kernelEPKfPfif --------------------------
	.section	.nv.shared._ZN8pygpukit3ops5audio10log_kernelEPKfPfif,"aw",@nobits
	.sectionflags	@""
	.align	16
	.zero		1024


//--------------------- .nv.shared._ZN8pygpukit3ops5audio28create_mel_filterbank_kernelEPfiiiff --------------------------
	.section	.nv.shared._ZN8pygpukit3ops5audio28create_mel_filterbank_kernelEPfiiiff,"aw",@nobits
	.sectionflags	@""
	.align	16
	.zero		1024


//--------------------- .nv.shared._ZN8pygpukit3ops5audio25magnitude_spectrum_kernelEPKfS3_Pfi --------------------------
	.section	.nv.shared._ZN8pygpukit3ops5audio25magnitude_spectrum_kernelEPKfS3_Pfi,"aw",@nobits
	.sectionflags	@""
	.align	16
	.zero		1024


//--------------------- .nv.shared._ZN8pygpukit3ops5audio21power_spectrum_kernelEPKfS3_Pfi --------------------------
	.section	.nv.shared._ZN8pygpukit3ops5audio21power_spectrum_kernelEPKfS3_Pfi,"aw",@nobits
	.sectionflags	@""
	.align	16
	.zero		1024


//--------------------- .nv.shared._ZN8pygpukit3ops5audio21extract_frames_kernelEPKfPfiiii --------------------------
	.section	.nv.shared._ZN8pygpukit3ops5audio21extract_frames_kernelEPKfPfiiii,"aw",@nobits
	.sectionflags	@""
	.align	16
	.zero		1024


//--------------------- .nv.shared._ZN8pygpukit3ops5audio29apply_window_to_frames_kernelEPfPKfii --------------------------
	.section	.nv.shared._ZN8pygpukit3ops5audio29apply_window_to_frames_kernelEPfPKfii,"aw",@nobits
	.sectionflags	@""
	.align	16
	.zero		1024


//--------------------- .nv.shared._ZN8pygpukit3ops5audio26fft_real_to_complex_kernelEPKfS3_PfS4_iii --------------------------
	.section	.nv.shared._ZN8pygpukit3ops5audio26fft_real_to_complex_kernelEPKfS3_PfS4_iii,"aw",@nobits
	.sectionflags	@""
	.align	16
	.zero		1024


//--------------------- .nv.shared._ZN8pygpukit3ops5audio20fft_butterfly_kernelEPfS2_iii --------------------------
	.section	.nv.shared._ZN8pygpukit3ops5audio20fft_butterfly_kernelEPfS2_iii,"aw",@nobits
	.sectionflags	@""
	.align	16
	.zero		1024


//--------------------- .nv.shared._ZN8pygpukit3ops5audio22fft_bit_reverse_kernelEPKfS3_PfS4_iii --------------------------
	.section	.nv.shared._ZN8pygpukit3ops5audio22fft_bit_reverse_kernelEPKfS3_PfS4_iii,"aw",@nobits
	.sectionflags	@""
	.align	16
	.zero		1024


//--------------------- .nv.shared._ZN8pygpukit3ops5audio20spectral_gate_kernelEPfPKfiiif --------------------------
	.section	.nv.shared._ZN8pygpukit3ops5audio20spectral_gate_kernelEPfPKfiiif,"aw",@nobits
	.sectionflags	@""
	.align	16
	.zero		1024


//--------------------- .nv.shared._ZN8pygpukit3ops5audio24short_term_energy_kernelEPKfPfiii --------------------------
	.section	.nv.shared._ZN8pygpukit3ops5audio24short_term_energy_kernelEPKfPfiii,"aw",@nobits
	.sectionflags	@""
	.align	16
	.zero		1024


//--------------------- .nv.shared._ZN8pygpukit3ops5audio17noise_gate_kernelEPfmf --------------------------
	.section	.nv.shared._ZN8pygpukit3ops5audio17noise_gate_kernelEPfmf,"aw",@nobits
	.sectionflags	@""
	.align	16
	.zero		1024


//--------------------- .nv.shared._ZN8pygpukit3ops5audio19highpass_iir_kernelEPfmf --------------------------
	.section	.nv.shared._ZN8pygpukit3ops5audio19highpass_iir_kernelEPfmf,"aw",@nobits
	.sectionflags	@""
	.align	16
	.zero		1024


//--------------------- .nv.shared._ZN8pygpukit3ops5audio20subtract_mean_kernelEPfmf --------------------------
	.section	.nv.shared._ZN8pygpukit3ops5audio20subtract_mean_kernelEPfmf,"aw",@nobits
	.sectionflags	@""
	.align	16
	.zero		1024


//--------------------- .nv.shared._ZN8pygpukit3ops5audio18compute_sum_kernelEPKfPfm --------------------------
	.section	.nv.shared._ZN8pygpukit3ops5audio18compute_sum_kernelEPKfPfm,"aw",@nobits
	.sectionflags	@""
	.align	16
	.zero		1024


//--------------------- .nv.shared._ZN8pygpukit3ops5audio28deemphasis_sequential_kernelEPfmf --------------------------
	.section	.nv.shared._ZN8pygpukit3ops5audio28deemphasis_sequential_kernelEPfmf,"aw",@nobits
	.sectionflags	@""
	.align	16
	.zero		1024


//--------------------- .nv.shared._ZN8pygpukit3ops5audio18preemphasis_kernelEPfmf --------------------------
	.section	.nv.shared._ZN8pygpukit3ops5audio18preemphasis_kernelEPfmf,"aw",@nobits
	.sectionflags	@""
	.align	16
	.zero		1024


//--------------------- .nv.shared._ZN8pygpukit3ops5audio30vad_compute_noise_floor_kernelEPKfPfi --------------------------
	.section	.nv.shared._ZN8pygpukit3ops5audio30vad_compute_noise_floor_kernelEPKfPfi,"aw",@nobits
	.sectionflags	@""
	.align	16
	.zero		1024


//--------------------- .nv.shared._ZN8pygpukit3ops5audio19vad_hangover_kernelEPKiPiii --------------------------
	.section	.nv.shared._ZN8pygpukit3ops5audio19vad_hangover_kernelEPKiPiii,"aw",@nobits
	.sectionflags	@""
	.align	16
	.zero		1024


//--------------------- .nv.shared._ZN8pygpukit3ops5audio19vad_decision_kernelEPKfS3_Piifff --------------------------
	.section	.nv.shared._ZN8pygpukit3ops5audio19vad_decision_kernelEPKfS3_Piifff,"aw",@nobits
	.sectionflags	@""
	.align	16
	.zero		1024


//--------------------- .nv.shared._ZN8pygpukit3ops5audio24vad_zero_crossing_kernelEPKfPfiiii --------------------------
	.section	.nv.shared._ZN8pygpukit3ops5audio24vad_zero_crossing_kernelEPKfPfiiii,"aw",@nobits
	.sectionflags	@""
	.align	16
	.zero		1024


//--------------------- .nv.shared._ZN8pygpukit3ops5audio23vad_frame_energy_kernelEPKfPfiiii --------------------------
	.section	.nv.shared._ZN8pygpukit3ops5audio23vad_frame_energy_kernelEPKfPfiiii,"aw",@nobits
	.sectionflags	@""
	.align	16
	.zero		1024


//--------------------- .nv.shared._ZN8pygpukit3ops5audio18overlap_add_kernelEPKfPfii --------------------------
	.section	.nv.shared._ZN8pygpukit3ops5audio18overlap_add_kernelEPKfPfii,"aw",@nobits
	.sectionflags	@""
	.align	16
	.zero		1024


//--------------------- .nv.shared._ZN8pygpukit3ops5audio24apply_hann_window_kernelEPfi --------------------------
	.section	.nv.shared._ZN8pygpukit3ops5audio24apply_hann_window_kernelEPfi,"aw",@nobits
	.sectionflags	@""
	.align	16
	.zero		1024


//--------------------- .nv.shared._ZN8pygpukit3ops5audio23ring_buffer_read_kernelEPKfPfiii --------------------------
	.section	.nv.shared._ZN8pygpukit3ops5audio23ring_buffer_read_kernelEPKfPfiii,"aw",@nobits
	.sectionflags	@""
	.align	16
	.zero		1024


//--------------------- .nv.shared._ZN8pygpukit3ops5audio24ring_buffer_write_kernelEPKfPfiii --------------------------
	.section	.nv.shared._ZN8pygpukit3ops5audio24ring_buffer_write_kernelEPKfPfiii,"aw",@nobits
	.sectionflags	@""
	.align	16
	.zero		1024


//--------------------- .nv.shared._ZN8pygpukit3ops5audio25resample_polyphase_kernelEPKfPfii --------------------------
	.section	.nv.shared._ZN8pygpukit3ops5audio25resample_polyphase_kernelEPKfPfii,"aw",@nobits
	.sectionflags	@""
	.align	16
	.zero		1024


//--------------------- .nv.shared._ZN8pygpukit3ops5audio21sum_of_squares_kernelEPKfPfm --------------------------
	.section	.nv.shared._ZN8pygpukit3ops5audio21sum_of_squares_kernelEPKfPfm,"aw",@nobits
	.sectionflags	@""
	.align	16
	.zero		1024


//--------------------- .nv.shared._ZN8pygpukit3ops5audio18apply_scale_kernelEPfmf --------------------------
	.section	.nv.shared._ZN8pygpukit3ops5audio18apply_scale_kernelEPfmf,"aw",@nobits
	.sectionflags	@""
	.align	16
	.zero		1024


//--------------------- .nv.shared._ZN8pygpukit3ops5audio19find_max_abs_kernelEPKfPfm --------------------------
	.section	.nv.shared._ZN8pygpukit3ops5audio19find_max_abs_kernelEPKfPfm,"aw",@nobits
	.sectionflags	@""
	.align	16
	.zero		1024


//--------------------- .nv.shared._ZN8pygpukit3ops5audio21stereo_to_mono_kernelEPKfPfm --------------------------
	.section	.nv.shared._ZN8pygpukit3ops5audio21stereo_to_mono_kernelEPKfPfm,"aw",@nobits
	.sectionflags	@""
	.align	16
	.zero		1024


//--------------------- .nv.shared._ZN8pygpukit3ops5audio23pcm_int16_to_f32_kernelEPKsPfm --------------------------
	.section	.nv.shared._ZN8pygpukit3ops5audio23pcm_int16_to_f32_kernelEPKsPfm,"aw",@nobits
	.sectionflags	@""
	.align	16
	.zero		1024


//--------------------- .nv.constant0._ZN8pygpukit3ops5audio18pad_reflect_kernelEPKfPfiii --------------------------
	.section	.nv.constant0._ZN8pygpukit3ops5audio18pad_reflect_kernelEPKfPfiii,"a",@progbits
	.sectionflags	@""
	.align	4
.nv.constant0._ZN8pygpukit3ops5audio18pad_reflect_kernelEPKfPfiii:
	.zero		924


//--------------------- .nv.constant0._ZN8pygpukit3ops5audio27generate_hann_window_kernelEPfi --------------------------
	.section	.nv.constant0._ZN8pygpukit3ops5audio27generate_hann_window_kernelEPfi,"a",@progbits
	.sectionflags	@""
	.align	4
.nv.constant0._ZN8pygpukit3ops5audio27generate_hann_window_kernelEPfi:
	.zero		908


//--------------------- .nv.constant0._ZN8pygpukit3ops5audio21delta_features_kernelEPKfPfiii --------------------------
	.section	.nv.constant0._ZN8pygpukit3ops5audio21delta_features_kernelEPKfPfiii,"a",@progbits
	.sectionflags	@""
	.align	4
.nv.constant0._ZN8pygpukit3ops5audio21delta_features_kernelEPKfPfiii:
	.zero		924


//--------------------- .nv.constant0._ZN8pygpukit3ops5audio13dct_ii_kernelEPKfPfiii --------------------------
	.section	.nv.constant0._ZN8pygpukit3ops5audio13dct_ii_kernelEPKfPfiii,"a",@progbits
	.sectionflags	@""
	.align	4
.nv.constant0._ZN8pygpukit3ops5audio13dct_ii_kernelEPKfPfiii:
	.zero		924


//--------------------- .nv.constant0._ZN8pygpukit3ops5audio18to_decibels_kernelEPKfPfif --------------------------
	.section	.nv.constant0._ZN8pygpukit3ops5audio18to_decibels_kernelEPKfPfif,"a",@progbits
	.sectionflags	@""
	.align	4
.nv.constant0._ZN8pygpukit3ops5audio18to_decibels_kernelEPKfPfif:
	.zero		920


//--------------------- .nv.constant0._ZN8pygpukit3ops5audio10log_kernelEPKfPfif --------------------------
	.section	.nv.constant0._ZN8pygpukit3ops5audio10log_kernelEPKfPfif,"a",@progbits
	.sectionflags	@""
	.align	4
.nv.constant0._ZN8pygpukit3ops5audio10log_kernelEPKfPfif:
	.zero		920


//--------------------- .nv.constant0._ZN8pygpukit3ops5audio28create_mel_filterbank_kernelEPfiiiff --------------------------
	.section	.nv.constant0._ZN8pygpukit3ops5audio28create_mel_filterbank_kernelEPfiiiff,"a",@progbits
	.sectionflags	@""
	.align	4
.nv.constant0._ZN8pygpukit3ops5audio28create_mel_filterbank_kernelEPfiiiff:
	.zero		924


//--------------------- .nv.constant0._ZN8pygpukit3ops5audio25magnitude_spectrum_kernelEPKfS3_Pfi --------------------------
	.section	.nv.constant0._ZN8pygpukit3ops5audio25magnitude_spectrum_kernelEPKfS3_Pfi,"a",@progbits
	.sectionflags	@""
	.align	4
.nv.constant0._ZN8pygpukit3ops5audio25magnitude_spectrum_kernelEPKfS3_Pfi:
	.zero		924


//--------------------- .nv.constant0._ZN8pygpukit3ops5audio21power_spectrum_kernelEPKfS3_Pfi --------------------------
	.section	.nv.constant0._ZN8pygpukit3ops5audio21power_spectrum_kernelEPKfS3_Pfi,"a",@progbits
	.sectionflags	@""
	.align	4
.nv.constant0._ZN8pygpukit3ops5audio21power_spectrum_kernelEPKfS3_Pfi:
	.zero		924


//--------------------- .nv.constant0._ZN8pygpukit3ops5audio21extract_frames_kernelEPKfPfiiii --------------------------
	.section	.nv.constant0._ZN8pygpukit3ops5audio21extract_frames_kernelEPKfPfiiii,"a",@progbits
	.sectionflags	@""
	.align	4
.nv.constant0._ZN8pygpukit3ops5audio21extract_frames_kernelEPKfPfiiii:
	.zero		928


//--------------------- .nv.constant0._ZN8pygpukit3ops5audio29apply_window_to_frames_kernelEPfPKfii --------------------------
	.section	.nv.constant0._ZN8pygpukit3ops5audio29apply_window_to_frames_kernelEPfPKfii,"a",@progbits
	.sectionflags	@""
	.align	4
.nv.constant0._ZN8pygpukit3ops5audio29apply_window_to_frames_kernelEPfPKfii:
	.zero		920


//--------------------- .nv.constant0._ZN8pygpukit3ops5audio26fft_real_to_complex_kernelEPKfS3_PfS4_iii --------------------------
	.section	.nv.constant0._ZN8pygpukit3ops5audio26fft_real_to_complex_kernelEPKfS3_PfS4_iii,"a",@progbits
	.sectionflags	@""
	.align	4
.nv.constant0._ZN8pygpukit3ops5audio26fft_real_to_complex_kernelEPKfS3_PfS4_iii:
	.zero		940


//--------------------- .nv.constant0._ZN8pygpukit3ops5audio20fft_butterfly_kernelEPfS2_iii --------------------------
	.section	.nv.constant0._ZN8pygpukit3ops5audio20fft_butterfly_kernelEPfS2_iii,"a",@progbits
	.sectionflags	@""
	.align	4
.nv.constant0._ZN8pygpukit3ops5audio20fft_butterfly_kernelEPfS2_iii:
	.zero		924


//--------------------- .nv.constant0._ZN8pygpukit3ops5audio22fft_bit_reverse_kernelEPKfS3_PfS4_iii --------------------------
	.section	.nv.constant0._ZN8pygpukit3ops5audio22fft_bit_reverse_kernelEPKfS3_PfS4_iii,"a",@progbits
	.sectionflags	@""
	.align	4
.nv.constant0._ZN8pygpukit3ops5audio22fft_bit_reverse_kernelEPKfS3_PfS4_iii:
	.zero		940


//--------------------- .nv.constant0._ZN8pygpukit3ops5audio20spectral_gate_kernelEPfPKfiiif --------------------------
	.section	.nv.constant0._ZN8pygpukit3ops5audio20spectral_gate_kernelEPfPKfiiif,"a",@progbits
	.sectionflags	@""
	.align	4
.nv.constant0._ZN8pygpukit3ops5audio20spectral_gate_kernelEPfPKfiiif:
	.zero		928


//--------------------- .nv.constant0._ZN8pygpukit3ops5audio24short_term_energy_kernelEPKfPfiii --------------------------
	.section	.nv.constant0._ZN8pygpukit3ops5audio24short_term_energy_kernelEPKfPfiii,"a",@progbits
	.sectionflags	@""
	.align	4
.nv.constant0._ZN8pygpukit3ops5audio24short_term_energy_kernelEPKfPfiii:
	.zero		924


//--------------------- .nv.constant0._ZN8pygpukit3ops5audio17noise_gate_kernelEPfmf --------------------------
	.section	.nv.constant0._ZN8pygpukit3ops5audio17noise_gate_kernelEPfmf,"a",@progbits
	.sectionflags	@""
	.align	4
.nv.constant0._ZN8pygpukit3ops5audio17noise_gate_kernelEPfmf:
	.zero		916


//--------------------- .nv.constant0._ZN8pygpukit3ops5audio19highpass_iir_kernelEPfmf --------------------------
	.section	.nv.constant0._ZN8pygpukit3ops5audio19highpass_iir_kernelEPfmf,"a",@progbits
	.sectionflags	@""
	.align	4
.nv.constant0._ZN8pygpukit3ops5audio19highpass_iir_kernelEPfmf:
	.zero		916


//--------------------- .nv.constant0._ZN8pygpukit3ops5audio20subtract_mean_kernelEPfmf --------------------------
	.section	.nv.constant0._ZN8pygpukit3ops5audio20subtract_mean_kernelEPfmf,"a",@progbits
	.sectionflags	@""
	.align	4
.nv.constant0._ZN8pygpukit3ops5audio20subtract_mean_kernelEPfmf:
	.zero		916


//--------------------- .nv.constant0._ZN8pygpukit3ops5audio18compute_sum_kernelEPKfPfm --------------------------
	.section	.nv.constant0._ZN8pygpukit3ops5audio18compute_sum_kernelEPKfPfm,"a",@progbits
	.sectionflags	@""
	.align	4
.nv.constant0._ZN8pygpukit3ops5audio18compute_sum_kernelEPKfPfm:
	.zero		920


//--------------------- .nv.constant0._ZN8pygpukit3ops5audio28deemphasis_sequential_kernelEPfmf --------------------------
	.section	.nv.constant0._ZN8pygpukit3ops5audio28deemphasis_sequential_kernelEPfmf,"a",@progbits
	.sectionflags	@""
	.align	4
.nv.constant0._ZN8pygpukit3ops5audio28deemphasis_sequential_kernelEPfmf:
	.zero		916


//--------------------- .nv.constant0._ZN8pygpukit3ops5audio18preemphasis_kernelEPfmf --------------------------
	.section	.nv.constant0._ZN8pygpukit3ops5audio18preemphasis_kernelEPfmf,"a",@progbits
	.sectionflags	@""
	.align	4
.nv.constant0._ZN8pygpukit3ops5audio18preemphasis_kernelEPfmf:
	.zero		916


//--------------------- .nv.constant0._ZN8pygpukit3ops5audio30vad_compute_noise_floor_kernelEPKfPfi --------------------------
	.section	.nv.constant0._ZN8pygpukit3ops5audio30vad_compute_noise_floor_kernelEPKfPfi,"a",@progbits
	.sectionflags	@""
	.align	4
.nv.constant0._ZN8pygpukit3ops5audio30vad_compute_noise_floor_kernelEPKfPfi:
	.zero		916


//--------------------- .nv.constant0._ZN8pygpukit3ops5audio19vad_hangover_kernelEPKiPiii --------------------------
	.section	.nv.constant0._ZN8pygpukit3ops5audio19vad_hangover_kernelEPKiPiii,"a",@progbits
	.sectionflags	@""
	.align	4
.nv.constant0._ZN8pygpukit3ops5audio19vad_hangover_kernelEPKiPiii:
	.zero		920


//--------------------- .nv.constant0._ZN8pygpukit3ops5audio19vad_decision_kernelEPKfS3_Piifff --------------------------
	.section	.nv.constant0._ZN8pygpukit3ops5audio19vad_decision_kernelEPKfS3_Piifff,"a",@progbits
	.sectionflags	@""
	.align	4
.nv.constant0._ZN8pygpukit3ops5audio19vad_decision_kernelEPKfS3_Piifff:
	.zero		936


//--------------------- .nv.constant0._ZN8pygpukit3ops5audio24vad_zero_crossing_kernelEPKfPfiiii --------------------------
	.section	.nv.constant0._ZN8pygpukit3ops5audio24vad_zero_crossing_kernelEPKfPfiiii,"a",@progbits
	.sectionflags	@""
	.align	4
.nv.constant0._ZN8pygpukit3ops5audio24vad_zero_crossing_kernelEPKfPfiiii:
	.zero		928


//--------------------- .nv.constant0._ZN8pygpukit3ops5audio23vad_frame_energy_kernelEPKfPfiiii --------------------------
	.section	.nv.constant0._ZN8pygpukit3ops5audio23vad_frame_energy_kernelEPKfPfiiii,"a",@progbits
	.sectionflags	@""
	.align	4
.nv.constant0._ZN8pygpukit3ops5audio23vad_frame_energy_kernelEPKfPfiiii:
	.zero		928


//--------------------- .nv.constant0._ZN8pygpukit3ops5audio18overlap_add_kernelEPKfPfii --------------------------
	.section	.nv.constant0._ZN8pygpukit3ops5audio18overlap_add_kernelEPKfPfii,"a",@progbits
	.sectionflags	@""
	.align	4
.nv.constant0._ZN8pygpukit3ops5audio18overlap_add_kernelEPKfPfii:
	.zero		920


//--------------------- .nv.constant0._ZN8pygpukit3ops5audio24apply_hann_window_kernelEPfi --------------------------
	.section	.nv.constant0._ZN8pygpukit3ops5audio24apply_hann_window_kernelEPfi,"a",@progbits
	.sectionflags	@""
	.align	4
.nv.constant0._ZN8pygpukit3ops5audio24apply_hann_window_kernelEPfi:
	.zero		908


//--------------------- .nv.constant0._ZN8pygpukit3ops5audio23ring_buffer_read_kernelEPKfPfiii --------------------------
	.section	.nv.constant0._ZN8pygpukit3ops5audio23ring_buffer_read_kernelEPKfPfiii,"a",@progbits
	.sectionflags	@""
	.align	4
.nv.constant0._ZN8pygpukit3ops5audio23ring_buffer_read_kernelEPKfPfiii:
	.zero		924


//--------------------- .nv.constant0._ZN8pygpukit3ops5audio24ring_buffer_write_kernelEPKfPfiii --------------------------
	.section	.nv.constant0._ZN8pygpukit3ops5audio24ring_buffer_write_kernelEPKfPfiii,"a",@progbits
	.sectionflags	@""
	.align	4
.nv.constant0._ZN8pygpukit3ops5audio24ring_buffer_write_kernelEPKfPfiii:
	.zero		924


//--------------------- .nv.constant0._ZN8pygpukit3ops5audio25resample_polyphase_kernelEPKfPfii --------------------------
	.section	.nv.constant0._ZN8pygpukit3ops5audio25resample_polyphase_kernelEPKfPfii,"a",@progbits
	.sectionflags	@""
	.align	4
.nv.constant0._ZN8pygpukit3ops5audio25resample_polyphase_kernelEPKfPfii:
	.zero		920


//--------------------- .nv.constant0._ZN8pygpukit3ops5audio21sum_of_squares_kernelEPKfPfm --------------------------
	.section	.nv.constant0._ZN8pygpukit3ops5audio21sum_of_squares_kernelEPKfPfm,"a",@progbits
	.sectionflags	@""
	.align	4
.nv.constant0._ZN8pygpukit3ops5audio21sum_of_squares_kernelEPKfPfm:
	.zero		920


//--------------------- .nv.constant0._ZN8pygpukit3ops5audio18apply_scale_kernelEPfmf --------------------------
	.section	.nv.constant0._ZN8pygpukit3ops5audio18apply_scale_kernelEPfmf,"a",@progbits
	.sectionflags	@""
	.align	4
.nv.constant0._ZN8pygpukit3ops5audio18apply_scale_kernelEPfmf:
	.zero		916


//--------------------- .nv.constant0._ZN8pygpukit3ops5audio19find_max_abs_kernelEPKfPfm --------------------------
	.section	.nv.constant0._ZN8pygpukit3ops5audio19find_max_abs_kernelEPKfPfm,"a",@progbits
	.sectionflags	@""
	.align	4
.nv.constant0._ZN8pygpukit3ops5audio19find_max_abs_kernelEPKfPfm:
	.zero		920


//--------------------- .nv.constant0._ZN8pygpukit3ops5audio21stereo_to_mono_kernelEPKfPfm --------------------------
	.section	.nv.constant0._ZN8pygpukit3ops5audio21stereo_to_mono_kernelEPKfPfm,"a",@progbits
	.sectionflags	@""
	.align	4
.nv.constant0._ZN8pygpukit3ops5audio21stereo_to_mono_kernelEPKfPfm:
	.zero		920


//--------------------- .nv.constant0._ZN8pygpukit3ops5audio23pcm_int16_to_f32_kernelEPKsPfm --------------------------
	.section	.nv.constant0._ZN8pygpukit3ops5audio23pcm_int16_to_f32_kernelEPKsPfm,"a",@progbits
	.sectionflags	@""
	.align	4
.nv.constant0._ZN8pygpukit3ops5audio23pcm_int16_to_f32_kernelEPKsPfm:
	.zero		920


//--------------------- SYMBOLS --------------------------

	.type		.nv.reservedSmem.offset0,@object
	.size		.nv.reservedSmem.offset0,0x4
	.type		.nv.reservedSmem.cap,@object
	.size		.nv.reservedSmem.cap,0x4
